def matmul_kernel(
    a_ptr,
    b_ptr,
    c_ptr,
    M,
    N,
    K,
    stride_am,
    stride_ak,
    stride_bk,
    stride_bn,
    stride_cm,
    stride_cn,
    BLOCK_M: tl.constexpr,
    BLOCK_N: tl.constexpr,
    BLOCK_K: tl.constexpr,
    GROUP_M: tl.constexpr,
):
    pid = tl.program_id(axis=0)
    num_pid_m = tl.cdiv(M, BLOCK_M)
    num_pid_n = tl.cdiv(N, BLOCK_N)
    num_pid_in_group = GROUP_M * num_pid_n
    group_id = pid // num_pid_in_group
    first_pid_m = group_id * GROUP_M
    group_size_m = min(num_pid_m - first_pid_m, GROUP_M)
    pid_m = first_pid_m + ((pid % num_pid_in_group) % group_size_m)
    pid_n = (pid % num_pid_in_group) // group_size_m

    offs_am = (pid_m * BLOCK_M + tl.arange(0, BLOCK_M)) % M
    offs_bn = (pid_n * BLOCK_N + tl.arange(0, BLOCK_N)) % N
    offs_k = tl.arange(0, BLOCK_K)
    a_ptrs = a_ptr + offs_am[:, None] * stride_am + offs_k[None, :] * stride_ak
    b_ptrs = b_ptr + offs_k[:, None] * stride_bk + offs_bn[None, :] * stride_bn

    acc = tl.zeros((BLOCK_M, BLOCK_N), dtype=tl.float32)
    for kk in range(0, tl.cdiv(K, BLOCK_K)):
        a = tl.load(a_ptrs, mask=offs_k[None, :] < K - kk * BLOCK_K, other=0.0)
        b = tl.load(b_ptrs, mask=offs_k[:, None] < K - kk * BLOCK_K, other=0.0)
        acc = tl.dot(a, b, acc)
        a_ptrs += BLOCK_K * stride_ak
        b_ptrs += BLOCK_K * stride_bk

    c = acc.to(c_ptr.dtype.element_ty)
    offs_cm = pid_m * BLOCK_M + tl.arange(0, BLOCK_M)
    offs_cn = pid_n * BLOCK_N + tl.arange(0, BLOCK_N)
    c_ptrs = c_ptr + offs_cm[:, None] * stride_cm + offs_cn[None, :] * stride_cn
    mask = (offs_cm[:, None] < M) & (offs_cn[None, :] < N)
    tl.store(c_ptrs, c, mask=mask)

# config = {"BLOCK_K": 128, "BLOCK_M": 256, "BLOCK_N": 128, "GROUP_M": 8, "arch": "sm_90", "dtype": "fp32", "num_ctas": 1, "num_stages": 3, "num_warps": 1}
# arch = sm_90


// ===== COMPILED SASS (sm_90a) =====

	.target	sm_90a

	.elftype	@"ET_EXEC"


//--------------------- .note.nv.tkinfo           --------------------------
	.section	.note.nv.tkinfo,"",@"SHT_NOTE"
	.sectionflags	@"SHF_NOTE_NV_TKINFO"
	.tkinfo
        /*0018*/ 	.word	0x00000002
        /*0030*/ 	.string	""
        /*0030*/ 	.string	"ptxas"
        /*0030*/ 	.string	"Cuda compilation tools, release 13.0, V13.0.88"
        /*0030*/ 	.string	"Build cuda_13.0.r13.0/compiler.36424714_0"
        /*0030*/ 	.string	"-v  -suppress-debug-info  -lineinfo  -arch sm_90a "



//--------------------- .note.nv.cuinfo           --------------------------
	.section	.note.nv.cuinfo,"",@"SHT_NOTE"
	.sectionflags	@"SHF_NOTE_NV_CUINFO"
        /*0018*/ 	.short	0x0002
        /*001a*/ 	.short	0x005a
        /*001c*/ 	.short	0x0082
	.zero		2


//--------------------- .nv.info                  --------------------------
	.section	.nv.info,"",@"SHT_CUDA_INFO"
	.align	4


	//----- nvinfo : EIATTR_REGCOUNT
	.align		4
        /*0000*/ 	.byte	0x04, 0x2f
        /*0002*/ 	.short	(.L_1 - .L_0)
	.align		4
.L_0:
        /*0004*/ 	.word	index@(matmul_kernel)
        /*0008*/ 	.word	0x000000ff


	//----- nvinfo : EIATTR_FRAME_SIZE
	.align		4
.L_1:
        /*000c*/ 	.byte	0x04, 0x11
        /*000e*/ 	.short	(.L_3 - .L_2)
	.align		4
.L_2:
        /*0010*/ 	.word	index@(matmul_kernel)
        /*0014*/ 	.word	0x00007038


	//----- nvinfo : EIATTR_MIN_STACK_SIZE
	.align		4
.L_3:
        /*0018*/ 	.byte	0x04, 0x12
        /*001a*/ 	.short	(.L_5 - .L_4)
	.align		4
.L_4:
        /*001c*/ 	.word	index@(matmul_kernel)
        /*0020*/ 	.word	0x00007038
.L_5:


//--------------------- .nv.compat                --------------------------
	.section	.nv.compat,"",@"SHT_CUDA_COMPAT_INFO"
	.align	4
        /*0000*/ 	.byte	0x02, 0x09, 0x01, 0x00, 0x02, 0x02, 0x01, 0x00, 0x02, 0x05, 0x05, 0x00, 0x03, 0x07, 0x01, 0x01
        /*0010*/ 	.byte	0x02, 0x03, 0x00, 0x00, 0x02, 0x06, 0x01, 0x00, 0x04, 0x0b, 0x08, 0x00, 0x00, 0x00, 0x00, 0x00
        /*0020*/ 	.byte	0x00, 0x00, 0x00, 0x00


//--------------------- .nv.info.matmul_kernel    --------------------------
	.section	.nv.info.matmul_kernel,"",@"SHT_CUDA_INFO"
	.sectionflags	@""
	.align	4


	//----- nvinfo : EIATTR_CUDA_API_VERSION
	.align		4
        /*0000*/ 	.byte	0x04, 0x37
        /*0002*/ 	.short	(.L_7 - .L_6)
.L_6:
        /*0004*/ 	.word	0x00000082


	//----- nvinfo : EIATTR_KPARAM_INFO
	.align		4
.L_7:
        /*0008*/ 	.byte	0x04, 0x17
        /*000a*/ 	.short	(.L_9 - .L_8)
.L_8:
        /*000c*/ 	.word	0x00000000
        /*0010*/ 	.short	0x000d
        /*0012*/ 	.short	0x0048
        /*0014*/ 	.byte	0x00, 0xf4, 0x21, 0x00


	//----- nvinfo : EIATTR_KPARAM_INFO
	.align		4
.L_9:
        /*0018*/ 	.byte	0x04, 0x17
        /*001a*/ 	.short	(.L_11 - .L_10)
.L_10:
        /*001c*/ 	.word	0x00000000
        /*0020*/ 	.short	0x000c
        /*0022*/ 	.short	0x0040
        /*0024*/ 	.byte	0x00, 0xf4, 0x21, 0x00


	//----- nvinfo : EIATTR_KPARAM_INFO
	.align		4
.L_11:
        /*0028*/ 	.byte	0x04, 0x17
        /*002a*/ 	.short	(.L_13 - .L_12)
.L_12:
        /*002c*/ 	.word	0x00000000
        /*0030*/ 	.short	0x000b
        /*0032*/ 	.short	0x0038
        /*0034*/ 	.byte	0x00, 0xf0, 0x11, 0x00


	//----- nvinfo : EIATTR_KPARAM_INFO
	.align		4
.L_13:
        /*0038*/ 	.byte	0x04, 0x17
        /*003a*/ 	.short	(.L_15 - .L_14)
.L_14:
        /*003c*/ 	.word	0x00000000
        /*0040*/ 	.short	0x000a
        /*0042*/ 	.short	0x0034
        /*0044*/ 	.byte	0x00, 0xf0, 0x11, 0x00


	//----- nvinfo : EIATTR_KPARAM_INFO
	.align		4
.L_15:
        /*0048*/ 	.byte	0x04, 0x17
        /*004a*/ 	.short	(.L_17 - .L_16)
.L_16:
        /*004c*/ 	.word	0x00000000
        /*0050*/ 	.short	0x0009
        /*0052*/ 	.short	0x0030
        /*0054*/ 	.byte	0x00, 0xf0, 0x11, 0x00


	//----- nvinfo : EIATTR_KPARAM_INFO
	.align		4
.L_17:
        /*0058*/ 	.byte	0x04, 0x17
        /*005a*/ 	.short	(.L_19 - .L_18)
.L_18:
        /*005c*/ 	.word	0x00000000
        /*0060*/ 	.short	0x0008
        /*0062*/ 	.short	0x002c
        /*0064*/ 	.byte	0x00, 0xf0, 0x11, 0x00


	//----- nvinfo : EIATTR_KPARAM_INFO
	.align		4
.L_19:
        /*0068*/ 	.byte	0x04, 0x17
        /*006a*/ 	.short	(.L_21 - .L_20)
.L_20:
        /*006c*/ 	.word	0x00000000
        /*0070*/ 	.short	0x0007
        /*0072*/ 	.short	0x0028
        /*0074*/ 	.byte	0x00, 0xf0, 0x11, 0x00


	//----- nvinfo : EIATTR_KPARAM_INFO
	.align		4
.L_21:
        /*0078*/ 	.byte	0x04, 0x17
        /*007a*/ 	.short	(.L_23 - .L_22)
.L_22:
        /*007c*/ 	.word	0x00000000
        /*0080*/ 	.short	0x0006
        /*0082*/ 	.short	0x0024
        /*0084*/ 	.byte	0x00, 0xf0, 0x11, 0x00


	//----- nvinfo : EIATTR_KPARAM_INFO
	.align		4
.L_23:
        /*0088*/ 	.byte	0x04, 0x17
        /*008a*/ 	.short	(.L_25 - .L_24)
.L_24:
        /*008c*/ 	.word	0x00000000
        /*0090*/ 	.short	0x0005
        /*0092*/ 	.short	0x0020
        /*0094*/ 	.byte	0x00, 0xf0, 0x11, 0x00


	//----- nvinfo : EIATTR_KPARAM_INFO
	.align		4
.L_25:
        /*0098*/ 	.byte	0x04, 0x17
        /*009a*/ 	.short	(.L_27 - .L_26)
.L_26:
        /*009c*/ 	.word	0x00000000
        /*00a0*/ 	.short	0x0004
        /*00a2*/ 	.short	0x001c
        /*00a4*/ 	.byte	0x00, 0xf0, 0x11, 0x00


	//----- nvinfo : EIATTR_KPARAM_INFO
	.align		4
.L_27:
        /*00a8*/ 	.byte	0x04, 0x17
        /*00aa*/ 	.short	(.L_29 - .L_28)
.L_28:
        /*00ac*/ 	.word	0x00000000
        /*00b0*/ 	.short	0x0003
        /*00b2*/ 	.short	0x0018
        /*00b4*/ 	.byte	0x00, 0xf0, 0x11, 0x00


	//----- nvinfo : EIATTR_KPARAM_INFO
	.align		4
.L_29:
        /*00b8*/ 	.byte	0x04, 0x17
        /*00ba*/ 	.short	(.L_31 - .L_30)
.L_30:
        /*00bc*/ 	.word	0x00000000
        /*00c0*/ 	.short	0x0002
        /*00c2*/ 	.short	0x0010
        /*00c4*/ 	.byte	0x00, 0xf4, 0x21, 0x00


	//----- nvinfo : EIATTR_KPARAM_INFO
	.align		4
.L_31:
        /*00c8*/ 	.byte	0x04, 0x17
        /*00ca*/ 	.short	(.L_33 - .L_32)
.L_32:
        /*00cc*/ 	.word	0x00000000
        /*00d0*/ 	.short	0x0001
        /*00d2*/ 	.short	0x0008
        /*00d4*/ 	.byte	0x00, 0xf4, 0x21, 0x00


	//----- nvinfo : EIATTR_KPARAM_INFO
	.align		4
.L_33:
        /*00d8*/ 	.byte	0x04, 0x17
        /*00da*/ 	.short	(.L_35 - .L_34)
.L_34:
        /*00dc*/ 	.word	0x00000000
        /*00e0*/ 	.short	0x0000
        /*00e2*/ 	.short	0x0000
        /*00e4*/ 	.byte	0x00, 0xf4, 0x21, 0x00


	//----- nvinfo : EIATTR_SPARSE_MMA_MASK
	.align		4
.L_35:
        /*00e8*/ 	.byte	0x03, 0x50
        /*00ea*/ 	.short	0x0000


	//----- nvinfo : EIATTR_MAXREG_COUNT
	.align		4
        /*00ec*/ 	.byte	0x03, 0x1b
        /*00ee*/ 	.short	0x00ff


	//----- nvinfo : EIATTR_NUM_BARRIERS
	.align		4
        /*00f0*/ 	.byte	0x02, 0x4c
        /*00f2*/ 	.byte	0x01
	.zero		1


	//----- nvinfo : EIATTR_ANNOTATIONS
	.align		4
        /*00f4*/ 	.byte	0x04, 0x55
        /*00f6*/ 	.short	(.L_37 - .L_36)


	//   ....[0]....
.L_36:
        /*00f8*/ 	.word	0x00000001
        /*00fc*/ 	.byte	0x30, 0x0a, 0x00, 0x00, 0x01, 0x00, 0x00, 0x00, 0x90, 0x0a, 0x00, 0x00, 0x01, 0x00, 0x00, 0x00
        /* <DEDUP_REMOVED lines=3029> */
        /*be5c*/ 	.byte	0xa0, 0x9b, 0x03, 0x00


	//----- nvinfo : EIATTR_MERCURY_ISA_VERSION
	.align		4
.L_37:
        /*be60*/ 	.byte	0x03, 0x5f
        /*be62*/ 	.short	0x0101


	//----- nvinfo : EIATTR_COOP_GROUP_MASK_REGIDS
	.align		4
        /*be64*/ 	.byte	0x04, 0x29
        /*be66*/ 	.short	(.L_39 - .L_38)


	//   ....[0]....
.L_38:
        /*be68*/ 	.word	0xffffffff


	//   ....[1]....
        /*be6c*/ 	.word	0xffffffff


	//   ....[2]....
        /*be70*/ 	.word	0xffffffff


	//   ....[3]....
        /*be74*/ 	.word	0xffffffff


	//   ....[4]....
        /*be78*/ 	.word	0xffffffff


	//   ....[5]....
        /*be7c*/ 	.word	0xffffffff


	//   ....[6]....
        /*be80*/ 	.word	0xffffffff


	//   ....[7]....
        /*be84*/ 	.word	0xffffffff


	//   ....[8]....
        /*be88*/ 	.word	0xffffffff


	//   ....[9]....
        /*be8c*/ 	.word	0xffffffff


	//   ....[10]....
        /*be90*/ 	.word	0xffffffff


	//   ....[11]....
        /*be94*/ 	.word	0xffffffff


	//   ....[12]....
        /*be98*/ 	.word	0xffffffff


	//   ....[13]....
        /*be9c*/ 	.word	0xffffffff


	//   ....[14]....
        /*bea0*/ 	.word	0xffffffff


	//   ....[15]....
        /*bea4*/ 	.word	0xffffffff


	//   ....[16]....
        /*bea8*/ 	.word	0xffffffff


	//   ....[17]....
        /*beac*/ 	.word	0xffffffff


	//   ....[18]....
        /*beb0*/ 	.word	0xffffffff


	//   ....[19]....
        /*beb4*/ 	.word	0xffffffff


	//   ....[20]....
        /*beb8*/ 	.word	0xffffffff


	//   ....[21]....
        /*bebc*/ 	.word	0xffffffff


	//   ....[22]....
        /*bec0*/ 	.word	0xffffffff


	//   ....[23]....
        /*bec4*/ 	.word	0xffffffff


	//   ....[24]....
        /*bec8*/ 	.word	0xffffffff


	//   ....[25]....
        /*becc*/ 	.word	0xffffffff


	//   ....[26]....
        /*bed0*/ 	.word	0xffffffff


	//   ....[27]....
        /*bed4*/ 	.word	0xffffffff


	//   ....[28]....
        /*bed8*/ 	.word	0xffffffff


	//   ....[29]....
        /*bedc*/ 	.word	0xffffffff


	//   ....[30]....
        /*bee0*/ 	.word	0xffffffff


	//   ....[31]....
        /*bee4*/ 	.word	0xffffffff


	//   ....[32]....
        /*bee8*/ 	.word	0xffffffff


	//   ....[33]....
        /*beec*/ 	.word	0xffffffff


	//   ....[34]....
        /*bef0*/ 	.word	0xffffffff


	//   ....[35]....
        /*bef4*/ 	.word	0xffffffff


	//   ....[36]....
        /*bef8*/ 	.word	0xffffffff


	//   ....[37]....
        /*befc*/ 	.word	0xffffffff


	//   ....[38]....
        /*bf00*/ 	.word	0xffffffff


	//   ....[39]....
        /*bf04*/ 	.word	0xffffffff


	//   ....[40]....
        /*bf08*/ 	.word	0xffffffff


	//   ....[41]....
        /*bf0c*/ 	.word	0xffffffff


	//   ....[42]....
        /*bf10*/ 	.word	0xffffffff


	//   ....[43]....
        /*bf14*/ 	.word	0xffffffff


	//   ....[44]....
        /*bf18*/ 	.word	0xffffffff


	//   ....[45]....
        /*bf1c*/ 	.word	0xffffffff


	//   ....[46]....
        /*bf20*/ 	.word	0xffffffff


	//   ....[47]....
        /*bf24*/ 	.word	0xffffffff


	//   ....[48]....
        /*bf28*/ 	.word	0xffffffff


	//   ....[49]....
        /*bf2c*/ 	.word	0xffffffff


	//   ....[50]....
        /*bf30*/ 	.word	0xffffffff


	//   ....[51]....
        /*bf34*/ 	.word	0xffffffff


	//   ....[52]....
        /*bf38*/ 	.word	0xffffffff


	//   ....[53]....
        /*bf3c*/ 	.word	0xffffffff


	//   ....[54]....
        /*bf40*/ 	.word	0xffffffff


	//   ....[55]....
        /*bf44*/ 	.word	0xffffffff


	//   ....[56]....
        /*bf48*/ 	.word	0xffffffff


	//   ....[57]....
        /*bf4c*/ 	.word	0xffffffff


	//   ....[58]....
        /*bf50*/ 	.word	0xffffffff


	//   ....[59]....
        /*bf54*/ 	.word	0xffffffff


	//   ....[60]....
        /*bf58*/ 	.word	0xffffffff


	//   ....[61]....
        /*bf5c*/ 	.word	0xffffffff


	//   ....[62]....
        /*bf60*/ 	.word	0xffffffff


	//   ....[63]....
        /*bf64*/ 	.word	0xffffffff


	//   ....[64]....
        /*bf68*/ 	.word	0xffffffff


	//   ....[65]....
        /*bf6c*/ 	.word	0xffffffff


	//   ....[66]....
        /*bf70*/ 	.word	0xffffffff


	//   ....[67]....
        /*bf74*/ 	.word	0xffffffff


	//   ....[68]....
        /*bf78*/ 	.word	0xffffffff


	//   ....[69]....
        /*bf7c*/ 	.word	0xffffffff


	//   ....[70]....
        /*bf80*/ 	.word	0xffffffff


	//   ....[71]....
        /*bf84*/ 	.word	0xffffffff


	//   ....[72]....
        /*bf88*/ 	.word	0xffffffff


	//   ....[73]....
        /*bf8c*/ 	.word	0xffffffff


	//   ....[74]....
        /*bf90*/ 	.word	0xffffffff


	//   ....[75]....
        /*bf94*/ 	.word	0xffffffff


	//   ....[76]....
        /*bf98*/ 	.word	0xffffffff


	//   ....[77]....
        /*bf9c*/ 	.word	0xffffffff


	//   ....[78]....
        /*bfa0*/ 	.word	0xffffffff


	//   ....[79]....
        /*bfa4*/ 	.word	0xffffffff


	//   ....[80]....
        /*bfa8*/ 	.word	0xffffffff


	//   ....[81]....
        /*bfac*/ 	.word	0xffffffff


	//   ....[82]....
        /*bfb0*/ 	.word	0xffffffff


	//   ....[83]....
        /*bfb4*/ 	.word	0xffffffff


	//   ....[84]....
        /*bfb8*/ 	.word	0xffffffff


	//   ....[85]....
        /*bfbc*/ 	.word	0xffffffff


	//   ....[86]....
        /*bfc0*/ 	.word	0xffffffff


	//   ....[87]....
        /*bfc4*/ 	.word	0xffffffff


	//   ....[88]....
        /*bfc8*/ 	.word	0xffffffff


	//   ....[89]....
        /*bfcc*/ 	.word	0xffffffff


	//   ....[90]....
        /*bfd0*/ 	.word	0xffffffff


	//   ....[91]....
        /*bfd4*/ 	.word	0xffffffff


	//   ....[92]....
        /*bfd8*/ 	.word	0xffffffff


	//   ....[93]....
        /*bfdc*/ 	.word	0xffffffff


	//   ....[94]....
        /*bfe0*/ 	.word	0xffffffff


	//   ....[95]....
        /*bfe4*/ 	.word	0xffffffff


	//   ....[96]....
        /*bfe8*/ 	.word	0xffffffff


	//   ....[97]....
        /*bfec*/ 	.word	0xffffffff


	//   ....[98]....
        /*bff0*/ 	.word	0xffffffff


	//   ....[99]....
        /*bff4*/ 	.word	0xffffffff


	//   ....[100]....
        /*bff8*/ 	.word	0xffffffff


	//   ....[101]....
        /*bffc*/ 	.word	0xffffffff


	//   ....[102]....
        /*c000*/ 	.word	0xffffffff


	//   ....[103]....
        /*c004*/ 	.word	0xffffffff


	//   ....[104]....
        /*c008*/ 	.word	0xffffffff


	//   ....[105]....
        /*c00c*/ 	.word	0xffffffff


	//   ....[106]....
        /*c010*/ 	.word	0xffffffff


	//   ....[107]....
        /*c014*/ 	.word	0xffffffff


	//   ....[108]....
        /*c018*/ 	.word	0xffffffff


	//   ....[109]....
        /*c01c*/ 	.word	0xffffffff


	//   ....[110]....
        /*c020*/ 	.word	0xffffffff


	//   ....[111]....
        /*c024*/ 	.word	0xffffffff


	//   ....[112]....
        /*c028*/ 	.word	0xffffffff


	//   ....[113]....
        /*c02c*/ 	.word	0xffffffff


	//   ....[114]....
        /*c030*/ 	.word	0xffffffff


	//   ....[115]....
        /*c034*/ 	.word	0xffffffff


	//   ....[116]....
        /*c038*/ 	.word	0xffffffff


	//   ....[117]....
        /*c03c*/ 	.word	0xffffffff


	//   ....[118]....
        /*c040*/ 	.word	0xffffffff


	//   ....[119]....
        /*c044*/ 	.word	0xffffffff


	//   ....[120]....
        /*c048*/ 	.word	0xffffffff


	//   ....[121]....
        /*c04c*/ 	.word	0xffffffff


	//   ....[122]....
        /*c050*/ 	.word	0xffffffff


	//   ....[123]....
        /*c054*/ 	.word	0xffffffff


	//   ....[124]....
        /*c058*/ 	.word	0xffffffff


	//   ....[125]....
        /*c05c*/ 	.word	0xffffffff


	//   ....[126]....
        /*c060*/ 	.word	0xffffffff


	//   ....[127]....
        /*c064*/ 	.word	0xffffffff


	//   ....[128]....
        /*c068*/ 	.word	0xffffffff


	//   ....[129]....
        /*c06c*/ 	.word	0xffffffff


	//   ....[130]....
        /*c070*/ 	.word	0xffffffff


	//   ....[131]....
        /*c074*/ 	.word	0xffffffff


	//   ....[132]....
        /*c078*/ 	.word	0xffffffff


	//   ....[133]....
        /*c07c*/ 	.word	0xffffffff


	//   ....[134]....
        /*c080*/ 	.word	0xffffffff


	//   ....[135]....
        /*c084*/ 	.word	0xffffffff


	//   ....[136]....
        /*c088*/ 	.word	0xffffffff


	//   ....[137]....
        /*c08c*/ 	.word	0xffffffff


	//   ....[138]....
        /*c090*/ 	.word	0xffffffff


	//   ....[139]....
        /*c094*/ 	.word	0xffffffff


	//   ....[140]....
        /*c098*/ 	.word	0xffffffff


	//   ....[141]....
        /*c09c*/ 	.word	0xffffffff


	//   ....[142]....
        /*c0a0*/ 	.word	0xffffffff


	//   ....[143]....
        /*c0a4*/ 	.word	0xffffffff


	//   ....[144]....
        /*c0a8*/ 	.word	0xffffffff


	//   ....[145]....
        /*c0ac*/ 	.word	0xffffffff


	//   ....[146]....
        /*c0b0*/ 	.word	0xffffffff


	//   ....[147]....
        /*c0b4*/ 	.word	0xffffffff


	//   ....[148]....
        /*c0b8*/ 	.word	0xffffffff


	//   ....[149]....
        /*c0bc*/ 	.word	0xffffffff


	//   ....[150]....
        /*c0c0*/ 	.word	0xffffffff


	//   ....[151]....
        /*c0c4*/ 	.word	0xffffffff


	//   ....[152]....
        /*c0c8*/ 	.word	0xffffffff


	//   ....[153]....
        /*c0cc*/ 	.word	0xffffffff


	//   ....[154]....
        /*c0d0*/ 	.word	0xffffffff


	//   ....[155]....
        /*c0d4*/ 	.word	0xffffffff


	//   ....[156]....
        /*c0d8*/ 	.word	0xffffffff


	//   ....[157]....
        /*c0dc*/ 	.word	0xffffffff


	//   ....[158]....
        /*c0e0*/ 	.word	0xffffffff


	//   ....[159]....
        /*c0e4*/ 	.word	0xffffffff


	//   ....[160]....
        /*c0e8*/ 	.word	0xffffffff


	//   ....[161]....
        /*c0ec*/ 	.word	0xffffffff


	//   ....[162]....
        /*c0f0*/ 	.word	0xffffffff


	//   ....[163]....
        /*c0f4*/ 	.word	0xffffffff


	//   ....[164]....
        /*c0f8*/ 	.word	0xffffffff


	//   ....[165]....
        /*c0fc*/ 	.word	0xffffffff


	//   ....[166]....
        /*c100*/ 	.word	0xffffffff


	//   ....[167]....
        /*c104*/ 	.word	0xffffffff


	//   ....[168]....
        /*c108*/ 	.word	0xffffffff


	//   ....[169]....
        /*c10c*/ 	.word	0xffffffff


	//   ....[170]....
        /*c110*/ 	.word	0xffffffff


	//   ....[171]....
        /*c114*/ 	.word	0xffffffff


	//   ....[172]....
        /*c118*/ 	.word	0xffffffff


	//   ....[173]....
        /*c11c*/ 	.word	0xffffffff


	//   ....[174]....
        /*c120*/ 	.word	0xffffffff


	//   ....[175]....
        /*c124*/ 	.word	0xffffffff


	//   ....[176]....
        /*c128*/ 	.word	0xffffffff


	//   ....[177]....
        /*c12c*/ 	.word	0xffffffff


	//   ....[178]....
        /*c130*/ 	.word	0xffffffff


	//   ....[179]....
        /*c134*/ 	.word	0xffffffff


	//   ....[180]....
        /*c138*/ 	.word	0xffffffff


	//   ....[181]....
        /*c13c*/ 	.word	0xffffffff


	//   ....[182]....
        /*c140*/ 	.word	0xffffffff


	//   ....[183]....
        /*c144*/ 	.word	0xffffffff


	//   ....[184]....
        /*c148*/ 	.word	0xffffffff


	//   ....[185]....
        /*c14c*/ 	.word	0xffffffff


	//   ....[186]....
        /*c150*/ 	.word	0xffffffff


	//   ....[187]....
        /*c154*/ 	.word	0xffffffff


	//   ....[188]....
        /*c158*/ 	.word	0xffffffff


	//   ....[189]....
        /*c15c*/ 	.word	0xffffffff


	//   ....[190]....
        /*c160*/ 	.word	0xffffffff


	//   ....[191]....
        /*c164*/ 	.word	0xffffffff


	//   ....[192]....
        /*c168*/ 	.word	0xffffffff


	//   ....[193]....
        /*c16c*/ 	.word	0xffffffff


	//   ....[194]....
        /*c170*/ 	.word	0xffffffff


	//   ....[195]....
        /*c174*/ 	.word	0xffffffff


	//   ....[196]....
        /*c178*/ 	.word	0xffffffff


	//   ....[197]....
        /*c17c*/ 	.word	0xffffffff


	//   ....[198]....
        /*c180*/ 	.word	0xffffffff


	//   ....[199]....
        /*c184*/ 	.word	0xffffffff


	//   ....[200]....
        /*c188*/ 	.word	0xffffffff


	//   ....[201]....
        /*c18c*/ 	.word	0xffffffff


	//   ....[202]....
        /*c190*/ 	.word	0xffffffff


	//   ....[203]....
        /*c194*/ 	.word	0xffffffff


	//   ....[204]....
        /*c198*/ 	.word	0xffffffff


	//   ....[205]....
        /*c19c*/ 	.word	0xffffffff


	//   ....[206]....
        /*c1a0*/ 	.word	0xffffffff


	//   ....[207]....
        /*c1a4*/ 	.word	0xffffffff


	//   ....[208]....
        /*c1a8*/ 	.word	0xffffffff


	//   ....[209]....
        /*c1ac*/ 	.word	0xffffffff


	//   ....[210]....
        /*c1b0*/ 	.word	0xffffffff


	//   ....[211]....
        /*c1b4*/ 	.word	0xffffffff


	//   ....[212]....
        /*c1b8*/ 	.word	0xffffffff


	//   ....[213]....
        /*c1bc*/ 	.word	0xffffffff


	//   ....[214]....
        /*c1c0*/ 	.word	0xffffffff


	//   ....[215]....
        /*c1c4*/ 	.word	0xffffffff


	//   ....[216]....
        /*c1c8*/ 	.word	0xffffffff


	//   ....[217]....
        /*c1cc*/ 	.word	0xffffffff


	//   ....[218]....
        /*c1d0*/ 	.word	0xffffffff


	//   ....[219]....
        /*c1d4*/ 	.word	0xffffffff


	//   ....[220]....
        /*c1d8*/ 	.word	0xffffffff


	//   ....[221]....
        /*c1dc*/ 	.word	0xffffffff


	//   ....[222]....
        /*c1e0*/ 	.word	0xffffffff


	//   ....[223]....
        /*c1e4*/ 	.word	0xffffffff


	//   ....[224]....
        /*c1e8*/ 	.word	0xffffffff


	//   ....[225]....
        /*c1ec*/ 	.word	0xffffffff


	//   ....[226]....
        /*c1f0*/ 	.word	0xffffffff


	//   ....[227]....
        /*c1f4*/ 	.word	0xffffffff


	//   ....[228]....
        /*c1f8*/ 	.word	0xffffffff


	//   ....[229]....
        /*c1fc*/ 	.word	0xffffffff


	//   ....[230]....
        /*c200*/ 	.word	0xffffffff


	//   ....[231]....
        /*c204*/ 	.word	0xffffffff


	//   ....[232]....
        /*c208*/ 	.word	0xffffffff


	//   ....[233]....
        /*c20c*/ 	.word	0xffffffff


	//   ....[234]....
        /*c210*/ 	.word	0xffffffff


	//   ....[235]....
        /*c214*/ 	.word	0xffffffff


	//   ....[236]....
        /*c218*/ 	.word	0xffffffff


	//   ....[237]....
        /*c21c*/ 	.word	0xffffffff


	//   ....[238]....
        /*c220*/ 	.word	0xffffffff


	//   ....[239]....
        /*c224*/ 	.word	0xffffffff


	//   ....[240]....
        /*c228*/ 	.word	0xffffffff


	//   ....[241]....
        /*c22c*/ 	.word	0xffffffff


	//   ....[242]....
        /*c230*/ 	.word	0xffffffff


	//   ....[243]....
        /*c234*/ 	.word	0xffffffff


	//   ....[244]....
        /*c238*/ 	.word	0xffffffff


	//   ....[245]....
        /*c23c*/ 	.word	0xffffffff


	//   ....[246]....
        /*c240*/ 	.word	0xffffffff


	//   ....[247]....
        /*c244*/ 	.word	0xffffffff


	//   ....[248]....
        /*c248*/ 	.word	0xffffffff


	//   ....[249]....
        /*c24c*/ 	.word	0xffffffff


	//   ....[250]....
        /*c250*/ 	.word	0xffffffff


	//   ....[251]....
        /*c254*/ 	.word	0xffffffff


	//   ....[252]....
        /*c258*/ 	.word	0xffffffff


	//   ....[253]....
        /*c25c*/ 	.word	0xffffffff


	//   ....[254]....
        /*c260*/ 	.word	0xffffffff


	//   ....[255]....
        /*c264*/ 	.word	0xffffffff


	//   ....[0]....
        /*c268*/ 	.word	0xffffffff


	//   ....[1]....
        /*c26c*/ 	.word	0xffffffff


	//   ....[2]....
        /*c270*/ 	.word	0xffffffff


	//   ....[3]....
        /*c274*/ 	.word	0xffffffff


	//   ....[4]....
        /*c278*/ 	.word	0xffffffff


	//   ....[5]....
        /*c27c*/ 	.word	0xffffffff


	//   ....[6]....
        /*c280*/ 	.word	0xffffffff


	//   ....[7]....
        /*c284*/ 	.word	0xffffffff


	//   ....[8]....
        /*c288*/ 	.word	0xffffffff


	//   ....[9]....
        /*c28c*/ 	.word	0xffffffff


	//   ....[10]....
        /*c290*/ 	.word	0xffffffff


	//   ....[11]....
        /*c294*/ 	.word	0xffffffff


	//   ....[12]....
        /*c298*/ 	.word	0xffffffff


	//   ....[13]....
        /*c29c*/ 	.word	0xffffffff


	//   ....[14]....
        /*c2a0*/ 	.word	0xffffffff


	//   ....[15]....
        /*c2a4*/ 	.word	0xffffffff


	//   ....[16]....
        /*c2a8*/ 	.word	0xffffffff


	//   ....[17]....
        /*c2ac*/ 	.word	0xffffffff


	//   ....[18]....
        /*c2b0*/ 	.word	0xffffffff


	//   ....[19]....
        /*c2b4*/ 	.word	0xffffffff


	//   ....[20]....
        /*c2b8*/ 	.word	0xffffffff


	//   ....[21]....
        /*c2bc*/ 	.word	0xffffffff


	//   ....[22]....
        /*c2c0*/ 	.word	0xffffffff


	//   ....[23]....
        /*c2c4*/ 	.word	0xffffffff


	//   ....[24]....
        /*c2c8*/ 	.word	0xffffffff


	//   ....[25]....
        /*c2cc*/ 	.word	0xffffffff


	//   ....[26]....
        /*c2d0*/ 	.word	0xffffffff


	//   ....[27]....
        /*c2d4*/ 	.word	0xffffffff


	//   ....[28]....
        /*c2d8*/ 	.word	0xffffffff


	//   ....[29]....
        /*c2dc*/ 	.word	0xffffffff


	//   ....[30]....
        /*c2e0*/ 	.word	0xffffffff


	//   ....[31]....
        /*c2e4*/ 	.word	0xffffffff


	//   ....[32]....
        /*c2e8*/ 	.word	0xffffffff


	//   ....[33]....
        /*c2ec*/ 	.word	0xffffffff


	//   ....[34]....
        /*c2f0*/ 	.word	0xffffffff


	//   ....[35]....
        /*c2f4*/ 	.word	0xffffffff


	//   ....[36]....
        /*c2f8*/ 	.word	0xffffffff


	//   ....[37]....
        /*c2fc*/ 	.word	0xffffffff


	//   ....[38]....
        /*c300*/ 	.word	0xffffffff


	//   ....[39]....
        /*c304*/ 	.word	0xffffffff


	//   ....[40]....
        /*c308*/ 	.word	0xffffffff


	//   ....[41]....
        /*c30c*/ 	.word	0xffffffff


	//   ....[42]....
        /*c310*/ 	.word	0xffffffff


	//   ....[43]....
        /*c314*/ 	.word	0xffffffff


	//   ....[44]....
        /*c318*/ 	.word	0xffffffff


	//   ....[45]....
        /*c31c*/ 	.word	0xffffffff


	//   ....[46]....
        /*c320*/ 	.word	0xffffffff


	//   ....[47]....
        /*c324*/ 	.word	0xffffffff


	//   ....[48]....
        /*c328*/ 	.word	0xffffffff


	//   ....[49]....
        /*c32c*/ 	.word	0xffffffff


	//   ....[50]....
        /*c330*/ 	.word	0xffffffff


	//   ....[51]....
        /*c334*/ 	.word	0xffffffff


	//   ....[52]....
        /*c338*/ 	.word	0xffffffff


	//   ....[53]....
        /*c33c*/ 	.word	0xffffffff


	//   ....[54]....
        /*c340*/ 	.word	0xffffffff


	//   ....[55]....
        /*c344*/ 	.word	0xffffffff


	//   ....[56]....
        /*c348*/ 	.word	0xffffffff


	//   ....[57]....
        /*c34c*/ 	.word	0xffffffff


	//   ....[58]....
        /*c350*/ 	.word	0xffffffff


	//   ....[59]....
        /*c354*/ 	.word	0xffffffff


	//   ....[60]....
        /*c358*/ 	.word	0xffffffff


	//   ....[61]....
        /*c35c*/ 	.word	0xffffffff


	//   ....[62]....
        /*c360*/ 	.word	0xffffffff


	//   ....[63]....
        /*c364*/ 	.word	0xffffffff


	//   ....[64]....
        /*c368*/ 	.word	0xffffffff


	//   ....[65]....
        /*c36c*/ 	.word	0xffffffff


	//   ....[66]....
        /*c370*/ 	.word	0xffffffff


	//   ....[67]....
        /*c374*/ 	.word	0xffffffff


	//   ....[68]....
        /*c378*/ 	.word	0xffffffff


	//   ....[69]....
        /*c37c*/ 	.word	0xffffffff


	//   ....[70]....
        /*c380*/ 	.word	0xffffffff


	//   ....[71]....
        /*c384*/ 	.word	0xffffffff


	//   ....[72]....
        /*c388*/ 	.word	0xffffffff


	//   ....[73]....
        /*c38c*/ 	.word	0xffffffff


	//   ....[74]....
        /*c390*/ 	.word	0xffffffff


	//   ....[75]....
        /*c394*/ 	.word	0xffffffff


	//   ....[76]....
        /*c398*/ 	.word	0xffffffff


	//   ....[77]....
        /*c39c*/ 	.word	0xffffffff


	//   ....[78]....
        /*c3a0*/ 	.word	0xffffffff


	//   ....[79]....
        /*c3a4*/ 	.word	0xffffffff


	//   ....[80]....
        /*c3a8*/ 	.word	0xffffffff


	//   ....[81]....
        /*c3ac*/ 	.word	0xffffffff


	//   ....[82]....
        /*c3b0*/ 	.word	0xffffffff


	//   ....[83]....
        /*c3b4*/ 	.word	0xffffffff


	//   ....[84]....
        /*c3b8*/ 	.word	0xffffffff


	//   ....[85]....
        /*c3bc*/ 	.word	0xffffffff


	//   ....[86]....
        /*c3c0*/ 	.word	0xffffffff


	//   ....[87]....
        /*c3c4*/ 	.word	0xffffffff


	//   ....[88]....
        /*c3c8*/ 	.word	0xffffffff


	//   ....[89]....
        /*c3cc*/ 	.word	0xffffffff


	//   ....[90]....
        /*c3d0*/ 	.word	0xffffffff


	//   ....[91]....
        /*c3d4*/ 	.word	0xffffffff


	//   ....[92]....
        /*c3d8*/ 	.word	0xffffffff


	//   ....[93]....
        /*c3dc*/ 	.word	0xffffffff


	//   ....[94]....
        /*c3e0*/ 	.word	0xffffffff


	//   ....[95]....
        /*c3e4*/ 	.word	0xffffffff


	//   ....[96]....
        /*c3e8*/ 	.word	0xffffffff


	//   ....[97]....
        /*c3ec*/ 	.word	0xffffffff


	//   ....[98]....
        /*c3f0*/ 	.word	0xffffffff


	//   ....[99]....
        /*c3f4*/ 	.word	0xffffffff


	//   ....[100]....
        /*c3f8*/ 	.word	0xffffffff


	//   ....[101]....
        /*c3fc*/ 	.word	0xffffffff


	//   ....[102]....
        /*c400*/ 	.word	0xffffffff


	//   ....[103]....
        /*c404*/ 	.word	0xffffffff


	//   ....[104]....
        /*c408*/ 	.word	0xffffffff


	//   ....[105]....
        /*c40c*/ 	.word	0xffffffff


	//   ....[106]....
        /*c410*/ 	.word	0xffffffff


	//   ....[107]....
        /*c414*/ 	.word	0xffffffff


	//   ....[108]....
        /*c418*/ 	.word	0xffffffff


	//   ....[109]....
        /*c41c*/ 	.word	0xffffffff


	//   ....[110]....
        /*c420*/ 	.word	0xffffffff


	//   ....[111]....
        /*c424*/ 	.word	0xffffffff


	//   ....[112]....
        /*c428*/ 	.word	0xffffffff


	//   ....[113]....
        /*c42c*/ 	.word	0xffffffff


	//   ....[114]....
        /*c430*/ 	.word	0xffffffff


	//   ....[115]....
        /*c434*/ 	.word	0xffffffff


	//   ....[116]....
        /*c438*/ 	.word	0xffffffff


	//   ....[117]....
        /*c43c*/ 	.word	0xffffffff


	//   ....[118]....
        /*c440*/ 	.word	0xffffffff


	//   ....[119]....
        /*c444*/ 	.word	0xffffffff


	//   ....[120]....
        /*c448*/ 	.word	0xffffffff


	//   ....[121]....
        /*c44c*/ 	.word	0xffffffff


	//   ....[122]....
        /*c450*/ 	.word	0xffffffff


	//   ....[123]....
        /*c454*/ 	.word	0xffffffff


	//   ....[124]....
        /*c458*/ 	.word	0xffffffff


	//   ....[125]....
        /*c45c*/ 	.word	0xffffffff


	//   ....[126]....
        /*c460*/ 	.word	0xffffffff


	//   ....[127]....
        /*c464*/ 	.word	0xffffffff


	//   ....[128]....
        /*c468*/ 	.word	0xffffffff


	//   ....[129]....
        /*c46c*/ 	.word	0xffffffff


	//   ....[130]....
        /*c470*/ 	.word	0xffffffff


	//   ....[131]....
        /*c474*/ 	.word	0xffffffff


	//   ....[132]....
        /*c478*/ 	.word	0xffffffff


	//   ....[133]....
        /*c47c*/ 	.word	0xffffffff


	//   ....[134]....
        /*c480*/ 	.word	0xffffffff


	//   ....[135]....
        /*c484*/ 	.word	0xffffffff


	//   ....[136]....
        /*c488*/ 	.word	0xffffffff


	//   ....[137]....
        /*c48c*/ 	.word	0xffffffff


	//   ....[138]....
        /*c490*/ 	.word	0xffffffff


	//   ....[139]....
        /*c494*/ 	.word	0xffffffff


	//   ....[140]....
        /*c498*/ 	.word	0xffffffff


	//   ....[141]....
        /*c49c*/ 	.word	0xffffffff


	//   ....[142]....
        /*c4a0*/ 	.word	0xffffffff


	//   ....[143]....
        /*c4a4*/ 	.word	0xffffffff


	//   ....[144]....
        /*c4a8*/ 	.word	0xffffffff


	//   ....[145]....
        /*c4ac*/ 	.word	0xffffffff


	//   ....[146]....
        /*c4b0*/ 	.word	0xffffffff


	//   ....[147]....
        /*c4b4*/ 	.word	0xffffffff


	//   ....[148]....
        /*c4b8*/ 	.word	0xffffffff


	//   ....[149]....
        /*c4bc*/ 	.word	0xffffffff


	//   ....[150]....
        /*c4c0*/ 	.word	0xffffffff


	//   ....[151]....
        /*c4c4*/ 	.word	0xffffffff


	//   ....[152]....
        /*c4c8*/ 	.word	0xffffffff


	//   ....[153]....
        /*c4cc*/ 	.word	0xffffffff


	//   ....[154]....
        /*c4d0*/ 	.word	0xffffffff


	//   ....[155]....
        /*c4d4*/ 	.word	0xffffffff


	//   ....[156]....
        /*c4d8*/ 	.word	0xffffffff


	//   ....[157]....
        /*c4dc*/ 	.word	0xffffffff


	//   ....[158]....
        /*c4e0*/ 	.word	0xffffffff


	//   ....[159]....
        /*c4e4*/ 	.word	0xffffffff


	//   ....[160]....
        /*c4e8*/ 	.word	0xffffffff


	//   ....[161]....
        /*c4ec*/ 	.word	0xffffffff


	//   ....[162]....
        /*c4f0*/ 	.word	0xffffffff


	//   ....[163]....
        /*c4f4*/ 	.word	0xffffffff


	//   ....[164]....
        /*c4f8*/ 	.word	0xffffffff


	//   ....[165]....
        /*c4fc*/ 	.word	0xffffffff


	//   ....[166]....
        /*c500*/ 	.word	0xffffffff


	//   ....[167]....
        /*c504*/ 	.word	0xffffffff


	//   ....[168]....
        /*c508*/ 	.word	0xffffffff


	//   ....[169]....
        /*c50c*/ 	.word	0xffffffff


	//   ....[170]....
        /*c510*/ 	.word	0xffffffff


	//   ....[171]....
        /*c514*/ 	.word	0xffffffff


	//   ....[172]....
        /*c518*/ 	.word	0xffffffff


	//   ....[173]....
        /*c51c*/ 	.word	0xffffffff


	//   ....[174]....
        /*c520*/ 	.word	0xffffffff


	//   ....[175]....
        /*c524*/ 	.word	0xffffffff


	//   ....[176]....
        /*c528*/ 	.word	0xffffffff


	//   ....[177]....
        /*c52c*/ 	.word	0xffffffff


	//   ....[178]....
        /*c530*/ 	.word	0xffffffff


	//   ....[179]....
        /*c534*/ 	.word	0xffffffff


	//   ....[180]....
        /*c538*/ 	.word	0xffffffff


	//   ....[181]....
        /*c53c*/ 	.word	0xffffffff


	//   ....[182]....
        /*c540*/ 	.word	0xffffffff


	//   ....[183]....
        /*c544*/ 	.word	0xffffffff


	//   ....[184]....
        /*c548*/ 	.word	0xffffffff


	//   ....[185]....
        /*c54c*/ 	.word	0xffffffff


	//   ....[186]....
        /*c550*/ 	.word	0xffffffff


	//   ....[187]....
        /*c554*/ 	.word	0xffffffff


	//   ....[188]....
        /*c558*/ 	.word	0xffffffff


	//   ....[189]....
        /*c55c*/ 	.word	0xffffffff


	//   ....[190]....
        /*c560*/ 	.word	0xffffffff


	//   ....[191]....
        /*c564*/ 	.word	0xffffffff


	//   ....[192]....
        /*c568*/ 	.word	0xffffffff


	//   ....[193]....
        /*c56c*/ 	.word	0xffffffff


	//   ....[194]....
        /*c570*/ 	.word	0xffffffff


	//   ....[195]....
        /*c574*/ 	.word	0xffffffff


	//   ....[196]....
        /*c578*/ 	.word	0xffffffff


	//   ....[197]....
        /*c57c*/ 	.word	0xffffffff


	//   ....[198]....
        /*c580*/ 	.word	0xffffffff


	//   ....[199]....
        /*c584*/ 	.word	0xffffffff


	//   ....[200]....
        /*c588*/ 	.word	0xffffffff


	//   ....[201]....
        /*c58c*/ 	.word	0xffffffff


	//   ....[202]....
        /*c590*/ 	.word	0xffffffff


	//   ....[203]....
        /*c594*/ 	.word	0xffffffff


	//   ....[204]....
        /*c598*/ 	.word	0xffffffff


	//   ....[205]....
        /*c59c*/ 	.word	0xffffffff


	//   ....[206]....
        /*c5a0*/ 	.word	0xffffffff


	//   ....[207]....
        /*c5a4*/ 	.word	0xffffffff


	//   ....[208]....
        /*c5a8*/ 	.word	0xffffffff


	//   ....[209]....
        /*c5ac*/ 	.word	0xffffffff


	//   ....[210]....
        /*c5b0*/ 	.word	0xffffffff


	//   ....[211]....
        /*c5b4*/ 	.word	0xffffffff


	//   ....[212]....
        /*c5b8*/ 	.word	0xffffffff


	//   ....[213]....
        /*c5bc*/ 	.word	0xffffffff


	//   ....[214]....
        /*c5c0*/ 	.word	0xffffffff


	//   ....[215]....
        /*c5c4*/ 	.word	0xffffffff


	//   ....[216]....
        /*c5c8*/ 	.word	0xffffffff


	//   ....[217]....
        /*c5cc*/ 	.word	0xffffffff


	//   ....[218]....
        /*c5d0*/ 	.word	0xffffffff


	//   ....[219]....
        /*c5d4*/ 	.word	0xffffffff


	//   ....[220]....
        /*c5d8*/ 	.word	0xffffffff


	//   ....[221]....
        /*c5dc*/ 	.word	0xffffffff


	//   ....[222]....
        /*c5e0*/ 	.word	0xffffffff


	//   ....[223]....
        /*c5e4*/ 	.word	0xffffffff


	//   ....[224]....
        /*c5e8*/ 	.word	0xffffffff


	//   ....[225]....
        /*c5ec*/ 	.word	0xffffffff


	//   ....[226]....
        /*c5f0*/ 	.word	0xffffffff


	//   ....[227]....
        /*c5f4*/ 	.word	0xffffffff


	//   ....[228]....
        /*c5f8*/ 	.word	0xffffffff


	//   ....[229]....
        /*c5fc*/ 	.word	0xffffffff


	//   ....[230]....
        /*c600*/ 	.word	0xffffffff


	//   ....[231]....
        /*c604*/ 	.word	0xffffffff


	//   ....[232]....
        /*c608*/ 	.word	0xffffffff


	//   ....[233]....
        /*c60c*/ 	.word	0xffffffff


	//   ....[234]....
        /*c610*/ 	.word	0xffffffff


	//   ....[235]....
        /*c614*/ 	.word	0xffffffff


	//   ....[236]....
        /*c618*/ 	.word	0xffffffff


	//   ....[237]....
        /*c61c*/ 	.word	0xffffffff


	//   ....[238]....
        /*c620*/ 	.word	0xffffffff


	//   ....[239]....
        /*c624*/ 	.word	0xffffffff


	//   ....[240]....
        /*c628*/ 	.word	0xffffffff


	//   ....[241]....
        /*c62c*/ 	.word	0xffffffff


	//   ....[242]....
        /*c630*/ 	.word	0xffffffff


	//   ....[243]....
        /*c634*/ 	.word	0xffffffff


	//   ....[244]....
        /*c638*/ 	.word	0xffffffff


	//   ....[245]....
        /*c63c*/ 	.word	0xffffffff


	//   ....[246]....
        /*c640*/ 	.word	0xffffffff


	//   ....[247]....
        /*c644*/ 	.word	0xffffffff


	//   ....[248]....
        /*c648*/ 	.word	0xffffffff


	//   ....[249]....
        /*c64c*/ 	.word	0xffffffff


	//   ....[250]....
        /*c650*/ 	.word	0xffffffff


	//   ....[251]....
        /*c654*/ 	.word	0xffffffff


	//   ....[252]....
        /*c658*/ 	.word	0xffffffff


	//   ....[253]....
        /*c65c*/ 	.word	0xffffffff


	//   ....[254]....
        /*c660*/ 	.word	0xffffffff


	//----- nvinfo : EIATTR_COOP_GROUP_INSTR_OFFSETS
	.align		4
.L_39:
        /*c664*/ 	.byte	0x04, 0x28
        /*c666*/ 	.short	(.L_41 - .L_40)


	//   ....[0]....
.L_40:
        /*c668*/ 	.word	0x000f4620


	//   ....[1]....
        /*c66c*/ 	.word	0x000f4640


	//   ....[2]....
        /*c670*/ 	.word	0x000f46c0


	//   ....[3]....
        /*c674*/ 	.word	0x000f46e0


	//   ....[4]....
        /*c678*/ 	.word	0x000f4760


	//   ....[5]....
        /*c67c*/ 	.word	0x000f4780


	//   ....[6]....
        /*c680*/ 	.word	0x000f4800


	//   ....[7]....
        /*c684*/ 	.word	0x000f4820


	//   ....[8]....
        /*c688*/ 	.word	0x000f48a0


	//   ....[9]....
        /*c68c*/ 	.word	0x000f48c0


	//   ....[10]....
        /*c690*/ 	.word	0x000f4940


	//   ....[11]....
        /*c694*/ 	.word	0x000f4960


	//   ....[12]....
        /*c698*/ 	.word	0x000f49c0


	//   ....[13]....
        /*c69c*/ 	.word	0x000f4a30


	//   ....[14]....
        /*c6a0*/ 	.word	0x000f4a80


	//   ....[15]....
        /*c6a4*/ 	.word	0x000f4aa0


	//   ....[16]....
        /*c6a8*/ 	.word	0x000f4b20


	//   ....[17]....
        /*c6ac*/ 	.word	0x000f4b40


	//   ....[18]....
        /*c6b0*/ 	.word	0x000f4bc0


	//   ....[19]....
        /*c6b4*/ 	.word	0x000f4be0


	//   ....[20]....
        /*c6b8*/ 	.word	0x000f4c60


	//   ....[21]....
        /*c6bc*/ 	.word	0x000f4c80


	//   ....[22]....
        /*c6c0*/ 	.word	0x000f4d00


	//   ....[23]....
        /*c6c4*/ 	.word	0x000f4d20


	//   ....[24]....
        /*c6c8*/ 	.word	0x000f4da0


	//   ....[25]....
        /*c6cc*/ 	.word	0x000f4dc0


	//   ....[26]....
        /*c6d0*/ 	.word	0x000f4e40


	//   ....[27]....
        /*c6d4*/ 	.word	0x000f4e60


	//   ....[28]....
        /*c6d8*/ 	.word	0x000f4ec0


	//   ....[29]....
        /*c6dc*/ 	.word	0x000f4f30


	//   ....[30]....
        /*c6e0*/ 	.word	0x000f4f80


	//   ....[31]....
        /*c6e4*/ 	.word	0x000f4fa0


	//   ....[32]....
        /*c6e8*/ 	.word	0x000f5020


	//   ....[33]....
        /*c6ec*/ 	.word	0x000f5040


	//   ....[34]....
        /*c6f0*/ 	.word	0x000f50c0


	//   ....[35]....
        /*c6f4*/ 	.word	0x000f50e0


	//   ....[36]....
        /*c6f8*/ 	.word	0x000f5160


	//   ....[37]....
        /*c6fc*/ 	.word	0x000f5180


	//   ....[38]....
        /*c700*/ 	.word	0x000f5200


	//   ....[39]....
        /*c704*/ 	.word	0x000f5220


	//   ....[40]....
        /*c708*/ 	.word	0x000f52a0


	//   ....[41]....
        /*c70c*/ 	.word	0x000f52c0


	//   ....[42]....
        /*c710*/ 	.word	0x000f5340


	//   ....[43]....
        /*c714*/ 	.word	0x000f5360


	//   ....[44]....
        /*c718*/ 	.word	0x000f53c0


	//   ....[45]....
        /*c71c*/ 	.word	0x000f5420


	//   ....[46]....
        /*c720*/ 	.word	0x000f5480


	//   ....[47]....
        /*c724*/ 	.word	0x000f54a0


	//   ....[48]....
        /*c728*/ 	.word	0x000f5520


	//   ....[49]....
        /*c72c*/ 	.word	0x000f5540


	//   ....[50]....
        /*c730*/ 	.word	0x000f55c0


	//   ....[51]....
        /*c734*/ 	.word	0x000f55e0


	//   ....[52]....
        /*c738*/ 	.word	0x000f5660


	//   ....[53]....
        /*c73c*/ 	.word	0x000f5680


	//   ....[54]....
        /*c740*/ 	.word	0x000f5700


	//   ....[55]....
        /*c744*/ 	.word	0x000f5720


	//   ....[56]....
        /*c748*/ 	.word	0x000f57a0


	//   ....[57]....
        /*c74c*/ 	.word	0x000f57c0


	//   ....[58]....
        /*c750*/ 	.word	0x000f5840


	//   ....[59]....
        /*c754*/ 	.word	0x000f5860


	//   ....[60]....
        /*c758*/ 	.word	0x000f58c0


	//   ....[61]....
        /*c75c*/ 	.word	0x000f5930


	//   ....[62]....
        /*c760*/ 	.word	0x000f5980


	//   ....[63]....
        /*c764*/ 	.word	0x000f59a0


	//   ....[64]....
        /*c768*/ 	.word	0x000f5a20


	//   ....[65]....
        /*c76c*/ 	.word	0x000f5a40


	//   ....[66]....
        /*c770*/ 	.word	0x000f5ac0


	//   ....[67]....
        /*c774*/ 	.word	0x000f5ae0


	//   ....[68]....
        /*c778*/ 	.word	0x000f5b60


	//   ....[69]....
        /*c77c*/ 	.word	0x000f5b80


	//   ....[70]....
        /*c780*/ 	.word	0x000f5c00


	//   ....[71]....
        /*c784*/ 	.word	0x000f5c20


	//   ....[72]....
        /*c788*/ 	.word	0x000f5ca0


	//   ....[73]....
        /*c78c*/ 	.word	0x000f5cc0


	//   ....[74]....
        /*c790*/ 	.word	0x000f5d40


	//   ....[75]....
        /*c794*/ 	.word	0x000f5d60


	//   ....[76]....
        /*c798*/ 	.word	0x000f5dc0


	//   ....[77]....
        /*c79c*/ 	.word	0x000f5e30


	//   ....[78]....
        /*c7a0*/ 	.word	0x000f5e80


	//   ....[79]....
        /*c7a4*/ 	.word	0x000f5ea0


	//   ....[80]....
        /*c7a8*/ 	.word	0x000f5f20


	//   ....[81]....
        /*c7ac*/ 	.word	0x000f5f40


	//   ....[82]....
        /*c7b0*/ 	.word	0x000f5fc0


	//   ....[83]....
        /*c7b4*/ 	.word	0x000f5fe0


	//   ....[84]....
        /*c7b8*/ 	.word	0x000f6060


	//   ....[85]....
        /*c7bc*/ 	.word	0x000f6080


	//   ....[86]....
        /*c7c0*/ 	.word	0x000f6100


	//   ....[87]....
        /*c7c4*/ 	.word	0x000f6120


	//   ....[88]....
        /*c7c8*/ 	.word	0x000f61a0


	//   ....[89]....
        /*c7cc*/ 	.word	0x000f61c0


	//   ....[90]....
        /*c7d0*/ 	.word	0x000f6240


	//   ....[91]....
        /*c7d4*/ 	.word	0x000f6260


	//   ....[92]....
        /*c7d8*/ 	.word	0x000f62c0


	//   ....[93]....
        /*c7dc*/ 	.word	0x000f6320


	//   ....[94]....
        /*c7e0*/ 	.word	0x000f6380


	//   ....[95]....
        /*c7e4*/ 	.word	0x000f63a0


	//   ....[96]....
        /*c7e8*/ 	.word	0x000f6420


	//   ....[97]....
        /*c7ec*/ 	.word	0x000f6440


	//   ....[98]....
        /*c7f0*/ 	.word	0x000f64c0


	//   ....[99]....
        /*c7f4*/ 	.word	0x000f64e0


	//   ....[100]....
        /*c7f8*/ 	.word	0x000f6560


	//   ....[101]....
        /*c7fc*/ 	.word	0x000f6580


	//   ....[102]....
        /*c800*/ 	.word	0x000f6600


	//   ....[103]....
        /*c804*/ 	.word	0x000f6620


	//   ....[104]....
        /*c808*/ 	.word	0x000f66a0


	//   ....[105]....
        /*c80c*/ 	.word	0x000f66c0


	//   ....[106]....
        /*c810*/ 	.word	0x000f6740


	//   ....[107]....
        /*c814*/ 	.word	0x000f6760


	//   ....[108]....
        /*c818*/ 	.word	0x000f67c0


	//   ....[109]....
        /*c81c*/ 	.word	0x000f6830


	//   ....[110]....
        /*c820*/ 	.word	0x000f6880


	//   ....[111]....
        /*c824*/ 	.word	0x000f68a0


	//   ....[112]....
        /*c828*/ 	.word	0x000f6920


	//   ....[113]....
        /*c82c*/ 	.word	0x000f6940


	//   ....[114]....
        /*c830*/ 	.word	0x000f69c0


	//   ....[115]....
        /*c834*/ 	.word	0x000f69e0


	//   ....[116]....
        /*c838*/ 	.word	0x000f6a60


	//   ....[117]....
        /*c83c*/ 	.word	0x000f6a80


	//   ....[118]....
        /*c840*/ 	.word	0x000f6b00


	//   ....[119]....
        /*c844*/ 	.word	0x000f6b20


	//   ....[120]....
        /*c848*/ 	.word	0x000f6ba0


	//   ....[121]....
        /*c84c*/ 	.word	0x000f6bc0


	//   ....[122]....
        /*c850*/ 	.word	0x000f6c40


	//   ....[123]....
        /*c854*/ 	.word	0x000f6c60


	//   ....[124]....
        /*c858*/ 	.word	0x000f6cc0


	//   ....[125]....
        /*c85c*/ 	.word	0x000f6d30


	//   ....[126]....
        /*c860*/ 	.word	0x000f6d80


	//   ....[127]....
        /*c864*/ 	.word	0x000f6da0


	//   ....[128]....
        /*c868*/ 	.word	0x000f6e20


	//   ....[129]....
        /*c86c*/ 	.word	0x000f6e40


	//   ....[130]....
        /*c870*/ 	.word	0x000f6ec0


	//   ....[131]....
        /*c874*/ 	.word	0x000f6ee0


	//   ....[132]....
        /*c878*/ 	.word	0x000f6f60


	//   ....[133]....
        /*c87c*/ 	.word	0x000f6f80


	//   ....[134]....
        /*c880*/ 	.word	0x000f7000


	//   ....[135]....
        /*c884*/ 	.word	0x000f7020


	//   ....[136]....
        /*c888*/ 	.word	0x000f70a0


	//   ....[137]....
        /*c88c*/ 	.word	0x000f70c0


	//   ....[138]....
        /*c890*/ 	.word	0x000f7140


	//   ....[139]....
        /*c894*/ 	.word	0x000f7160


	//   ....[140]....
        /*c898*/ 	.word	0x000f71c0


	//   ....[141]....
        /*c89c*/ 	.word	0x000f7220


	//   ....[142]....
        /*c8a0*/ 	.word	0x000f7280


	//   ....[143]....
        /*c8a4*/ 	.word	0x000f72a0


	//   ....[144]....
        /*c8a8*/ 	.word	0x000f7320


	//   ....[145]....
        /*c8ac*/ 	.word	0x000f7340


	//   ....[146]....
        /*c8b0*/ 	.word	0x000f73c0


	//   ....[147]....
        /*c8b4*/ 	.word	0x000f73e0


	//   ....[148]....
        /*c8b8*/ 	.word	0x000f7460


	//   ....[149]....
        /*c8bc*/ 	.word	0x000f7480


	//   ....[150]....
        /*c8c0*/ 	.word	0x000f7500


	//   ....[151]....
        /*c8c4*/ 	.word	0x000f7520


	//   ....[152]....
        /*c8c8*/ 	.word	0x000f75a0


	//   ....[153]....
        /*c8cc*/ 	.word	0x000f75c0


	//   ....[154]....
        /*c8d0*/ 	.word	0x000f7640


	//   ....[155]....
        /*c8d4*/ 	.word	0x000f7660


	//   ....[156]....
        /*c8d8*/ 	.word	0x000f76c0


	//   ....[157]....
        /*c8dc*/ 	.word	0x000f7730


	//   ....[158]....
        /*c8e0*/ 	.word	0x000f7780


	//   ....[159]....
        /*c8e4*/ 	.word	0x000f77a0


	//   ....[160]....
        /*c8e8*/ 	.word	0x000f7820


	//   ....[161]....
        /*c8ec*/ 	.word	0x000f7840


	//   ....[162]....
        /*c8f0*/ 	.word	0x000f78c0


	//   ....[163]....
        /*c8f4*/ 	.word	0x000f78e0


	//   ....[164]....
        /*c8f8*/ 	.word	0x000f7960


	//   ....[165]....
        /*c8fc*/ 	.word	0x000f7980


	//   ....[166]....
        /*c900*/ 	.word	0x000f7a00


	//   ....[167]....
        /*c904*/ 	.word	0x000f7a20


	//   ....[168]....
        /*c908*/ 	.word	0x000f7aa0


	//   ....[169]....
        /*c90c*/ 	.word	0x000f7ac0


	//   ....[170]....
        /*c910*/ 	.word	0x000f7b40


	//   ....[171]....
        /*c914*/ 	.word	0x000f7b60


	//   ....[172]....
        /*c918*/ 	.word	0x000f7bc0


	//   ....[173]....
        /*c91c*/ 	.word	0x000f7c30


	//   ....[174]....
        /*c920*/ 	.word	0x000f7c80


	//   ....[175]....
        /*c924*/ 	.word	0x000f7ca0


	//   ....[176]....
        /*c928*/ 	.word	0x000f7d20


	//   ....[177]....
        /*c92c*/ 	.word	0x000f7d40


	//   ....[178]....
        /*c930*/ 	.word	0x000f7dc0


	//   ....[179]....
        /*c934*/ 	.word	0x000f7de0


	//   ....[180]....
        /*c938*/ 	.word	0x000f7e60


	//   ....[181]....
        /*c93c*/ 	.word	0x000f7e80


	//   ....[182]....
        /*c940*/ 	.word	0x000f7f00


	//   ....[183]....
        /*c944*/ 	.word	0x000f7f20


	//   ....[184]....
        /*c948*/ 	.word	0x000f7fa0


	//   ....[185]....
        /*c94c*/ 	.word	0x000f7fc0


	//   ....[186]....
        /*c950*/ 	.word	0x000f8040


	//   ....[187]....
        /*c954*/ 	.word	0x000f8060


	//   ....[188]....
        /*c958*/ 	.word	0x000f80c0


	//   ....[189]....
        /*c95c*/ 	.word	0x000f8120


	//   ....[190]....
        /*c960*/ 	.word	0x000f8180


	//   ....[191]....
        /*c964*/ 	.word	0x000f81a0


	//   ....[192]....
        /*c968*/ 	.word	0x000f8220


	//   ....[193]....
        /*c96c*/ 	.word	0x000f8240


	//   ....[194]....
        /*c970*/ 	.word	0x000f82c0


	//   ....[195]....
        /*c974*/ 	.word	0x000f82e0


	//   ....[196]....
        /*c978*/ 	.word	0x000f8360


	//   ....[197]....
        /*c97c*/ 	.word	0x000f8380


	//   ....[198]....
        /*c980*/ 	.word	0x000f8400


	//   ....[199]....
        /*c984*/ 	.word	0x000f8420


	//   ....[200]....
        /*c988*/ 	.word	0x000f84a0


	//   ....[201]....
        /*c98c*/ 	.word	0x000f84c0


	//   ....[202]....
        /*c990*/ 	.word	0x000f8540


	//   ....[203]....
        /*c994*/ 	.word	0x000f8560


	//   ....[204]....
        /*c998*/ 	.word	0x000f85c0


	//   ....[205]....
        /*c99c*/ 	.word	0x000f8630


	//   ....[206]....
        /*c9a0*/ 	.word	0x000f8680


	//   ....[207]....
        /*c9a4*/ 	.word	0x000f86a0


	//   ....[208]....
        /*c9a8*/ 	.word	0x000f8720


	//   ....[209]....
        /*c9ac*/ 	.word	0x000f8740


	//   ....[210]....
        /*c9b0*/ 	.word	0x000f87c0


	//   ....[211]....
        /*c9b4*/ 	.word	0x000f87e0


	//   ....[212]....
        /*c9b8*/ 	.word	0x000f8860


	//   ....[213]....
        /*c9bc*/ 	.word	0x000f8880


	//   ....[214]....
        /*c9c0*/ 	.word	0x000f8900


	//   ....[215]....
        /*c9c4*/ 	.word	0x000f8920


	//   ....[216]....
        /*c9c8*/ 	.word	0x000f89a0


	//   ....[217]....
        /*c9cc*/ 	.word	0x000f89c0


	//   ....[218]....
        /*c9d0*/ 	.word	0x000f8a40


	//   ....[219]....
        /*c9d4*/ 	.word	0x000f8a60


	//   ....[220]....
        /*c9d8*/ 	.word	0x000f8ac0


	//   ....[221]....
        /*c9dc*/ 	.word	0x000f8b30


	//   ....[222]....
        /*c9e0*/ 	.word	0x000f8b80


	//   ....[223]....
        /*c9e4*/ 	.word	0x000f8ba0


	//   ....[224]....
        /*c9e8*/ 	.word	0x000f8c20


	//   ....[225]....
        /*c9ec*/ 	.word	0x000f8c40


	//   ....[226]....
        /*c9f0*/ 	.word	0x000f8cc0


	//   ....[227]....
        /*c9f4*/ 	.word	0x000f8ce0


	//   ....[228]....
        /*c9f8*/ 	.word	0x000f8d60


	//   ....[229]....
        /*c9fc*/ 	.word	0x000f8d80


	//   ....[230]....
        /*ca00*/ 	.word	0x000f8e00


	//   ....[231]....
        /*ca04*/ 	.word	0x000f8e20


	//   ....[232]....
        /*ca08*/ 	.word	0x000f8ea0


	//   ....[233]....
        /*ca0c*/ 	.word	0x000f8ec0


	//   ....[234]....
        /*ca10*/ 	.word	0x000f8f20


	//   ....[235]....
        /*ca14*/ 	.word	0x000f8f60


	//   ....[236]....
        /*ca18*/ 	.word	0x000f8fc0


	//   ....[237]....
        /*ca1c*/ 	.word	0x000f9030


	//   ....[238]....
        /*ca20*/ 	.word	0x000f9080


	//   ....[239]....
        /*ca24*/ 	.word	0x000f90a0


	//   ....[240]....
        /*ca28*/ 	.word	0x000f9120


	//   ....[241]....
        /*ca2c*/ 	.word	0x000f9140


	//   ....[242]....
        /*ca30*/ 	.word	0x000f91c0


	//   ....[243]....
        /*ca34*/ 	.word	0x000f91e0


	//   ....[244]....
        /*ca38*/ 	.word	0x000f9260


	//   ....[245]....
        /*ca3c*/ 	.word	0x000f9280


	//   ....[246]....
        /*ca40*/ 	.word	0x000f9300


	//   ....[247]....
        /*ca44*/ 	.word	0x000f9320


	//   ....[248]....
        /*ca48*/ 	.word	0x000f93a0


	//   ....[249]....
        /*ca4c*/ 	.word	0x000f93c0


	//   ....[250]....
        /*ca50*/ 	.word	0x000f9420


	//   ....[251]....
        /*ca54*/ 	.word	0x000f9460


	//   ....[252]....
        /*ca58*/ 	.word	0x000f94c0


	//   ....[253]....
        /*ca5c*/ 	.word	0x000f9520


	//   ....[254]....
        /*ca60*/ 	.word	0x000f9580


	//   ....[255]....
        /*ca64*/ 	.word	0x000f95a0


	//   ....[0]....
        /*ca68*/ 	.word	0x000f9620


	//   ....[1]....
        /*ca6c*/ 	.word	0x000f9640


	//   ....[2]....
        /*ca70*/ 	.word	0x000f96c0


	//   ....[3]....
        /*ca74*/ 	.word	0x000f96e0


	//   ....[4]....
        /*ca78*/ 	.word	0x000f9760


	//   ....[5]....
        /*ca7c*/ 	.word	0x000f9780


	//   ....[6]....
        /*ca80*/ 	.word	0x000f9800


	//   ....[7]....
        /*ca84*/ 	.word	0x000f9820


	//   ....[8]....
        /*ca88*/ 	.word	0x000f98a0


	//   ....[9]....
        /*ca8c*/ 	.word	0x000f98c0


	//   ....[10]....
        /*ca90*/ 	.word	0x000f9920


	//   ....[11]....
        /*ca94*/ 	.word	0x000f9960


	//   ....[12]....
        /*ca98*/ 	.word	0x000f99c0


	//   ....[13]....
        /*ca9c*/ 	.word	0x000f9a30


	//   ....[14]....
        /*caa0*/ 	.word	0x000f9a80


	//   ....[15]....
        /*caa4*/ 	.word	0x000f9aa0


	//   ....[16]....
        /*caa8*/ 	.word	0x000f9b20


	//   ....[17]....
        /*caac*/ 	.word	0x000f9b40


	//   ....[18]....
        /*cab0*/ 	.word	0x000f9bc0


	//   ....[19]....
        /*cab4*/ 	.word	0x000f9be0


	//   ....[20]....
        /*cab8*/ 	.word	0x000f9c60


	//   ....[21]....
        /*cabc*/ 	.word	0x000f9c80


	//   ....[22]....
        /*cac0*/ 	.word	0x000f9d00


	//   ....[23]....
        /*cac4*/ 	.word	0x000f9d20


	//   ....[24]....
        /*cac8*/ 	.word	0x000f9da0


	//   ....[25]....
        /*cacc*/ 	.word	0x000f9dc0


	//   ....[26]....
        /*cad0*/ 	.word	0x000f9e20


	//   ....[27]....
        /*cad4*/ 	.word	0x000f9e60


	//   ....[28]....
        /*cad8*/ 	.word	0x000f9ec0


	//   ....[29]....
        /*cadc*/ 	.word	0x000f9f30


	//   ....[30]....
        /*cae0*/ 	.word	0x000f9f80


	//   ....[31]....
        /*cae4*/ 	.word	0x000f9fa0


	//   ....[32]....
        /*cae8*/ 	.word	0x000fa020


	//   ....[33]....
        /*caec*/ 	.word	0x000fa040


	//   ....[34]....
        /*caf0*/ 	.word	0x000fa0c0


	//   ....[35]....
        /*caf4*/ 	.word	0x000fa0e0


	//   ....[36]....
        /*caf8*/ 	.word	0x000fa160


	//   ....[37]....
        /*cafc*/ 	.word	0x000fa180


	//   ....[38]....
        /*cb00*/ 	.word	0x000fa200


	//   ....[39]....
        /*cb04*/ 	.word	0x000fa220


	//   ....[40]....
        /*cb08*/ 	.word	0x000fa2a0


	//   ....[41]....
        /*cb0c*/ 	.word	0x000fa2c0


	//   ....[42]....
        /*cb10*/ 	.word	0x000fa320


	//   ....[43]....
        /*cb14*/ 	.word	0x000fa360


	//   ....[44]....
        /*cb18*/ 	.word	0x000fa3c0


	//   ....[45]....
        /*cb1c*/ 	.word	0x000fa420


	//   ....[46]....
        /*cb20*/ 	.word	0x000fa480


	//   ....[47]....
        /*cb24*/ 	.word	0x000fa4a0


	//   ....[48]....
        /*cb28*/ 	.word	0x000fa520


	//   ....[49]....
        /*cb2c*/ 	.word	0x000fa540


	//   ....[50]....
        /*cb30*/ 	.word	0x000fa5c0


	//   ....[51]....
        /*cb34*/ 	.word	0x000fa5e0


	//   ....[52]....
        /*cb38*/ 	.word	0x000fa660


	//   ....[53]....
        /*cb3c*/ 	.word	0x000fa680


	//   ....[54]....
        /*cb40*/ 	.word	0x000fa700


	//   ....[55]....
        /*cb44*/ 	.word	0x000fa720


	//   ....[56]....
        /*cb48*/ 	.word	0x000fa7a0


	//   ....[57]....
        /*cb4c*/ 	.word	0x000fa7c0


	//   ....[58]....
        /*cb50*/ 	.word	0x000fa820


	//   ....[59]....
        /*cb54*/ 	.word	0x000fa860


	//   ....[60]....
        /*cb58*/ 	.word	0x000fa8c0


	//   ....[61]....
        /*cb5c*/ 	.word	0x000fa930


	//   ....[62]....
        /*cb60*/ 	.word	0x000fa980


	//   ....[63]....
        /*cb64*/ 	.word	0x000fa9a0


	//   ....[64]....
        /*cb68*/ 	.word	0x000faa20


	//   ....[65]....
        /*cb6c*/ 	.word	0x000faa40


	//   ....[66]....
        /*cb70*/ 	.word	0x000faac0


	//   ....[67]....
        /*cb74*/ 	.word	0x000faae0


	//   ....[68]....
        /*cb78*/ 	.word	0x000fab60


	//   ....[69]....
        /*cb7c*/ 	.word	0x000fab80


	//   ....[70]....
        /*cb80*/ 	.word	0x000fac00


	//   ....[71]....
        /*cb84*/ 	.word	0x000fac20


	//   ....[72]....
        /*cb88*/ 	.word	0x000faca0


	//   ....[73]....
        /*cb8c*/ 	.word	0x000facc0


	//   ....[74]....
        /*cb90*/ 	.word	0x000fad20


	//   ....[75]....
        /*cb94*/ 	.word	0x000fad60


	//   ....[76]....
        /*cb98*/ 	.word	0x000fadc0


	//   ....[77]....
        /*cb9c*/ 	.word	0x000fae30


	//   ....[78]....
        /*cba0*/ 	.word	0x000fae80


	//   ....[79]....
        /*cba4*/ 	.word	0x000faea0


	//   ....[80]....
        /*cba8*/ 	.word	0x000faf20


	//   ....[81]....
        /*cbac*/ 	.word	0x000faf40


	//   ....[82]....
        /*cbb0*/ 	.word	0x000fafc0


	//   ....[83]....
        /*cbb4*/ 	.word	0x000fafe0


	//   ....[84]....
        /*cbb8*/ 	.word	0x000fb060


	//   ....[85]....
        /*cbbc*/ 	.word	0x000fb080


	//   ....[86]....
        /*cbc0*/ 	.word	0x000fb100


	//   ....[87]....
        /*cbc4*/ 	.word	0x000fb120


	//   ....[88]....
        /*cbc8*/ 	.word	0x000fb1a0


	//   ....[89]....
        /*cbcc*/ 	.word	0x000fb1c0


	//   ....[90]....
        /*cbd0*/ 	.word	0x000fb220


	//   ....[91]....
        /*cbd4*/ 	.word	0x000fb260


	//   ....[92]....
        /*cbd8*/ 	.word	0x000fb2c0


	//   ....[93]....
        /*cbdc*/ 	.word	0x000fb350


	//   ....[94]....
        /*cbe0*/ 	.word	0x000fb380


	//   ....[95]....
        /*cbe4*/ 	.word	0x000fb3a0


	//   ....[96]....
        /*cbe8*/ 	.word	0x000fb3e0


	//   ....[97]....
        /*cbec*/ 	.word	0x000fb440


	//   ....[98]....
        /*cbf0*/ 	.word	0x000fb480


	//   ....[99]....
        /*cbf4*/ 	.word	0x000fb4e0


	//   ....[100]....
        /*cbf8*/ 	.word	0x000fb520


	//   ....[101]....
        /*cbfc*/ 	.word	0x000fb580


	//   ....[102]....
        /*cc00*/ 	.word	0x000fb5c0


	//   ....[103]....
        /*cc04*/ 	.word	0x000fb620


	//   ....[104]....
        /*cc08*/ 	.word	0x000fb660


	//   ....[105]....
        /*cc0c*/ 	.word	0x000fb6c0


	//   ....[106]....
        /*cc10*/ 	.word	0x000fb720


	//   ....[107]....
        /*cc14*/ 	.word	0x000fb7e0


	//   ....[108]....
        /*cc18*/ 	.word	0x000fb840


	//   ....[109]....
        /*cc1c*/ 	.word	0x000fb870


	//   ....[110]....
        /*cc20*/ 	.word	0x000fb8d0


	//   ....[111]....
        /*cc24*/ 	.word	0x000fb950


	//   ....[112]....
        /*cc28*/ 	.word	0x000fbaa0


	//   ....[113]....
        /*cc2c*/ 	.word	0x000fbb00


	//   ....[114]....
        /*cc30*/ 	.word	0x00106d10


	//   ....[115]....
        /*cc34*/ 	.word	0x00106da0


	//   ....[116]....
        /*cc38*/ 	.word	0x00106e60


	//   ....[117]....
        /*cc3c*/ 	.word	0x00106f00


	//   ....[118]....
        /*cc40*/ 	.word	0x00107000


	//   ....[119]....
        /*cc44*/ 	.word	0x00107020


	//   ....[120]....
        /*cc48*/ 	.word	0x00107070


	//   ....[121]....
        /*cc4c*/ 	.word	0x001070c0


	//   ....[122]....
        /*cc50*/ 	.word	0x00107140


	//   ....[123]....
        /*cc54*/ 	.word	0x00107160


	//   ....[124]....
        /*cc58*/ 	.word	0x001071a0


	//   ....[125]....
        /*cc5c*/ 	.word	0x00107230


	//   ....[126]....
        /*cc60*/ 	.word	0x00107280


	//   ....[127]....
        /*cc64*/ 	.word	0x001072a0


	//   ....[128]....
        /*cc68*/ 	.word	0x00107300


	//   ....[129]....
        /*cc6c*/ 	.word	0x00107340


	//   ....[130]....
        /*cc70*/ 	.word	0x001073c0


	//   ....[131]....
        /*cc74*/ 	.word	0x001073e0


	//   ....[132]....
        /*cc78*/ 	.word	0x00107430


	//   ....[133]....
        /*cc7c*/ 	.word	0x00107480


	//   ....[134]....
        /*cc80*/ 	.word	0x00107500


	//   ....[135]....
        /*cc84*/ 	.word	0x00107520


	//   ....[136]....
        /*cc88*/ 	.word	0x00107570


	//   ....[137]....
        /*cc8c*/ 	.word	0x001075c0


	//   ....[138]....
        /*cc90*/ 	.word	0x00107640


	//   ....[139]....
        /*cc94*/ 	.word	0x00107660


	//   ....[140]....
        /*cc98*/ 	.word	0x001076a0


	//   ....[141]....
        /*cc9c*/ 	.word	0x00107730


	//   ....[142]....
        /*cca0*/ 	.word	0x00107780


	//   ....[143]....
        /*cca4*/ 	.word	0x001077a0


	//   ....[144]....
        /*cca8*/ 	.word	0x00107800


	//   ....[145]....
        /*ccac*/ 	.word	0x00107840


	//   ....[146]....
        /*ccb0*/ 	.word	0x001078c0


	//   ....[147]....
        /*ccb4*/ 	.word	0x001078e0


	//   ....[148]....
        /*ccb8*/ 	.word	0x00107930


	//   ....[149]....
        /*ccbc*/ 	.word	0x00107980


	//   ....[150]....
        /*ccc0*/ 	.word	0x00107a00


	//   ....[151]....
        /*ccc4*/ 	.word	0x00107a20


	//   ....[152]....
        /*ccc8*/ 	.word	0x00107a70


	//   ....[153]....
        /*cccc*/ 	.word	0x00107ac0


	//   ....[154]....
        /*ccd0*/ 	.word	0x00107b40


	//   ....[155]....
        /*ccd4*/ 	.word	0x00107b60


	//   ....[156]....
        /*ccd8*/ 	.word	0x00107ba0


	//   ....[157]....
        /*ccdc*/ 	.word	0x00107c20


	//   ....[158]....
        /*cce0*/ 	.word	0x00107c80


	//   ....[159]....
        /*cce4*/ 	.word	0x00107ca0


	//   ....[160]....
        /*cce8*/ 	.word	0x00107d00


	//   ....[161]....
        /*ccec*/ 	.word	0x00107d20


	//   ....[162]....
        /*ccf0*/ 	.word	0x00107d80


	//   ....[163]....
        /*ccf4*/ 	.word	0x00107da0


	//   ....[164]....
        /*ccf8*/ 	.word	0x00107e00


	//   ....[165]....
        /*ccfc*/ 	.word	0x00107e20


	//   ....[166]....
        /*cd00*/ 	.word	0x00107e80


	//   ....[167]....
        /*cd04*/ 	.word	0x00107ea0


	//   ....[168]....
        /*cd08*/ 	.word	0x00107f00


	//   ....[169]....
        /*cd0c*/ 	.word	0x00107f20


	//   ....[170]....
        /*cd10*/ 	.word	0x00107f80


	//   ....[171]....
        /*cd14*/ 	.word	0x00107fa0


	//   ....[172]....
        /*cd18*/ 	.word	0x00108000


	//   ....[173]....
        /*cd1c*/ 	.word	0x00108020


	//   ....[174]....
        /*cd20*/ 	.word	0x00108080


	//   ....[175]....
        /*cd24*/ 	.word	0x001080a0


	//   ....[176]....
        /*cd28*/ 	.word	0x00108100


	//   ....[177]....
        /*cd2c*/ 	.word	0x00108120


	//   ....[178]....
        /*cd30*/ 	.word	0x00108180


	//   ....[179]....
        /*cd34*/ 	.word	0x001081a0


	//   ....[180]....
        /*cd38*/ 	.word	0x00108200


	//   ....[181]....
        /*cd3c*/ 	.word	0x00108220


	//   ....[182]....
        /*cd40*/ 	.word	0x00108300


	//   ....[183]....
        /*cd44*/ 	.word	0x00108320


	//   ....[184]....
        /*cd48*/ 	.word	0x00108340


	//   ....[185]....
        /*cd4c*/ 	.word	0x00108360


	//   ....[186]....
        /*cd50*/ 	.word	0x00108380


	//   ....[187]....
        /*cd54*/ 	.word	0x001083a0


	//   ....[188]....
        /*cd58*/ 	.word	0x001083c0


	//   ....[189]....
        /*cd5c*/ 	.word	0x001083e0


	//   ....[190]....
        /*cd60*/ 	.word	0x00108440


	//   ....[191]....
        /*cd64*/ 	.word	0x00108460


	//   ....[192]....
        /*cd68*/ 	.word	0x001084c0


	//   ....[193]....
        /*cd6c*/ 	.word	0x001084e0


	//   ....[194]....
        /*cd70*/ 	.word	0x00108540


	//   ....[195]....
        /*cd74*/ 	.word	0x00108560


	//   ....[196]....
        /*cd78*/ 	.word	0x001085c0


	//   ....[197]....
        /*cd7c*/ 	.word	0x001085e0


	//   ....[198]....
        /*cd80*/ 	.word	0x00108640


	//   ....[199]....
        /*cd84*/ 	.word	0x00108660


	//   ....[200]....
        /*cd88*/ 	.word	0x001086c0


	//   ....[201]....
        /*cd8c*/ 	.word	0x001086e0


	//   ....[202]....
        /*cd90*/ 	.word	0x00108740


	//   ....[203]....
        /*cd94*/ 	.word	0x00108760


	//   ....[204]....
        /*cd98*/ 	.word	0x001087b0


	//   ....[205]....
        /*cd9c*/ 	.word	0x001087e0


	//   ....[206]....
        /*cda0*/ 	.word	0x00108840


	//   ....[207]....
        /*cda4*/ 	.word	0x00108860


	//   ....[208]....
        /*cda8*/ 	.word	0x001088c0


	//   ....[209]....
        /*cdac*/ 	.word	0x001088e0


	//   ....[210]....
        /*cdb0*/ 	.word	0x00108940


	//   ....[211]....
        /*cdb4*/ 	.word	0x00108960


	//   ....[212]....
        /*cdb8*/ 	.word	0x001089c0


	//   ....[213]....
        /*cdbc*/ 	.word	0x001089e0


	//   ....[214]....
        /*cdc0*/ 	.word	0x00108aa0


	//   ....[215]....
        /*cdc4*/ 	.word	0x00108ac0


	//   ....[216]....
        /*cdc8*/ 	.word	0x00108ae0


	//   ....[217]....
        /*cdcc*/ 	.word	0x00108b00


	//   ....[218]....
        /*cdd0*/ 	.word	0x00108b20


	//   ....[219]....
        /*cdd4*/ 	.word	0x00108b40


	//   ....[220]....
        /*cdd8*/ 	.word	0x00108b60


	//   ....[221]....
        /*cddc*/ 	.word	0x00108bc0


	//   ....[222]....
        /*cde0*/ 	.word	0x00108c20


	//   ....[223]....
        /*cde4*/ 	.word	0x00108c40


	//   ....[224]....
        /*cde8*/ 	.word	0x00108c90


	//   ....[225]....
        /*cdec*/ 	.word	0x00108cc0


	//   ....[226]....
        /*cdf0*/ 	.word	0x00108d20


	//   ....[227]....
        /*cdf4*/ 	.word	0x00108d40


	//   ....[228]....
        /*cdf8*/ 	.word	0x00108d90


	//   ....[229]....
        /*cdfc*/ 	.word	0x00108dc0


	//   ....[230]....
        /*ce00*/ 	.word	0x00108e60


	//   ....[231]....
        /*ce04*/ 	.word	0x00108e80


	//   ....[232]....
        /*ce08*/ 	.word	0x00108ea0


	//   ....[233]....
        /*ce0c*/ 	.word	0x00108ec0


	//   ....[234]....
        /*ce10*/ 	.word	0x00108f20


	//   ....[235]....
        /*ce14*/ 	.word	0x00108f40


	//   ....[236]....
        /*ce18*/ 	.word	0x00108f90


	//   ....[237]....
        /*ce1c*/ 	.word	0x00108fc0


	//   ....[238]....
        /*ce20*/ 	.word	0x00109020


	//   ....[239]....
        /*ce24*/ 	.word	0x00109040


	//   ....[240]....
        /*ce28*/ 	.word	0x001090a0


	//   ....[241]....
        /*ce2c*/ 	.word	0x001090c0


	//   ....[242]....
        /*ce30*/ 	.word	0x00109120


	//   ....[243]....
        /*ce34*/ 	.word	0x00109140


	//   ....[244]....
        /*ce38*/ 	.word	0x001091a0


	//   ....[245]....
        /*ce3c*/ 	.word	0x001091c0


	//   ....[246]....
        /*ce40*/ 	.word	0x00109220


	//   ....[247]....
        /*ce44*/ 	.word	0x00109260


	//   ....[248]....
        /*ce48*/ 	.word	0x001092d0


	//   ....[249]....
        /*ce4c*/ 	.word	0x001092f0


	//   ....[250]....
        /*ce50*/ 	.word	0x001093e0


	//   ....[251]....
        /*ce54*/ 	.word	0x00109400


	//   ....[252]....
        /*ce58*/ 	.word	0x00109480


	//   ....[253]....
        /*ce5c*/ 	.word	0x001094a0


	//   ....[254]....
        /*ce60*/ 	.word	0x001095f0


	//----- nvinfo : EIATTR_EXIT_INSTR_OFFSETS
	.align		4
.L_41:
        /*ce64*/ 	.byte	0x04, 0x1c
        /*ce66*/ 	.short	(.L_43 - .L_42)


	//   ....[0]....
.L_42:
        /*ce68*/ 	.word	0x0011be40


	//   ....[1]....
        /*ce6c*/ 	.word	0x0011be60


	//----- nvinfo : EIATTR_REQNTID
	.align		4
.L_43:
        /*ce70*/ 	.byte	0x04, 0x10
        /*ce72*/ 	.short	(.L_45 - .L_44)
.L_44:
        /*ce74*/ 	.word	0x00000020
        /*ce78*/ 	.word	0x00000001
        /*ce7c*/ 	.word	0x00000001


	//----- nvinfo : EIATTR_CBANK_PARAM_SIZE
	.align		4
.L_45:
        /*ce80*/ 	.byte	0x03, 0x19
        /*ce82*/ 	.short	0x0050


	//----- nvinfo : EIATTR_PARAM_CBANK
	.align		4
        /*ce84*/ 	.byte	0x04, 0x0a
        /*ce86*/ 	.short	(.L_47 - .L_46)
	.align		4
.L_46:
        /*ce88*/ 	.word	index@(.nv.constant0.matmul_kernel)
        /*ce8c*/ 	.short	0x0210
        /*ce8e*/ 	.short	0x0050


	//----- nvinfo : EIATTR_SW_WAR
	.align		4
.L_47:
        /*ce90*/ 	.byte	0x04, 0x36
        /*ce92*/ 	.short	(.L_49 - .L_48)
.L_48:
        /*ce94*/ 	.word	0x00000008
.L_49:


//--------------------- .nv.callgraph             --------------------------
	.section	.nv.callgraph,"",@"SHT_CUDA_CALLGRAPH"
	.align	4
	.sectionentsize	8
	.align		4
        /*0000*/ 	.word	0x00000000
	.align		4
        /*0004*/ 	.word	0xffffffff
	.align		4
        /*0008*/ 	.word	0x00000000
	.align		4
        /*000c*/ 	.word	0xfffffffe
	.align		4
        /*0010*/ 	.word	0x00000000
	.align		4
        /*0014*/ 	.word	0xfffffffd
	.align		4
        /*0018*/ 	.word	0x00000000
	.align		4
        /*001c*/ 	.word	0xfffffffc


//--------------------- .text.matmul_kernel       --------------------------
	.section	.text.matmul_kernel,"ax",@progbits
	.align	128
        .global         matmul_kernel
        .type           matmul_kernel,@function
        .size           matmul_kernel,(.L_x_3 - matmul_kernel)
        .other          matmul_kernel,@"STO_CUDA_ENTRY STV_DEFAULT"
matmul_kernel:
.text.matmul_kernel:
[----:B------:R-:W1:Y:S08]  /*0000*/  LDC R1, c[0x0][0x28] ;  /* 0x00000a00ff017b82 */ /* 0x000e700000000800 */
[----:B------:R-:W2:Y:S01]  /*0010*/  LDC.64 R2, c[0x0][0x228] ;  /* 0x00008a00ff027b82 */ /* 0x000ea20000000a00 */
[----:B------:R-:W3:Y:S01]  /*0020*/  S2R R7, SR_CTAID.X ;  /* 0x0000000000077919 */ /* 0x000ee20000002500 */
[----:B-1----:R-:W-:Y:S01]  /*0030*/  VIADD R1, R1, 0xffff8fc8 ;  /* 0xffff8fc801017836 */ /* 0x002fe20000000000 */
[----:B------:R-:W-:Y:S01]  /*0040*/  ULDC UR7, c[0x0][0x230] ;  /* 0x00008c0000077ab9 */ /* 0x000fe20000000800 */
[----:B------:R-:W-:Y:S01]  /*0050*/  ULDC UR5, c[0x0][0x230] ;  /* 0x00008c0000057ab9 */ /* 0x000fe20000000800 */
[----:B------:R-:W1:Y:S01]  /*0060*/  S2R R15, SR_TID.X ;  /* 0x00000000000f7919 */ /* 0x000e620000002100 */
[----:B------:R-:W-:Y:S01]  /*0070*/  UIADD3 UR7, UR7, 0x7f, URZ ;  /* 0x0000007f07077890 */ /* 0x000fe2000fffe03f */
[----:B------:R-:W-:Y:S01]  /*0080*/  ULDC.64 UR8, c[0x0][0x218] ;  /* 0x0000860000087ab9 */ /* 0x000fe20000000a00 */
[----:B------:R-:W-:-:S02]  /*0090*/  ULDC UR46, c[0x0][0x240] ;  /* 0x00009000002e7ab9 */ /* 0x000fc40000000800 */
[----:B------:R-:W-:Y:S01]  /*00a0*/  UISETP.GT.AND UP0, UPT, UR7, 0x7f, UPT ;  /* 0x0000007f0700788c */ /* 0x000fe2000bf04270 */
[----:B------:R-:W4:Y:S01]  /*00b0*/  LDC R145, c[0x0][0x230] ;  /* 0x00008c00ff917b82 */ /* 0x000f220000000800 */
[----:B------:R-:W-:Y:S01]  /*00c0*/  ULDC UR47, c[0x0][0x240] ;  /* 0x00009000002f7ab9 */ /* 0x000fe20000000800 */
[----:B------:R-:W-:Y:S01]  /*00d0*/  ULDC UR48, c[0x0][0x240] ;  /* 0x0000900000307ab9 */ /* 0x000fe20000000800 */
[----:B------:R-:W-:Y:S01]  /*00e0*/  USEL UR4, URZ, 0x4, !UP0 ;  /* 0x000000043f047887 */ /* 0x000fe2000c000000 */
[----:B------:R-:W-:Y:S01]  /*00f0*/  ULDC UR49, c[0x0][0x240] ;  /* 0x0000900000317ab9 */ /* 0x000fe20000000800 */
[----:B------:R-:W-:Y:S01]  /*0100*/  ULDC UR50, c[0x0][0x240] ;  /* 0x0000900000327ab9 */ /* 0x000fe20000000800 */
[----:B------:R-:W-:Y:S01]  /*0110*/  ULDC UR51, c[0x0][0x240] ;  /* 0x0000900000337ab9 */ /* 0x000fe20000000800 */
[----:B------:R-:W-:Y:S01]  /*0120*/  ULDC UR52, c[0x0][0x240] ;  /* 0x0000900000347ab9 */ /* 0x000fe20000000800 */
[----:B------:R-:W-:Y:S01]  /*0130*/  ULDC UR53, c[0x0][0x240] ;  /* 0x0000900000357ab9 */ /* 0x000fe20000000800 */
[----:B------:R-:W-:Y:S01]  /*0140*/  ULDC UR54, c[0x0][0x240] ;  /* 0x0000900000367ab9 */ /* 0x000fe20000000800 */
[----:B------:R-:W-:Y:S01]  /*0150*/  ULDC UR55, c[0x0][0x240] ;  /* 0x0000900000377ab9 */ /* 0x000fe20000000800 */
[----:B------:R-:W-:Y:S01]  /*0160*/  ULDC UR56, c[0x0][0x240] ;  /* 0x0000900000387ab9 */ /* 0x000fe20000000800 */
[----:B--2---:R-:W-:Y:S01]  /*0170*/  VIADD R0, R3, 0x7f ;  /* 0x0000007f03007836 */ /* 0x004fe20000000000 */
[----:B------:R-:W-:Y:S01]  /*0180*/  IABS R14, R2 ;  /* 0x00000002000e7213 */ /* 0x000fe20000000000 */
[----:B------:R-:W-:Y:S01]  /*0190*/  ULDC UR57, c[0x0][0x240] ;  /* 0x0000900000397ab9 */ /* 0x000fe20000000800 */
[----:B------:R-:W-:Y:S01]  /*01a0*/  ULDC UR58, c[0x0][0x240] ;  /* 0x00009000003a7ab9 */ /* 0x000fe20000000800 */
[----:B------:R-:W-:Y:S01]  /*01b0*/  ULDC UR59, c[0x0][0x240] ;  /* 0x00009000003b7ab9 */ /* 0x000fe20000000800 */
[----:B------:R-:W-:Y:S01]  /*01c0*/  SHF.R.S32.HI R5, RZ, 0x1f, R0 ;  /* 0x0000001fff057819 */ /* 0x000fe20000011400 */
[----:B------:R-:W-:Y:S01]  /*01d0*/  ULDC UR60, c[0x0][0x240] ;  /* 0x00009000003c7ab9 */ /* 0x000fe20000000800 */
[----:B------:R-:W-:Y:S01]  /*01e0*/  ULDC UR61, c[0x0][0x240] ;  /* 0x00009000003d7ab9 */ /* 0x000fe20000000800 */
[----:B------:R-:W-:Y:S01]  /*01f0*/  ULDC UR6, c[0x0][0x240] ;  /* 0x0000900000067ab9 */ /* 0x000fe20000000800 */
[----:B------:R-:W-:Y:S01]  /*0200*/  LEA.HI R5, R5, R0, RZ, 0x7 ;  /* 0x0000000005057211 */ /* 0x000fe200078f38ff */
[----:B------:R-:W-:Y:S01]  /*0210*/  ULDC UR10, c[0x0][0x240] ;  /* 0x00009000000a7ab9 */ /* 0x000fe20000000800 */
[----:B---3--:R-:W-:Y:S01]  /*0220*/  IABS R10, R7 ;  /* 0x00000007000a7213 */ /* 0x008fe20000000000 */
[----:B------:R-:W-:Y:S01]  /*0230*/  ULDC UR11, c[0x0][0x240] ;  /* 0x00009000000b7ab9 */ /* 0x000fe20000000800 */
[----:B------:R-:W-:Y:S01]  /*0240*/  SHF.R.S32.HI R5, RZ, 0x7, R5 ;  /* 0x00000007ff057819 */ /* 0x000fe20000011405 */
[----:B------:R-:W-:Y:S01]  /*0250*/  ULDC UR12, c[0x0][0x240] ;  /* 0x00009000000c7ab9 */ /* 0x000fe20000000800 */
[----:B-1----:R-:W-:Y:S01]  /*0260*/  LOP3.LUT R149, R15, 0x1f, RZ, 0xc0, !PT ;  /* 0x0000001f0f957812 */ /* 0x002fe200078ec0ff */
[----:B------:R-:W-:Y:S01]  /*0270*/  ULDC UR14, c[0x0][0x240] ;  /* 0x00009000000e7ab9 */ /* 0x000fe20000000800 */
[----:B------:R-:W-:Y:S01]  /*0280*/  ULDC UR22, c[0x0][0x240] ;  /* 0x0000900000167ab9 */ /* 0x000fe20000000800 */
[----:B------:R-:W-:Y:S01]  /*0290*/  IMAD.SHL.U32 R6, R5, 0x8, RZ ;  /* 0x0000000805067824 */ /* 0x000fe200078e00ff */
[C---:B------:R-:W-:Y:S01]  /*02a0*/  LOP3.LUT R234, R149.reuse, 0x20, RZ, 0xfc, !PT ;  /* 0x0000002095ea7812 */ /* 0x040fe200078efcff */
[----:B------:R-:W-:Y:S01]  /*02b0*/  ULDC UR30, c[0x0][0x240] ;  /* 0x00009000001e7ab9 */ /* 0x000fe20000000800 */
[----:B------:R-:W-:Y:S01]  /*02c0*/  LOP3.LUT R203, R149, 0x40, RZ, 0xfc, !PT ;  /* 0x0000004095cb7812 */ /* 0x000fe200078efcff */
[----:B------:R-:W-:Y:S01]  /*02d0*/  ULDC UR38, c[0x0][0x240] ;  /* 0x0000900000267ab9 */ /* 0x000fe20000000800 */
[-C--:B------:R-:W-:Y:S01]  /*02e0*/  IABS R9, R6.reuse ;  /* 0x0000000600097213 */ /* 0x080fe20000000000 */
[----:B------:R-:W-:Y:S01]  /*02f0*/  ULDC UR15, c[0x0][0x240] ;  /* 0x00009000000f7ab9 */ /* 0x000fe20000000800 */
[----:B------:R-:W-:Y:S01]  /*0300*/  IABS R12, R6 ;  /* 0x00000006000c7213 */ /* 0x000fe20000000000 */
[----:B------:R-:W-:Y:S01]  /*0310*/  ULDC UR23, c[0x0][0x240] ;  /* 0x0000900000177ab9 */ /* 0x000fe20000000800 */
[----:B------:R-:W1:Y:S01]  /*0320*/  I2F.RP R0, R9 ;  /* 0x0000000900007306 */ /* 0x000e620000209400 */
        /* <DEDUP_REMOVED lines=14> */
[----:B-1----:R-:W1:Y:S01]  /*0410*/  MUFU.RCP R0, R0 ;  /* 0x0000000000007308 */ /* 0x002e620000001000 */
        /* <DEDUP_REMOVED lines=13> */
[----:B------:R-:W2:Y:S01]  /*04f0*/  LDC R185, c[0x0][0x230] ;  /* 0x00008c00ffb97b82 */ /* 0x000ea20000000800 */
[----:B-1----:R-:W-:-:S02]  /*0500*/  IADD3 R4, R0, 0xffffffe, RZ ;  /* 0x0ffffffe00047810 */ /* 0x002fc40007ffe0ff */
[----:B------:R-:W-:Y:S02]  /*0510*/  IADD3 R0, RZ, -R12, RZ ;  /* 0x8000000cff007210 */ /* 0x000fe40007ffe0ff */
[----:B------:R1:W3:Y:S03]  /*0520*/  F2I.FTZ.U32.TRUNC.NTZ R5, R4 ;  /* 0x0000000400057305 */ /* 0x0002e6000021f000 */
[----:B------:R-:W2:Y:S01]  /*0530*/  LDC R187, c[0x0][0x230] ;  /* 0x00008c00ffbb7b82 */ /* 0x000ea20000000800 */
[----:B-1----:R-:W-:-:S07]  /*0540*/  IMAD.MOV.U32 R4, RZ, RZ, RZ ;  /* 0x000000ffff047224 */ /* 0x002fce00078e00ff */
[----:B------:R-:W1:Y:S01]  /*0550*/  LDC R189, c[0x0][0x230] ;  /* 0x00008c00ffbd7b82 */ /* 0x000e620000000800 */
[----:B---3--:R-:W-:-:S04]  /*0560*/  IMAD.MOV R8, RZ, RZ, -R5 ;  /* 0x000000ffff087224 */ /* 0x008fc800078e0a05 */
[----:B------:R-:W-:Y:S02]  /*0570*/  IMAD R11, R8, R9, RZ ;  /* 0x00000009080b7224 */ /* 0x000fe400078e02ff */
[----:B------:R-:W-:Y:S01]  /*0580*/  IMAD.MOV.U32 R8, RZ, RZ, R10 ;  /* 0x000000ffff087224 */ /* 0x000fe200078e000a */
[----:B------:R-:W-:Y:S01]  /*0590*/  IABS R10, R3 ;  /* 0x00000003000a7213 */ /* 0x000fe20000000000 */
[----:B------:R-:W-:-:S06]  /*05a0*/  IMAD.HI.U32 R5, R5, R11, R4 ;  /* 0x0000000b05057227 */ /* 0x000fcc00078e0004 */
[----:B------:R-:W-:-:S04]  /*05b0*/  IMAD.HI.U32 R5, R5, R8, RZ ;  /* 0x0000000805057227 */ /* 0x000fc800078e00ff */
[----:B------:R-:W-:-:S05]  /*05c0*/  IMAD R0, R5, R0, R8 ;  /* 0x0000000005007224 */ /* 0x000fca00078e0208 */
[----:B------:R-:W-:-:S13]  /*05d0*/  ISETP.GT.U32.AND P1, PT, R9, R0, PT ;  /* 0x000000000900720c */ /* 0x000fda0003f24070 */
[----:B------:R-:W-:Y:S02]  /*05e0*/  @!P1 IMAD.IADD R0, R0, 0x1, -R9 ;  /* 0x0000000100009824 */ /* 0x000fe400078e0a09 */
[----:B------:R-:W-:Y:S01]  /*05f0*/  @!P1 VIADD R5, R5, 0x1 ;  /* 0x0000000105059836 */ /* 0x000fe20000000000 */
[----:B------:R-:W-:Y:S02]  /*0600*/  ISETP.NE.AND P1, PT, R6, RZ, PT ;  /* 0x000000ff0600720c */ /* 0x000fe40003f25270 */
[----:B------:R-:W-:Y:S02]  /*0610*/  ISETP.GE.U32.AND P0, PT, R0, R9, PT ;  /* 0x000000090000720c */ /* 0x000fe40003f06070 */
[----:B------:R-:W-:Y:S01]  /*0620*/  LOP3.LUT R0, R7, R6, RZ, 0x3c, !PT ;  /* 0x0000000607007212 */ /* 0x000fe200078e3cff */
[----:B------:R-:W3:Y:S03]  /*0630*/  I2F.RP R9, R10 ;  /* 0x0000000a00097306 */ /* 0x000ee60000209400 */
[----:B------:R-:W-:Y:S01]  /*0640*/  ISETP.GE.AND P2, PT, R0, RZ, PT ;  /* 0x000000ff0000720c */ /* 0x000fe20003f46270 */
[----:B------:R-:W-:-:S06]  /*0650*/  VIADD R0, R2, 0xff ;  /* 0x000000ff02007836 */ /* 0x000fcc0000000000 */
[----:B------:R-:W-:-:S05]  /*0660*/  @P0 VIADD R5, R5, 0x1 ;  /* 0x0000000105050836 */ /* 0x000fca0000000000 */
[----:B------:R-:W-:Y:S01]  /*0670*/  MOV R4, R5 ;  /* 0x0000000500047202 */ /* 0x000fe20000000f00 */
[----:B---3--:R-:W-:Y:S01]  /*0680*/  MUFU.RCP R9, R9 ;  /* 0x0000000900097308 */ /* 0x008fe20000001000 */
[----:B------:R-:W-:-:S03]  /*0690*/  SHF.R.S32.HI R5, RZ, 0x1f, R0 ;  /* 0x0000001fff057819 */ /* 0x000fc60000011400 */
[----:B------:R-:W-:Y:S01]  /*06a0*/  @!P2 IMAD.MOV R4, RZ, RZ, -R4 ;  /* 0x000000ffff04a224 */ /* 0x000fe200078e0a04 */
[----:B------:R-:W-:Y:S02]  /*06b0*/  @!P1 LOP3.LUT R4, RZ, R6, RZ, 0x33, !PT ;  /* 0x00000006ff049212 */ /* 0x000fe400078e33ff */
[----:B------:R-:W-:-:S03]  /*06c0*/  LEA.HI R5, R5, R0, RZ, 0x8 ;  /* 0x0000000005057211 */ /* 0x000fc600078f40ff */
[----:B------:R-:W-:Y:S02]  /*06d0*/  IMAD.SHL.U32 R12, R4, 0x8, RZ ;  /* 0x00000008040c7824 */ /* 0x000fe400078e00ff */
[----:B------:R-:W-:-:S03]  /*06e0*/  IMAD.MOV R4, RZ, RZ, -R4 ;  /* 0x000000ffff047224 */ /* 0x000fc600078e0a04 */
[----:B------:R-:W-:Y:S01]  /*06f0*/  LEA.HI.SX32 R5, R5, -R12, 0x18 ;  /* 0x8000000c05057211 */ /* 0x000fe200078fc2ff */
[----:B------:R-:W-:Y:S02]  /*0700*/  IMAD R16, R6, R4, R7 ;  /* 0x0000000406107224 */ /* 0x000fe400078e0207 */
[----:B------:R-:W-:Y:S01]  /*0710*/  IMAD.MOV.U32 R4, RZ, RZ, RZ ;  /* 0x000000ffff047224 */ /* 0x000fe200078e00ff */
[----:B------:R-:W-:-:S04]  /*0720*/  VIMNMX R13, R5, 0x8, PT ;  /* 0x00000008050d7848 */ /* 0x000fc80003fe0100 */
[-C--:B------:R-:W-:Y:S02]  /*0730*/  IABS R11, R13.reuse ;  /* 0x0000000d000b7213 */ /* 0x080fe40000000000 */
[----:B------:R-:W-:Y:S02]  /*0740*/  IABS R6, R13 ;  /* 0x0000000d00067213 */ /* 0x000fe40000000000 */
[----:B------:R-:W3:Y:S08]  /*0750*/  I2F.RP R0, R11 ;  /* 0x0000000b00007306 */ /* 0x000ef00000209400 */
[----:B---3--:R-:W3:Y:S02]  /*0760*/  MUFU.RCP R0, R0 ;  /* 0x0000000000007308 */ /* 0x008ee40000001000 */
[----:B---3--:R-:W-:-:S02]  /*0770*/  IADD3 R5, R0, 0xffffffe, RZ ;  /* 0x0ffffffe00057810 */ /* 0x008fc40007ffe0ff */
[----:B------:R-:W-:-:S04]  /*0780*/  IABS R0, R16 ;  /* 0x0000001000007213 */ /* 0x000fc80000000000 */
[----:B------:R-:W3:Y:S02]  /*0790*/  F2I.FTZ.U32.TRUNC.NTZ R5, R5 ;  /* 0x0000000500057305 */ /* 0x000ee4000021f000 */
[----:B---3--:R-:W-:-:S04]  /*07a0*/  IMAD.MOV R8, RZ, RZ, -R5 ;  /* 0x000000ffff087224 */ /* 0x008fc800078e0a05 */
[----:B------:R-:W-:Y:S02]  /*07b0*/  IMAD R7, R8, R11, RZ ;  /* 0x0000000b08077224 */ /* 0x000fe400078e02ff */
[----:B------:R-:W3:Y:S02]  /*07c0*/  I2F.RP R8, R14 ;  /* 0x0000000e00087306 */ /* 0x000ee40000209400 */
[----:B------:R-:W-:Y:S01]  /*07d0*/  IMAD.HI.U32 R4, R5, R7, R4 ;  /* 0x0000000705047227 */ /* 0x000fe200078e0004 */
[----:B------:R-:W-:-:S03]  /*07e0*/  MOV R5, R0 ;  /* 0x0000000000057202 */ /* 0x000fc60000000f00 */
[----:B------:R-:W-:Y:S02]  /*07f0*/  IMAD.MOV R0, RZ, RZ, -R6 ;  /* 0x000000ffff007224 */ /* 0x000fe400078e0a06 */
[----:B------:R-:W-:-:S04]  /*0800*/  IMAD.HI.U32 R4, R4, R5, RZ ;  /* 0x0000000504047227 */ /* 0x000fc800078e00ff */
[----:B------:R-:W-:Y:S02]  /*0810*/  IMAD R0, R4, R0, R5 ;  /* 0x0000000004007224 */ /* 0x000fe400078e0205 */
[----:B------:R-:W-:Y:S01]  /*0820*/  VIADD R6, R9, 0xffffffe ;  /* 0x0ffffffe09067836 */ /* 0x000fe20000000000 */
[----:B---3--:R-:W-:Y:S02]  /*0830*/  MUFU.RCP R8, R8 ;  /* 0x0000000800087308 */ /* 0x008fe40000001000 */
[----:B------:R-:W-:-:S06]  /*0840*/  ISETP.GT.U32.AND P1, PT, R11, R0, PT ;  /* 0x000000000b00720c */ /* 0x000fcc0003f24070 */
[----:B------:R-:W3:Y:S07]  /*0850*/  F2I.FTZ.U32.TRUNC.NTZ R7, R6 ;  /* 0x0000000600077305 */ /* 0x000eee000021f000 */
[----:B------:R-:W-:Y:S02]  /*0860*/  @!P1 IMAD.IADD R0, R0, 0x1, -R11 ;  /* 0x0000000100009824 */ /* 0x000fe400078e0a0b */
[----:B------:R-:W-:Y:S01]  /*0870*/  @!P1 VIADD R4, R4, 0x1 ;  /* 0x0000000104049836 */ /* 0x000fe20000000000 */
[----:B------:R-:W-:-:S02]  /*0880*/  ISETP.NE.AND P1, PT, R13, RZ, PT ;  /* 0x000000ff0d00720c */ /* 0x000fc40003f25270 */
[----:B------:R-:W-:Y:S02]  /*0890*/  ISETP.GE.U32.AND P0, PT, R0, R11, PT ;  /* 0x0000000b0000720c */ /* 0x000fe40003f06070 */
[----:B------:R-:W-:Y:S01]  /*08a0*/  LOP3.LUT R0, R16, R13, RZ, 0x3c, !PT ;  /* 0x0000000d10007212 */ /* 0x000fe200078e3cff */
[----:B---3--:R-:W-:Y:S01]  /*08b0*/  IMAD.MOV R9, RZ, RZ, -R7 ;  /* 0x000000ffff097224 */ /* 0x008fe200078e0a07 */
[----:B------:R-:W-:Y:S02]  /*08c0*/  IADD3 R5, R8, 0xffffffe, RZ ;  /* 0x0ffffffe08057810 */ /* 0x000fe40007ffe0ff */
[----:B------:R-:W-:Y:S01]  /*08d0*/  ISETP.GE.AND P2, PT, R0, RZ, PT ;  /* 0x000000ff0000720c */ /* 0x000fe20003f46270 */
[----:B------:R-:W-:Y:S01]  /*08e0*/  IMAD R9, R9, R10, RZ ;  /* 0x0000000a09097224 */ /* 0x000fe200078e02ff */
[----:B------:R-:W-:Y:S02]  /*08f0*/  MOV R6, RZ ;  /* 0x000000ff00067202 */ /* 0x000fe40000000f00 */
[----:B------:R-:W3:Y:S03]  /*0900*/  F2I.FTZ.U32.TRUNC.NTZ R5, R5 ;  /* 0x0000000500057305 */ /* 0x000ee6000021f000 */
[----:B------:R-:W-:-:S02]  /*0910*/  @P0 VIADD R4, R4, 0x1 ;  /* 0x0000000104040836 */ /* 0x000fc40000000000 */
[----:B------:R-:W-:-:S04]  /*0920*/  IMAD.HI.U32 R6, R7, R9, R6 ;  /* 0x0000000907067227 */ /* 0x000fc800078e0006 */
[----:B------:R-:W-:Y:S02]  /*0930*/  @!P2 IADD3 R4, -R4, RZ, RZ ;  /* 0x000000ff0404a210 */ /* 0x000fe40007ffe1ff */
[----:B------:R-:W-:Y:S01]  /*0940*/  @!P1 LOP3.LUT R4, RZ, R13, RZ, 0x33, !PT ;  /* 0x0000000dff049212 */ /* 0x000fe200078e33ff */
[----:B---3--:R-:W-:-:S04]  /*0950*/  IMAD.MOV R11, RZ, RZ, -R5 ;  /* 0x000000ffff0b7224 */ /* 0x008fc800078e0a05 */
[----:B------:R-:W-:Y:S02]  /*0960*/  IMAD.MOV R0, RZ, RZ, -R4 ;  /* 0x000000ffff007224 */ /* 0x000fe400078e0a04 */
[----:B------:R-:W-:Y:S02]  /*0970*/  IMAD.SHL.U32 R93, R4, 0x80, RZ ;  /* 0x00000080045d7824 */ /* 0x000fe400078e00ff */
[----:B------:R-:W-:Y:S02]  /*0980*/  IMAD R0, R13, R0, R16 ;  /* 0x000000000d007224 */ /* 0x000fe400078e0210 */
[----:B------:R-:W-:Y:S01]  /*0990*/  IMAD R7, R11, R14, RZ ;  /* 0x0000000e0b077224 */ /* 0x000fe200078e02ff */
[C---:B------:R-:W-:Y:S01]  /*09a0*/  IADD3 R18, R93.reuse, 0x4, RZ ;  /* 0x000000045d127810 */ /* 0x040fe20007ffe0ff */
[C---:B------:R-:W-:Y:S01]  /*09b0*/  VIADD R23, R93.reuse, 0x7f ;  /* 0x0000007f5d177836 */ /* 0x040fe20000000000 */
[----:B------:R-:W-:Y:S01]  /*09c0*/  IADD3 R0, R12, R0, RZ ;  /* 0x000000000c007210 */ /* 0x000fe20007ffe0ff */
[----:B------:R-:W-:Y:S01]  /*09d0*/  IMAD.MOV.U32 R4, RZ, RZ, RZ ;  /* 0x000000ffff047224 */ /* 0x000fe200078e00ff */
[----:B------:R-:W-:Y:S01]  /*09e0*/  IABS R21, R18 ;  /* 0x0000001200157213 */ /* 0x000fe20000000000 */
[----:B------:R-:W-:Y:S01]  /*09f0*/  VIADD R8, R93, 0x1 ;  /* 0x000000015d087836 */ /* 0x000fe20000000000 */
[----:B------:R-:W-:Y:S01]  /*0a00*/  PRMT R69, R149, 0x6540, R0 ;  /* 0x0000654095457816 */ /* 0x000fe20000000000 */
[----:B------:R-:W-:Y:S01]  /*0a10*/  IMAD.HI.U32 R5, R5, R7, R4 ;  /* 0x0000000705057227 */ /* 0x000fe200078e0004 */
[----:B------:R-:W-:Y:S01]  /*0a20*/  IABS R7, R23 ;  /* 0x0000001700077213 */ /* 0x000fe20000000000 */
[----:B------:R-:W-:Y:S01]  /*0a30*/  STL [R1+0x1900], R93 ;  /* 0x0019005d01007387 */ /* 0x000fe20000100800 */
[----:B------:R-:W-:Y:S01]  /*0a40*/  IABS R11, R69 ;  /* 0x00000045000b7213 */ /* 0x000fe20000000000 */
[----:B------:R-:W-:Y:S01]  /*0a50*/  IMAD.SHL.U32 R4, R0, 0x100, RZ ;  /* 0x0000010000047824 */ /* 0x000fe200078e00ff */
[----:B------:R-:W-:Y:S01]  /*0a60*/  ISETP.GE.AND P3, PT, R8, RZ, PT ;  /* 0x000000ff0800720c */ /* 0x000fe20003f66270 */
[----:B------:R-:W-:Y:S01]  /*0a70*/  IMAD.HI.U32 R0, R6, R7, RZ ;  /* 0x0000000706007227 */ /* 0x000fe200078e00ff */
[----:B------:R-:W-:Y:S01]  /*0a80*/  IABS R15, R8 ;  /* 0x00000008000f7213 */ /* 0x000fe20000000000 */
[----:B------:R3:W-:Y:S01]  /*0a90*/  STL [R1+0x5a58], R23 ;  /* 0x005a581701007387 */ /* 0x0007e20000100800 */
[C-C-:B------:R-:W-:Y:S01]  /*0aa0*/  LOP3.LUT R65, R4.reuse, 0x40, R149.reuse, 0xfe, !PT ;  /* 0x0000004004417812 */ /* 0x140fe200078efe95 */
[----:B------:R-:W-:Y:S01]  /*0ab0*/  IMAD.MOV R20, RZ, RZ, -R0 ;  /* 0x000000ffff147224 */ /* 0x000fe200078e0a00 */
[C-C-:B------:R-:W-:Y:S01]  /*0ac0*/  LOP3.LUT R67, R4.reuse, 0x20, R149.reuse, 0xfe, !PT ;  /* 0x0000002004437812 */ /* 0x140fe200078efe95 */
[C---:B------:R-:W-:Y:S01]  /*0ad0*/  IMAD.HI.U32 R0, R5.reuse, R11, RZ ;  /* 0x0000000b05007227 */ /* 0x040fe200078e00ff */
[----:B------:R-:W-:Y:S01]  /*0ae0*/  IABS R13, R65 ;  /* 0x00000041000d7213 */ /* 0x000fe20000000000 */
[----:B------:R-:W-:Y:S01]  /*0af0*/  STL [R1+0x2ce0], R69 ;  /* 0x002ce04501007387 */ /* 0x000fe20000100800 */
[----:B------:R-:W-:Y:S01]  /*0b00*/  LOP3.LUT R63, R4, 0x60, R149, 0xfe, !PT ;  /* 0x00000060043f7812 */ /* 0x000fe200078efe95 */
[----:B------:R-:W-:Y:S01]  /*0b10*/  IMAD.HI.U32 R9, R6, R15, RZ ;  /* 0x0000000f06097227 */ /* 0x000fe200078e00ff */
[----:B------:R-:W-:Y:S01]  /*0b20*/  IADD3 R0, -R0, RZ, RZ ;  /* 0x000000ff00007210 */ /* 0x000fe20007ffe1ff */
[----:B------:R-:W-:Y:S01]  /*0b30*/  STL [R1+0x2ce4], R67 ;  /* 0x002ce44301007387 */ /* 0x000fe20000100800 */
[----:B------:R-:W-:Y:S01]  /*0b40*/  IABS R12, R67 ;  /* 0x00000043000c7213 */ /* 0x000fe20000000000 */
[----:B------:R-:W-:Y:S01]  /*0b50*/  IMAD.HI.U32 R8, R5, R13, RZ ;  /* 0x0000000d05087227 */ /* 0x000fe200078e00ff */
[----:B------:R-:W-:Y:S01]  /*0b60*/  IABS R4, R63 ;  /* 0x0000003f00047213 */ /* 0x000fe20000000000 */
[----:B------:R-:W-:Y:S01]  /*0b70*/  STL [R1+0x2ce8], R65 ;  /* 0x002ce84101007387 */ /* 0x000fe20000100800 */
[C---:B------:R-:W-:Y:S01]  /*0b80*/  LOP3.LUT R61, R69.reuse, 0x80, RZ, 0xfc, !PT ;  /* 0x00000080453d7812 */ /* 0x040fe200078efcff */
[----:B------:R-:W-:Y:S01]  /*0b90*/  IMAD.MOV R8, RZ, RZ, -R8 ;  /* 0x000000ffff087224 */ /* 0x000fe200078e0a08 */
[C---:B------:R-:W-:Y:S01]  /*0ba0*/  LOP3.LUT R59, R69.reuse, 0xa0, RZ, 0xfc, !PT ;  /* 0x000000a0453b7812 */ /* 0x040fe200078efcff */
[----:B------:R-:W-:Y:S01]  /*0bb0*/  IMAD R0, R14, R0, R11 ;  /* 0x000000000e007224 */ /* 0x000fe200078e020b */
[----:B------:R-:W-:Y:S01]  /*0bc0*/  LOP3.LUT R55, R69, 0xc0, RZ, 0xfc, !PT ;  /* 0x000000c045377812 */ /* 0x000fe200078efcff */
[----:B------:R-:W-:Y:S01]  /*0bd0*/  IMAD R20, R10, R20, R7 ;  /* 0x000000140a147224 */ /* 0x000fe200078e0207 */
[----:B------:R-:W-:Y:S01]  /*0be0*/  IABS R90, R59 ;  /* 0x0000003b005a7213 */ /* 0x000fe20000000000 */
[C---:B------:R-:W-:Y:S01]  /*0bf0*/  IMAD R11, R14.reuse, R8, R13 ;  /* 0x000000080e0b7224 */ /* 0x040fe200078e020d */
[----:B------:R-:W-:Y:S01]  /*0c00*/  ISETP.GT.U32.AND P1, PT, R14, R0, PT ;  /* 0x000000000e00720c */ /* 0x000fe20003f24070 */
[----:B------:R-:W-:Y:S01]  /*0c10*/  IMAD.HI.U32 R7, R5, R12, RZ ;  /* 0x0000000c05077227 */ /* 0x000fe200078e00ff */
[----:B------:R-:W-:Y:S01]  /*0c20*/  LOP3.LUT R53, R69, 0xe0, RZ, 0xfc, !PT ;  /* 0x000000e045357812 */ /* 0x000fe200078efcff */
[----:B------:R-:W-:Y:S01]  /*0c30*/  STL [R1+0x2cec], R63 ;  /* 0x002cec3f01007387 */ /* 0x000fe20000100800 */
[----:B------:R-:W-:Y:S01]  /*0c40*/  ISETP.GT.U32.AND P2, PT, R10, R20, PT ;  /* 0x000000140a00720c */ /* 0x000fe20003f44070 */
[----:B------:R-:W-:Y:S01]  /*0c50*/  IMAD.MOV.U32 R13, RZ, RZ, R4 ;  /* 0x000000ffff0d7224 */ /* 0x000fe200078e0004 */
[----:B------:R-:W-:Y:S01]  /*0c60*/  IABS R16, R53 ;  /* 0x0000003500107213 */ /* 0x000fe20000000000 */
[----:B------:R-:W-:Y:S01]  /*0c70*/  IMAD.MOV R9, RZ, RZ, -R9 ;  /* 0x000000ffff097224 */ /* 0x000fe200078e0a09 */
[----:B------:R-:W-:Y:S01]  /*0c80*/  ISETP.GT.U32.AND P0, PT, R14, R11, PT ;  /* 0x0000000b0e00720c */ /* 0x000fe20003f04070 */
[----:B------:R-:W-:Y:S01]  /*0c90*/  IMAD.MOV R7, RZ, RZ, -R7 ;  /* 0x000000ffff077224 */ /* 0x000fe200078e0a07 */
[----:B------:R-:W-:Y:S01]  /*0ca0*/  IADD3 R25, R93, 0x11, RZ ;  /* 0x000000115d197810 */ /* 0x000fe20007ffe0ff */
[----:B------:R-:W-:Y:S01]  /*0cb0*/  IMAD.HI.U32 R4, R5, R13, RZ ;  /* 0x0000000d05047227 */ /* 0x000fe200078e00ff */
[----:B------:R-:W-:Y:S01]  /*0cc0*/  IABS R147, R93 ;  /* 0x0000005d00937213 */ /* 0x000fe20000000000 */
[----:B------:R-:W-:Y:S01]  /*0cd0*/  STL [R1+0x2cf0], R61 ;  /* 0x002cf03d01007387 */ /* 0x000fe20000100800 */
[----:B------:R-:W-:Y:S01]  /*0ce0*/  IADD3 R39, R93, 0x71, RZ ;  /* 0x000000715d277810 */ /* 0x000fe20007ffe0ff */
[----:B------:R-:W-:Y:S01]  /*0cf0*/  IMAD R22, R10, R9, R15 ;  /* 0x000000090a167224 */ /* 0x000fe200078e020f */
[----:B------:R-:W-:Y:S01]  /*0d00*/  IABS R15, R61 ;  /* 0x0000003d000f7213 */ /* 0x000fe20000000000 */
[----:B------:R-:W-:Y:S01]  /*0d10*/  IMAD R9, R14, R7, R12 ;  /* 0x000000070e097224 */ /* 0x000fe200078e020c */
[----:B------:R-:W-:Y:S01]  /*0d20*/  IADD3 R7, -R4, RZ, RZ ;  /* 0x000000ff04077210 */ /* 0x000fe20007ffe1ff */
[----:B------:R-:W-:Y:S01]  /*0d30*/  @!P1 IMAD.IADD R0, R0, 0x1, -R14 ;  /* 0x0000000100009824 */ /* 0x000fe200078e0a0e */
[----:B------:R-:W-:Y:S01]  /*0d40*/  IABS R12, R55 ;  /* 0x00000037000c7213 */ /* 0x000fe20000000000 */
[----:B------:R-:W-:Y:S01]  /*0d50*/  IMAD.HI.U32 R4, R5, R15, RZ ;  /* 0x0000000f05047227 */ /* 0x000fe200078e00ff */
[C---:B------:R-:W-:Y:S01]  /*0d60*/  ISETP.GT.U32.AND P4, PT, R14.reuse, R9, PT ;  /* 0x000000090e00720c */ /* 0x040fe20003f84070 */
[----:B------:R-:W-:Y:S01]  /*0d70*/  STL [R1+0x2cf4], R59 ;  /* 0x002cf43b01007387 */ /* 0x000fe20000100800 */
[C---:B------:R-:W-:Y:S01]  /*0d80*/  ISETP.GT.U32.AND P5, PT, R14.reuse, R0, PT ;  /* 0x000000000e00720c */ /* 0x040fe20003fa4070 */
[----:B------:R-:W-:Y:S01]  /*0d90*/  IMAD R13, R14, R7, R13 ;  /* 0x000000070e0d7224 */ /* 0x000fe200078e020d */
[----:B------:R-:W-:Y:S01]  /*0da0*/  IADD3 R83, R93, 0x77, RZ ;  /* 0x000000775d537810 */ /* 0x000fe20007ffe0ff */
[----:B------:R-:W-:Y:S01]  /*0db0*/  IMAD.HI.U32 R7, R5, R90, RZ ;  /* 0x0000005a05077227 */ /* 0x000fe200078e00ff */
[----:B------:R-:W-:Y:S01]  /*0dc0*/  IADD3 R73, R93, 0x7b, RZ ;  /* 0x0000007b5d497810 */ /* 0x000fe20007ffe0ff */
[----:B------:R-:W-:Y:S02]  /*0dd0*/  STL [R1+0x2cf8], R55 ;  /* 0x002cf83701007387 */ /* 0x000fe40000100800 */
[----:B------:R-:W-:-:S02]  /*0de0*/  IMAD.MOV R8, RZ, RZ, -R4 ;  /* 0x000000ffff087224 */ /* 0x000fc400078e0a04 */
[----:B------:R-:W-:Y:S01]  /*0df0*/  IMAD.MOV R7, RZ, RZ, -R7 ;  /* 0x000000ffff077224 */ /* 0x000fe200078e0a07 */
[----:B------:R-:W-:Y:S01]  /*0e00*/  STL [R1+0x2cfc], R53 ;  /* 0x002cfc3501007387 */ /* 0x000fe20000100800 */
[----:B------:R-:W-:Y:S02]  /*0e10*/  IMAD R15, R14, R8, R15 ;  /* 0x000000080e0f7224 */ /* 0x000fe400078e020f */
[C---:B------:R-:W-:Y:S01]  /*0e20*/  IMAD.HI.U32 R4, R5.reuse, R12, RZ ;  /* 0x0000000c05047227 */ /* 0x040fe200078e00ff */
[----:B------:R-:W-:Y:S02]  /*0e30*/  @!P5 IADD3 R0, R0, -R14, RZ ;  /* 0x8000000e0000d210 */ /* 0x000fe40007ffe0ff */
[----:B------:R-:W-:Y:S01]  /*0e40*/  ISETP.GT.U32.AND P1, PT, R14, R15, PT ;  /* 0x0000000f0e00720c */ /* 0x000fe20003f24070 */
[----:B------:R-:W-:-:S04]  /*0e50*/  IMAD.HI.U32 R5, R5, R16, RZ ;  /* 0x0000001005057227 */ /* 0x000fc800078e00ff */
[----:B------:R-:W-:Y:S01]  /*0e60*/  IMAD R90, R14, R7, R90 ;  /* 0x000000070e5a7224 */ /* 0x000fe200078e025a */
[----:B------:R-:W-:Y:S01]  /*0e70*/  IADD3 R5, -R5, RZ, RZ ;  /* 0x000000ff05057210 */ /* 0x000fe20007ffe1ff */
[----:B------:R-:W-:Y:S02]  /*0e80*/  IMAD.MOV R17, RZ, RZ, -R4 ;  /* 0x000000ffff117224 */ /* 0x000fe400078e0a04 */
[----:B------:R-:W-:Y:S01]  /*0e90*/  @!P2 IMAD.IADD R20, R20, 0x1, -R10 ;  /* 0x000000011414a824 */ /* 0x000fe200078e0a0a */
[C---:B------:R-:W-:Y:S01]  /*0ea0*/  ISETP.GT.U32.AND P2, PT, R14.reuse, R13, PT ;  /* 0x0000000d0e00720c */ /* 0x040fe20003f44070 */
[----:B------:R-:W-:Y:S01]  /*0eb0*/  @!P4 IMAD.IADD R9, R9, 0x1, -R14 ;  /* 0x000000010909c824 */ /* 0x000fe200078e0a0e */
[C---:B------:R-:W-:Y:S01]  /*0ec0*/  ISETP.GT.U32.AND P4, PT, R14.reuse, R90, PT ;  /* 0x0000005a0e00720c */ /* 0x040fe20003f84070 */
[C---:B------:R-:W-:Y:S02]  /*0ed0*/  IMAD R7, R14.reuse, R17, R12 ;  /* 0x000000110e077224 */ /* 0x040fe400078e020c */
[C---:B------:R-:W-:Y:S01]  /*0ee0*/  IMAD R5, R14.reuse, R5, R16 ;  /* 0x000000050e057224 */ /* 0x040fe200078e0210 */
[C---:B------:R-:W-:Y:S01]  /*0ef0*/  ISETP.GT.U32.AND P6, PT, R14.reuse, R9, PT ;  /* 0x000000090e00720c */ /* 0x040fe20003fc4070 */
[--C-:B------:R-:W-:Y:S01]  /*0f00*/  @!P0 IMAD.IADD R11, R11, 0x1, -R14.reuse ;  /* 0x000000010b0b8824 */ /* 0x100fe200078e0a0e */
[C---:B------:R-:W-:Y:S01]  /*0f10*/  ISETP.GT.U32.AND P5, PT, R14.reuse, R7, PT ;  /* 0x000000070e00720c */ /* 0x040fe20003fa4070 */
[--C-:B------:R-:W-:Y:S01]  /*0f20*/  @!P1 IMAD.IADD R15, R15, 0x1, -R14.reuse ;  /* 0x000000010f0f9824 */ /* 0x100fe200078e0a0e */
[C---:B------:R-:W-:Y:S01]  /*0f30*/  ISETP.GT.U32.AND P1, PT, R14.reuse, R5, PT ;  /* 0x000000050e00720c */ /* 0x040fe20003f24070 */
[----:B------:R-:W-:Y:S01]  /*0f40*/  VIADD R4, R93, 0x2 ;  /* 0x000000025d047836 */ /* 0x000fe20000000000 */
[----:B------:R-:W-:Y:S01]  /*0f50*/  ISETP.GT.U32.AND P0, PT, R14, R11, PT ;  /* 0x0000000b0e00720c */ /* 0x000fe20003f04070 */
[--C-:B------:R-:W-:Y:S01]  /*0f60*/  @!P2 IMAD.IADD R13, R13, 0x1, -R14.reuse ;  /* 0x000000010d0da824 */ /* 0x100fe200078e0a0e */
[----:B------:R-:W-:Y:S01]  /*0f70*/  ISETP.GT.U32.AND P2, PT, R10, R22, PT ;  /* 0x000000160a00720c */ /* 0x000fe20003f44070 */
[----:B------:R-:W-:Y:S01]  /*0f80*/  @!P4 IMAD.IADD R90, R90, 0x1, -R14 ;  /* 0x000000015a5ac824 */ /* 0x000fe200078e0a0e */
[----:B------:R-:W-:Y:S01]  /*0f90*/  ISETP.GT.U32.AND P4, PT, R14, R15, PT ;  /* 0x0000000f0e00720c */ /* 0x000fe20003f84070 */
[----:B------:R-:W-:Y:S01]  /*0fa0*/  VIADD R16, R93, 0x3 ;  /* 0x000000035d107836 */ /* 0x000fe20000000000 */
[----:B------:R-:W-:Y:S01]  /*0fb0*/  IABS R17, R4 ;  /* 0x0000000400117213 */ /* 0x000fe20000000000 */
[----:B------:R-:W-:Y:S01]  /*0fc0*/  IMAD.HI.U32 R12, R6, R21, RZ ;  /* 0x00000015060c7227 */ /* 0x000fe200078e00ff */
[----:B------:R-:W-:-:S02]  /*0fd0*/  @!P6 IADD3 R9, R9, -R14, RZ ;  /* 0x8000000e0909e210 */ /* 0x000fc40007ffe0ff */
[----:B------:R-:W-:Y:S01]  /*0fe0*/  ISETP.GT.U32.AND P6, PT, R14, R13, PT ;  /* 0x0000000d0e00720c */ /* 0x000fe20003fc4070 */
[--C-:B------:R-:W-:Y:S01]  /*0ff0*/  @!P5 IMAD.IADD R7, R7, 0x1, -R14.reuse ;  /* 0x000000010707d824 */ /* 0x100fe200078e0a0e */
[----:B------:R-:W-:Y:S01]  /*1000*/  IABS R19, R16 ;  /* 0x0000001000137213 */ /* 0x000fe20000000000 */
[----:B------:R-:W-:Y:S01]  /*1010*/  @!P0 IMAD.IADD R11, R11, 0x1, -R14 ;  /* 0x000000010b0b8824 */ /* 0x000fe200078e0a0e */
[----:B------:R-:W-:Y:S01]  /*1020*/  @!P1 IADD3 R5, R5, -R14, RZ ;  /* 0x8000000e05059210 */ /* 0x000fe20007ffe0ff */
[----:B------:R-:W-:Y:S01]  /*1030*/  @!P2 IMAD.IADD R22, R22, 0x1, -R10 ;  /* 0x000000011616a824 */ /* 0x000fe200078e0a0a */
[----:B------:R-:W-:Y:S01]  /*1040*/  ISETP.GE.AND P0, PT, R4, RZ, PT ;  /* 0x000000ff0400720c */ /* 0x000fe20003f06270 */
[----:B------:R-:W-:Y:S01]  /*1050*/  IMAD.HI.U32 R4, R6, R17, RZ ;  /* 0x0000001106047227 */ /* 0x000fe200078e00ff */
[C---:B------:R-:W-:Y:S02]  /*1060*/  ISETP.GT.U32.AND P1, PT, R14.reuse, R7, PT ;  /* 0x000000070e00720c */ /* 0x040fe40003f24070 */
[----:B------:R-:W-:Y:S01]  /*1070*/  ISETP.GT.U32.AND P2, PT, R14, R5, PT ;  /* 0x000000050e00720c */ /* 0x000fe20003f44070 */
[----:B------:R-:W-:Y:S01]  /*1080*/  IMAD.HI.U32 R8, R6, R19, RZ ;  /* 0x0000001306087227 */ /* 0x000fe200078e00ff */
[----:B------:R-:W-:-:S03]  /*1090*/  ISETP.GT.U32.AND P5, PT, R14, R90, PT ;  /* 0x0000005a0e00720c */ /* 0x000fc60003fa4070 */
[----:B------:R-:W-:Y:S01]  /*10a0*/  @!P4 IMAD.IADD R15, R15, 0x1, -R14 ;  /* 0x000000010f0fc824 */ /* 0x000fe200078e0a0e */
[----:B------:R-:W-:Y:S01]  /*10b0*/  ISETP.GT.U32.AND P4, PT, R10, R20, PT ;  /* 0x000000140a00720c */ /* 0x000fe20003f84070 */
[----:B------:R-:W-:Y:S01]  /*10c0*/  IMAD.MOV R4, RZ, RZ, -R4 ;  /* 0x000000ffff047224 */ /* 0x000fe200078e0a04 */
[----:B------:R-:W-:Y:S01]  /*10d0*/  IADD3 R8, -R8, RZ, RZ ;  /* 0x000000ff08087210 */ /* 0x000fe20007ffe1ff */
[----:B------:R-:W-:Y:S01]  /*10e0*/  @!P6 IMAD.IADD R13, R13, 0x1, -R14 ;  /* 0x000000010d0de824 */ /* 0x000fe200078e0a0e */
[C---:B------:R-:W-:Y:S01]  /*10f0*/  ISETP.GT.U32.AND P6, PT, R10.reuse, R22, PT ;  /* 0x000000160a00720c */ /* 0x040fe20003fc4070 */
[C---:B------:R-:W-:Y:S02]  /*1100*/  IMAD R142, R10.reuse, R4, R17 ;  /* 0x000000040a8e7224 */ /* 0x040fe400078e0211 */
[----:B------:R-:W-:Y:S01]  /*1110*/  IMAD.MOV R12, RZ, RZ, -R12 ;  /* 0x000000ffff0c7224 */ /* 0x000fe200078e0a0c */
[----:B------:R-:W-:Y:S01]  /*1120*/  @!P2 IADD3 R5, R5, -R14, RZ ;  /* 0x8000000e0505a210 */ /* 0x000fe20007ffe0ff */
[C---:B------:R-:W-:Y:S01]  /*1130*/  IMAD R24, R10.reuse, R8, R19 ;  /* 0x000000080a187224 */ /* 0x040fe200078e0213 */
[----:B------:R-:W-:Y:S01]  /*1140*/  ISETP.GE.AND P2, PT, R23, RZ, PT ;  /* 0x000000ff1700720c */ /* 0x000fe20003f46270 */
[----:B------:R-:W-:Y:S01]  /*1150*/  @!P1 IMAD.IADD R7, R7, 0x1, -R14 ;  /* 0x0000000107079824 */ /* 0x000fe200078e0a0e */
[C---:B------:R-:W-:Y:S01]  /*1160*/  ISETP.GT.U32.AND P1, PT, R10.reuse, R142, PT ;  /* 0x0000008e0a00720c */ /* 0x040fe20003f24070 */
[----:B------:R-:W-:Y:S01]  /*1170*/  IMAD R140, R10, R12, R21 ;  /* 0x0000000c0a8c7224 */ /* 0x000fe200078e0215 */
[----:B---3--:R-:W-:Y:S01]  /*1180*/  IABS R23, R25 ;  /* 0x0000001900177213 */ /* 0x008fe20000000000 */
[----:B------:R-:W-:Y:S01]  /*1190*/  @!P4 IMAD.IADD R20, R20, 0x1, -R10 ;  /* 0x000000011414c824 */ /* 0x000fe200078e0a0a */
[----:B------:R-:W-:Y:S01]  /*11a0*/  ISETP.GT.U32.AND P4, PT, R10, R24, PT ;  /* 0x000000180a00720c */ /* 0x000fe20003f84070 */
[C---:B------:R-:W-:Y:S01]  /*11b0*/  VIADD R8, R93.reuse, 0x5 ;  /* 0x000000055d087836 */ /* 0x040fe20000000000 */
[----:B------:R-:W-:Y:S01]  /*11c0*/  @!P6 IADD3 R22, R22, -R10, RZ ;  /* 0x8000000a1616e210 */ /* 0x000fe20007ffe0ff */
[C---:B------:R-:W-:Y:S01]  /*11d0*/  VIADD R12, R93.reuse, 0x6 ;  /* 0x000000065d0c7836 */ /* 0x040fe20000000000 */
[----:B------:R-:W-:Y:S01]  /*11e0*/  ISETP.GT.U32.AND P6, PT, R10, R140, PT ;  /* 0x0000008c0a00720c */ /* 0x000fe20003fc4070 */
[----:B------:R-:W-:Y:S01]  /*11f0*/  @!P5 IMAD.IADD R90, R90, 0x1, -R14 ;  /* 0x000000015a5ad824 */ /* 0x000fe200078e0a0e */
[----:B------:R-:W-:Y:S01]  /*1200*/  IABS R17, R8 ;  /* 0x0000000800117213 */ /* 0x000fe20000000000 */
[C---:B------:R-:W-:Y:S01]  /*1210*/  VIADD R14, R93.reuse, 0x7 ;  /* 0x000000075d0e7836 */ /* 0x040fe20000000000 */
[----:B------:R-:W-:Y:S01]  /*1220*/  IABS R19, R12 ;  /* 0x0000000c00137213 */ /* 0x000fe20000000000 */
[----:B------:R-:W-:Y:S01]  /*1230*/  @!P1 IMAD.IADD R142, R142, 0x1, -R10 ;  /* 0x000000018e8e9824 */ /* 0x000fe200078e0a0a */
[----:B------:R-:W-:Y:S01]  /*1240*/  ISETP.GE.AND P5, PT, R16, RZ, PT ;  /* 0x000000ff1000720c */ /* 0x000fe20003fa6270 */
[----:B------:R-:W-:Y:S01]  /*1250*/  IMAD.HI.U32 R4, R6, R17, RZ ;  /* 0x0000001106047227 */ /* 0x000fe200078e00ff */
[----:B------:R-:W-:-:S02]  /*1260*/  IADD3 R16, R93, 0x8, RZ ;  /* 0x000000085d107810 */ /* 0x000fc40007ffe0ff */
[----:B------:R-:W-:Y:S01]  /*1270*/  ISETP.GE.AND P1, PT, R18, RZ, PT ;  /* 0x000000ff1200720c */ /* 0x000fe20003f26270 */
[--C-:B------:R-:W-:Y:S01]  /*1280*/  @!P4 IMAD.IADD R24, R24, 0x1, -R10.reuse ;  /* 0x000000011818c824 */ /* 0x100fe200078e0a0a */
[----:B------:R-:W-:Y:S01]  /*1290*/  ISETP.GT.U32.AND P4, PT, R10, R142, PT ;  /* 0x0000008e0a00720c */ /* 0x000fe20003f84070 */
[----:B------:R-:W-:Y:S01]  /*12a0*/  @!P6 IMAD.IADD R140, R140, 0x1, -R10 ;  /* 0x000000018c8ce824 */ /* 0x000fe200078e0a0a */
[----:B------:R-:W-:Y:S01]  /*12b0*/  IADD3 R34, -R4, RZ, RZ ;  /* 0x000000ff04227210 */ /* 0x000fe20007ffe1ff */
[----:B------:R-:W-:Y:S01]  /*12c0*/  IMAD.HI.U32 R4, R6, R19, RZ ;  /* 0x0000001306047227 */ /* 0x000fe200078e00ff */
[----:B------:R-:W-:-:S03]  /*12d0*/  ISETP.GT.U32.AND P6, PT, R10, R24, PT ;  /* 0x000000180a00720c */ /* 0x000fc60003fc4070 */
[C---:B------:R-:W-:Y:S01]  /*12e0*/  IMAD R34, R10.reuse, R34, R17 ;  /* 0x000000220a227224 */ /* 0x040fe200078e0211 */
[----:B------:R-:W-:Y:S01]  /*12f0*/  IABS R17, R14 ;  /* 0x0000000e00117213 */ /* 0x000fe20000000000 */
[----:B------:R-:W-:Y:S02]  /*1300*/  IMAD.MOV R4, RZ, RZ, -R4 ;  /* 0x000000ffff047224 */ /* 0x000fe400078e0a04 */
[----:B------:R-:W-:Y:S01]  /*1310*/  @!P2 IMAD.MOV R20, RZ, RZ, -R20 ;  /* 0x000000ffff14a224 */ /* 0x000fe200078e0a14 */
[----:B------:R-:W-:Y:S01]  /*1320*/  ISETP.GT.U32.AND P2, PT, R10, R140, PT ;  /* 0x0000008c0a00720c */ /* 0x000fe20003f44070 */
[--C-:B------:R-:W-:Y:S01]  /*1330*/  @!P4 IMAD.IADD R142, R142, 0x1, -R10.reuse ;  /* 0x000000018e8ec824 */ /* 0x100fe200078e0a0a */
[C---:B------:R-:W-:Y:S01]  /*1340*/  ISETP.GT.U32.AND P4, PT, R10.reuse, R34, PT ;  /* 0x000000220a00720c */ /* 0x040fe20003f84070 */
[----:B------:R-:W-:Y:S01]  /*1350*/  IMAD R138, R10, R4, R19 ;  /* 0x000000040a8a7224 */ /* 0x000fe200078e0213 */
[----:B------:R-:W-:Y:S01]  /*1360*/  IABS R19, R16 ;  /* 0x0000001000137213 */ /* 0x000fe20000000000 */
[----:B------:R-:W-:-:S02]  /*1370*/  @!P6 IMAD.IADD R24, R24, 0x1, -R10 ;  /* 0x000000011818e824 */ /* 0x000fc400078e0a0a */
[----:B------:R-:W-:Y:S01]  /*1380*/  IMAD.HI.U32 R4, R6, R17, RZ ;  /* 0x0000001106047227 */ /* 0x000fe200078e00ff */
[----:B------:R-:W-:Y:S02]  /*1390*/  ISETP.GT.U32.AND P6, PT, R10, R138, PT ;  /* 0x0000008a0a00720c */ /* 0x000fe40003fc4070 */
[----:B------:R-:W-:Y:S01]  /*13a0*/  @!P5 IADD3 R24, -R24, RZ, RZ ;  /* 0x000000ff1818d210 */ /* 0x000fe20007ffe1ff */
[----:B------:R-:W-:Y:S01]  /*13b0*/  IMAD.MOV R36, RZ, RZ, -R4 ;  /* 0x000000ffff247224 */ /* 0x000fe200078e0a04 */
[----:B------:R-:W-:Y:S01]  /*13c0*/  ISETP.GE.AND P5, PT, R14, RZ, PT ;  /* 0x000000ff0e00720c */ /* 0x000fe20003fa6270 */
[----:B------:R-:W-:Y:S01]  /*13d0*/  IMAD.HI.U32 R4, R6, R19, RZ ;  /* 0x0000001306047227 */ /* 0x000fe200078e00ff */
[----:B------:R-:W-:Y:S02]  /*13e0*/  @!P2 IADD3 R140, R140, -R10, RZ ;  /* 0x8000000a8c8ca210 */ /* 0x000fe40007ffe0ff */
[----:B------:R-:W-:Y:S01]  /*13f0*/  ISETP.GE.AND P2, PT, R8, RZ, PT ;  /* 0x000000ff0800720c */ /* 0x000fe20003f46270 */
[--C-:B------:R-:W-:Y:S01]  /*1400*/  @!P4 IMAD.IADD R34, R34, 0x1, -R10.reuse ;  /* 0x000000012222c824 */ /* 0x100fe200078e0a0a */
[----:B------:R-:W-:Y:S01]  /*1410*/  IADD3 R136, -R4, RZ, RZ ;  /* 0x000000ff04887210 */ /* 0x000fe20007ffe1ff */
[----:B------:R-:W-:Y:S01]  /*1420*/  VIADD R18, R93, 0x9 ;  /* 0x000000095d127836 */ /* 0x000fe20000000000 */
[----:B------:R-:W-:Y:S01]  /*1430*/  ISETP.GE.AND P4, PT, R12, RZ, PT ;  /* 0x000000ff0c00720c */ /* 0x000fe20003f86270 */
[----:B------:R-:W-:Y:S01]  /*1440*/  @!P6 IMAD.IADD R138, R138, 0x1, -R10 ;  /* 0x000000018a8ae824 */ /* 0x000fe200078e0a0a */
[C---:B------:R-:W-:Y:S01]  /*1450*/  ISETP.GT.U32.AND P6, PT, R10.reuse, R34, PT ;  /* 0x000000220a00720c */ /* 0x040fe20003fc4070 */
[----:B------:R-:W-:Y:S01]  /*1460*/  IMAD R36, R10, R36, R17 ;  /* 0x000000240a247224 */ /* 0x000fe200078e0211 */
[----:B------:R-:W-:Y:S01]  /*1470*/  IABS R8, R18 ;  /* 0x0000001200087213 */ /* 0x000fe20000000000 */
[----:B------:R-:W-:-:S02]  /*1480*/  @!P3 IMAD.MOV R22, RZ, RZ, -R22 ;  /* 0x000000ffff16b224 */ /* 0x000fc400078e0a16 */
[C---:B------:R-:W-:Y:S01]  /*1490*/  IMAD R136, R10.reuse, R136, R19 ;  /* 0x000000880a887224 */ /* 0x040fe200078e0213 */
[C---:B------:R-:W-:Y:S01]  /*14a0*/  ISETP.GT.U32.AND P3, PT, R10.reuse, R36, PT ;  /* 0x000000240a00720c */ /* 0x040fe20003f64070 */
[----:B------:R-:W-:Y:S01]  /*14b0*/  @!P0 IMAD.MOV R142, RZ, RZ, -R142 ;  /* 0x000000ffff8e8224 */ /* 0x000fe200078e0a8e */
[----:B------:R-:W-:Y:S01]  /*14c0*/  ISETP.GT.U32.AND P0, PT, R10, R138, PT ;  /* 0x0000008a0a00720c */ /* 0x000fe20003f04070 */
[----:B------:R-:W-:Y:S02]  /*14d0*/  IMAD.MOV.U32 R17, RZ, RZ, R8 ;  /* 0x000000ffff117224 */ /* 0x000fe400078e0008 */
[----:B------:R-:W-:Y:S02]  /*14e0*/  VIADD R12, R93, 0xa ;  /* 0x0000000a5d0c7836 */ /* 0x000fe40000000000 */
[----:B------:R-:W-:Y:S01]  /*14f0*/  @!P6 IADD3 R34, R34, -R10, RZ ;  /* 0x8000000a2222e210 */ /* 0x000fe20007ffe0ff */
[----:B------:R-:W-:Y:S01]  /*1500*/  IMAD.HI.U32 R4, R6, R17, RZ ;  /* 0x0000001106047227 */ /* 0x000fe200078e00ff */
[----:B------:R-:W-:-:S02]  /*1510*/  ISETP.GT.U32.AND P6, PT, R10, R136, PT ;  /* 0x000000880a00720c */ /* 0x000fc40003fc4070 */
[----:B------:R-:W-:Y:S01]  /*1520*/  IABS R8, R12 ;  /* 0x0000000c00087213 */ /* 0x000fe20000000000 */
[----:B------:R-:W-:Y:S01]  /*1530*/  IMAD.MOV R4, RZ, RZ, -R4 ;  /* 0x000000ffff047224 */ /* 0x000fe200078e0a04 */
[----:B------:R-:W-:Y:S01]  /*1540*/  @!P2 IADD3 R34, -R34, RZ, RZ ;  /* 0x000000ff2222a210 */ /* 0x000fe20007ffe1ff */
[--C-:B------:R-:W-:Y:S01]  /*1550*/  @!P3 IMAD.IADD R36, R36, 0x1, -R10.reuse ;  /* 0x000000012424b824 */ /* 0x100fe200078e0a0a */
[----:B------:R-:W-:Y:S01]  /*1560*/  ISETP.GE.AND P3, PT, R12, RZ, PT ;  /* 0x000000ff0c00720c */ /* 0x000fe20003f66270 */
[----:B------:R-:W-:Y:S01]  /*1570*/  IMAD R46, R10, R4, R17 ;  /* 0x000000040a2e7224 */ /* 0x000fe200078e0211 */
[----:B------:R-:W-:Y:S01]  /*1580*/  MOV R17, R8 ;  /* 0x0000000800117202 */ /* 0x000fe20000000f00 */
[--C-:B------:R-:W-:Y:S01]  /*1590*/  @!P0 IMAD.IADD R138, R138, 0x1, -R10.reuse ;  /* 0x000000018a8a8824 */ /* 0x100fe200078e0a0a */
[----:B------:R-:W-:Y:S01]  /*15a0*/  ISETP.GE.AND P0, PT, R18, RZ, PT ;  /* 0x000000ff1200720c */ /* 0x000fe20003f06270 */
[----:B------:R-:W-:Y:S02]  /*15b0*/  VIADD R12, R93, 0xb ;  /* 0x0000000b5d0c7836 */ /* 0x000fe40000000000 */
[----:B------:R-:W-:Y:S01]  /*15c0*/  @!P6 IMAD.IADD R136, R136, 0x1, -R10 ;  /* 0x000000018888e824 */ /* 0x000fe200078e0a0a */
[C---:B------:R-:W-:Y:S01]  /*15d0*/  ISETP.GT.U32.AND P6, PT, R10.reuse, R36, PT ;  /* 0x000000240a00720c */ /* 0x040fe20003fc4070 */
[----:B------:R-:W-:Y:S01]  /*15e0*/  @!P4 IMAD.MOV R138, RZ, RZ, -R138 ;  /* 0x000000ffff8ac224 */ /* 0x000fe200078e0a8a */
[----:B------:R-:W-:Y:S01]  /*15f0*/  ISETP.GT.U32.AND P4, PT, R10, R46, PT ;  /* 0x0000002e0a00720c */ /* 0x000fe20003f84070 */
[----:B------:R-:W-:Y:S01]  /*1600*/  IMAD.HI.U32 R4, R6, R17, RZ ;  /* 0x0000001106047227 */ /* 0x000fe200078e00ff */
[----:B------:R-:W-:-:S02]  /*1610*/  IABS R19, R12 ;  /* 0x0000000c00137213 */ /* 0x000fc40000000000 */
[C---:B------:R-:W-:Y:S01]  /*1620*/  ISETP.GT.U32.AND P2, PT, R10.reuse, R136, PT ;  /* 0x000000880a00720c */ /* 0x040fe20003f44070 */
[----:B------:R-:W-:Y:S02]  /*1630*/  VIADD R14, R93, 0xc ;  /* 0x0000000c5d0e7836 */ /* 0x000fe40000000000 */
[----:B------:R-:W-:Y:S02]  /*1640*/  IMAD.MOV R4, RZ, RZ, -R4 ;  /* 0x000000ffff047224 */ /* 0x000fe400078e0a04 */
[----:B------:R-:W-:Y:S01]  /*1650*/  @!P1 IMAD.MOV R140, RZ, RZ, -R140 ;  /* 0x000000ffff8c9224 */ /* 0x000fe200078e0a8c */
[----:B------:R-:W-:Y:S01]  /*1660*/  IABS R8, R14 ;  /* 0x0000000e00087213 */ /* 0x000fe20000000000 */
[----:B------:R-:W-:Y:S01]  /*1670*/  IMAD R134, R10, R4, R17 ;  /* 0x000000040a867224 */ /* 0x000fe200078e0211 */
[----:B------:R-:W-:Y:S01]  /*1680*/  @!P6 IADD3 R36, R36, -R10, RZ ;  /* 0x8000000a2424e210 */ /* 0x000fe20007ffe0ff */
[----:B------:R-:W-:Y:S01]  /*1690*/  IMAD.HI.U32 R4, R6, R19, RZ ;  /* 0x0000001306047227 */ /* 0x000fe200078e00ff */
[----:B------:R-:W-:-:S02]  /*16a0*/  ISETP.GE.AND P1, PT, R16, RZ, PT ;  /* 0x000000ff1000720c */ /* 0x000fc40003f26270 */
[----:B------:R-:W-:Y:S01]  /*16b0*/  ISETP.GT.U32.AND P6, PT, R10, R134, PT ;  /* 0x000000860a00720c */ /* 0x000fe20003fc4070 */
[----:B------:R-:W-:Y:S01]  /*16c0*/  IMAD.MOV.U32 R17, RZ, RZ, R8 ;  /* 0x000000ffff117224 */ /* 0x000fe200078e0008 */
[----:B------:R-:W-:Y:S01]  /*16d0*/  @!P4 IADD3 R46, R46, -R10, RZ ;  /* 0x8000000a2e2ec210 */ /* 0x000fe20007ffe0ff */
[----:B------:R-:W-:Y:S01]  /*16e0*/  @!P5 IMAD.MOV R36, RZ, RZ, -R36 ;  /* 0x000000ffff24d224 */ /* 0x000fe200078e0a24 */
[----:B------:R-:W-:Y:S01]  /*16f0*/  ISETP.GE.AND P4, PT, R14, RZ, PT ;  /* 0x000000ff0e00720c */ /* 0x000fe20003f86270 */
[----:B------:R-:W-:Y:S01]  /*1700*/  IMAD.HI.U32 R8, R6, R17, RZ ;  /* 0x0000001106087227 */ /* 0x000fe200078e00ff */
[----:B------:R-:W-:-:S03]  /*1710*/  ISETP.GT.U32.AND P5, PT, R10, R46, PT ;  /* 0x0000002e0a00720c */ /* 0x000fc60003fa4070 */
[----:B------:R-:W-:Y:S02]  /*1720*/  IMAD.MOV R48, RZ, RZ, -R4 ;  /* 0x000000ffff307224 */ /* 0x000fe400078e0a04 */
[C---:B------:R-:W-:Y:S02]  /*1730*/  VIADD R16, R93.reuse, 0xd ;  /* 0x0000000d5d107836 */ /* 0x040fe40000000000 */
[----:B------:R-:W-:Y:S01]  /*1740*/  @!P2 IMAD.IADD R136, R136, 0x1, -R10 ;  /* 0x000000018888a824 */ /* 0x000fe200078e0a0a */
[----:B------:R-:W-:Y:S01]  /*1750*/  ISETP.GE.AND P2, PT, R12, RZ, PT ;  /* 0x000000ff0c00720c */ /* 0x000fe20003f46270 */
[----:B------:R-:W-:Y:S01]  /*1760*/  IMAD.MOV R8, RZ, RZ, -R8 ;  /* 0x000000ffff087224 */ /* 0x000fe200078e0a08 */
[----:B------:R-:W-:Y:S01]  /*1770*/  IABS R21, R16 ;  /* 0x0000001000157213 */ /* 0x000fe20000000000 */
[C---:B------:R-:W-:Y:S01]  /*1780*/  IMAD R48, R10.reuse, R48, R19 ;  /* 0x000000300a307224 */ /* 0x040fe200078e0213 */
[----:B------:R-:W-:Y:S01]  /*1790*/  IADD3 R12, R93, 0xe, RZ ;  /* 0x0000000e5d0c7810 */ /* 0x000fe20007ffe0ff */
[----:B------:R-:W-:-:S02]  /*17a0*/  IMAD R132, R10, R8, R17 ;  /* 0x000000080a847224 */ /* 0x000fc400078e0211 */
[----:B------:R-:W-:Y:S01]  /*17b0*/  @!P6 IMAD.IADD R134, R134, 0x1, -R10 ;  /* 0x000000018686e824 */ /* 0x000fe200078e0a0a */
[----:B------:R-:W-:Y:S01]  /*17c0*/  IABS R17, R12 ;  /* 0x0000000c00117213 */ /* 0x000fe20000000000 */
[----:B------:R-:W-:Y:S01]  /*17d0*/  @!P1 IMAD.MOV R136, RZ, RZ, -R136 ;  /* 0x000000ffff889224 */ /* 0x000fe200078e0a88 */
[----:B------:R-:W-:Y:S01]  /*17e0*/  ISETP.GT.U32.AND P1, PT, R10, R48, PT ;  /* 0x000000300a00720c */ /* 0x000fe20003f24070 */
[----:B------:R-:W-:Y:S01]  /*17f0*/  @!P5 IMAD.IADD R46, R46, 0x1, -R10 ;  /* 0x000000012e2ed824 */ /* 0x000fe200078e0a0a */
[----:B------:R-:W-:Y:S01]  /*1800*/  ISETP.GT.U32.AND P6, PT, R10, R134, PT ;  /* 0x000000860a00720c */ /* 0x000fe20003fc4070 */
[----:B------:R-:W-:Y:S01]  /*1810*/  IMAD.HI.U32 R4, R6, R21, RZ ;  /* 0x0000001506047227 */ /* 0x000fe200078e00ff */
[----:B------:R-:W-:Y:S02]  /*1820*/  ISETP.GT.U32.AND P5, PT, R10, R132, PT ;  /* 0x000000840a00720c */ /* 0x000fe40003fa4070 */
[----:B------:R-:W-:Y:S01]  /*1830*/  @!P0 IADD3 R46, -R46, RZ, RZ ;  /* 0x000000ff2e2e8210 */ /* 0x000fe20007ffe1ff */
[----:B------:R-:W-:-:S02]  /*1840*/  IMAD.MOV R4, RZ, RZ, -R4 ;  /* 0x000000ffff047224 */ /* 0x000fc400078e0a04 */
[----:B------:R-:W-:Y:S02]  /*1850*/  VIADD R14, R93, 0xf ;  /* 0x0000000f5d0e7836 */ /* 0x000fe40000000000 */
[----:B------:R-:W-:Y:S02]  /*1860*/  IMAD R50, R10, R4, R21 ;  /* 0x000000040a327224 */ /* 0x000fe400078e0215 */
[--C-:B------:R-:W-:Y:S01]  /*1870*/  @!P1 IMAD.IADD R48, R48, 0x1, -R10.reuse ;  /* 0x0000000130309824 */ /* 0x100fe200078e0a0a */
[----:B------:R-:W-:Y:S01]  /*1880*/  IABS R19, R14 ;  /* 0x0000000e00137213 */ /* 0x000fe20000000000 */
[----:B------:R-:W-:Y:S01]  /*1890*/  @!P6 IMAD.IADD R134, R134, 0x1, -R10 ;  /* 0x000000018686e824 */ /* 0x000fe200078e0a0a */
[----:B------:R-:W-:Y:S01]  /*18a0*/  ISETP.GT.U32.AND P6, PT, R10, R50, PT ;  /* 0x000000320a00720c */ /* 0x000fe20003fc4070 */
[----:B------:R-:W-:Y:S01]  /*18b0*/  IMAD.HI.U32 R4, R6, R17, RZ ;  /* 0x0000001106047227 */ /* 0x000fe200078e00ff */
[----:B------:R-:W-:-:S03]  /*18c0*/  ISETP.GE.AND P1, PT, R16, RZ, PT ;  /* 0x000000ff1000720c */ /* 0x000fc60003f26270 */
[----:B------:R-:W-:Y:S01]  /*18d0*/  @!P5 IMAD.IADD R132, R132, 0x1, -R10 ;  /* 0x000000018484d824 */ /* 0x000fe200078e0a0a */
[----:B------:R-:W-:Y:S01]  /*18e0*/  ISETP.GT.U32.AND P5, PT, R10, R48, PT ;  /* 0x000000300a00720c */ /* 0x000fe20003fa4070 */
[----:B------:R-:W-:Y:S01]  /*18f0*/  IMAD.HI.U32 R8, R6, R19, RZ ;  /* 0x0000001306087227 */ /* 0x000fe200078e00ff */
[----:B------:R-:W-:-:S03]  /*1900*/  IADD3 R4, -R4, RZ, RZ ;  /* 0x000000ff04047210 */ /* 0x000fc60007ffe1ff */
[----:B------:R-:W-:Y:S02]  /*1910*/  IMAD.MOV R8, RZ, RZ, -R8 ;  /* 0x000000ffff087224 */ /* 0x000fe400078e0a08 */
[----:B------:R-:W-:Y:S02]  /*1920*/  IMAD R130, R10, R4, R17 ;  /* 0x000000040a827224 */ /* 0x000fe400078e0211 */
[--C-:B------:R-:W-:Y:S01]  /*1930*/  @!P6 IMAD.IADD R50, R50, 0x1, -R10.reuse ;  /* 0x000000013232e824 */ /* 0x100fe200078e0a0a */
[C---:B------:R-:W-:Y:S01]  /*1940*/  ISETP.GT.U32.AND P6, PT, R10.reuse, R132, PT ;  /* 0x000000840a00720c */ /* 0x040fe20003fc4070 */
[----:B------:R-:W-:Y:S02]  /*1950*/  IMAD R62, R10, R8, R19 ;  /* 0x000000080a3e7224 */ /* 0x000fe400078e0213 */
[----:B------:R-:W-:Y:S01]  /*1960*/  @!P5 IMAD.IADD R48, R48, 0x1, -R10 ;  /* 0x000000013030d824 */ /* 0x000fe200078e0a0a */
[C---:B------:R-:W-:Y:S01]  /*1970*/  ISETP.GT.U32.AND P5, PT, R10.reuse, R130, PT ;  /* 0x000000820a00720c */ /* 0x040fe20003fa4070 */
[----:B------:R-:W-:Y:S01]  /*1980*/  VIADD R18, R93, 0x10 ;  /* 0x000000105d127836 */ /* 0x000fe20000000000 */
[----:B------:R-:W-:Y:S01]  /*1990*/  ISETP.GT.U32.AND P0, PT, R10, R50, PT ;  /* 0x000000320a00720c */ /* 0x000fe20003f04070 */
[----:B------:R-:W-:-:S03]  /*19a0*/  IMAD.HI.U32 R8, R6, R23, RZ ;  /* 0x0000001706087227 */ /* 0x000fc600078e00ff */
[----:B------:R-:W-:Y:S01]  /*19b0*/  IABS R21, R18 ;  /* 0x0000001200157213 */ /* 0x000fe20000000000 */
[----:B------:R-:W-:Y:S02]  /*19c0*/  IMAD.MOV R8, RZ, RZ, -R8 ;  /* 0x000000ffff087224 */ /* 0x000fe400078e0a08 */
[--C-:B------:R-:W-:Y:S01]  /*19d0*/  @!P6 IMAD.IADD R132, R132, 0x1, -R10.reuse ;  /* 0x000000018484e824 */ /* 0x100fe200078e0a0a */
[C---:B------:R-:W-:Y:S01]  /*19e0*/  ISETP.GT.U32.AND P6, PT, R10.reuse, R62, PT ;  /* 0x0000003e0a00720c */ /* 0x040fe20003fc4070 */
[----:B------:R-:W-:Y:S01]  /*19f0*/  IMAD R60, R10, R8, R23 ;  /* 0x000000080a3c7224 */ /* 0x000fe200078e0217 */
[----:B------:R-:W-:Y:S01]  /*1a00*/  IADD3 R8, R93, 0x13, RZ ;  /* 0x000000135d087810 */ /* 0x000fe20007ffe0ff */
[----:B------:R-:W-:Y:S02]  /*1a10*/  @!P5 IMAD.IADD R130, R130, 0x1, -R10 ;  /* 0x000000018282d824 */ /* 0x000fe400078e0a0a */
[----:B------:R-:W-:Y:S01]  /*1a20*/  @!P3 IMAD.MOV R134, RZ, RZ, -R134 ;  /* 0x000000ffff86b224 */ /* 0x000fe200078e0a86 */
[----:B------:R-:W-:Y:S01]  /*1a30*/  ISETP.GE.AND P3, PT, R12, RZ, PT ;  /* 0x000000ff0c00720c */ /* 0x000fe20003f66270 */
[----:B------:R-:W-:Y:S01]  /*1a40*/  IMAD.HI.U32 R4, R6, R21, RZ ;  /* 0x0000001506047227 */ /* 0x000fe200078e00ff */
[----:B------:R-:W-:-:S03]  /*1a50*/  IABS R19, R8 ;  /* 0x0000000800137213 */ /* 0x000fc60000000000 */
[----:B------:R-:W-:Y:S01]  /*1a60*/  VIADD R12, R93, 0x12 ;  /* 0x000000125d0c7836 */ /* 0x000fe20000000000 */
[----:B------:R-:W-:Y:S01]  /*1a70*/  IADD3 R4, -R4, RZ, RZ ;  /* 0x000000ff04047210 */ /* 0x000fe20007ffe1ff */
[----:B------:R-:W-:Y:S01]  /*1a80*/  @!P2 IMAD.MOV R48, RZ, RZ, -R48 ;  /* 0x000000ffff30a224 */ /* 0x000fe200078e0a30 */
[C---:B------:R-:W-:Y:S01]  /*1a90*/  ISETP.GT.U32.AND P2, PT, R10.reuse, R130, PT ;  /* 0x000000820a00720c */ /* 0x040fe20003f44070 */
[----:B------:R-:W-:Y:S01]  /*1aa0*/  @!P4 IMAD.MOV R132, RZ, RZ, -R132 ;  /* 0x000000ffff84c224 */ /* 0x000fe200078e0a84 */
[C---:B------:R-:W-:Y:S01]  /*1ab0*/  ISETP.GT.U32.AND P4, PT, R10.reuse, R60, PT ;  /* 0x0000003c0a00720c */ /* 0x040fe20003f84070 */
[----:B------:R-:W-:Y:S01]  /*1ac0*/  IMAD R128, R10, R4, R21 ;  /* 0x000000040a807224 */ /* 0x000fe200078e0215 */
[----:B------:R-:W-:Y:S01]  /*1ad0*/  IABS R17, R12 ;  /* 0x0000000c00117213 */ /* 0x000fe20000000000 */
[--C-:B------:R-:W-:Y:S02]  /*1ae0*/  @!P6 IMAD.IADD R62, R62, 0x1, -R10.reuse ;  /* 0x000000013e3ee824 */ /* 0x100fe400078e0a0a */
[----:B------:R-:W-:Y:S01]  /*1af0*/  @!P0 IMAD.IADD R50, R50, 0x1, -R10 ;  /* 0x0000000132328824 */ /* 0x000fe200078e0a0a */
[----:B------:R-:W-:Y:S01]  /*1b00*/  ISETP.GT.U32.AND P5, PT, R10, R128, PT ;  /* 0x000000800a00720c */ /* 0x000fe20003fa4070 */
[----:B------:R-:W-:Y:S01]  /*1b10*/  IMAD.HI.U32 R4, R6, R17, RZ ;  /* 0x0000001106047227 */ /* 0x000fe200078e00ff */
[----:B------:R-:W-:-:S02]  /*1b20*/  ISETP.GT.U32.AND P6, PT, R10, R62, PT ;  /* 0x0000003e0a00720c */ /* 0x000fc40003fc4070 */
[----:B------:R-:W-:Y:S01]  /*1b30*/  ISETP.GE.AND P0, PT, R14, RZ, PT ;  /* 0x000000ff0e00720c */ /* 0x000fe20003f06270 */
[----:B------:R-:W-:Y:S01]  /*1b40*/  @!P1 IMAD.MOV R50, RZ, RZ, -R50 ;  /* 0x000000ffff329224 */ /* 0x000fe200078e0a32 */
[----:B------:R-:W-:Y:S01]  /*1b50*/  IADD3 R4, -R4, RZ, RZ ;  /* 0x000000ff04047210 */ /* 0x000fe20007ffe1ff */
[----:B------:R-:W-:Y:S01]  /*1b60*/  @!P4 IMAD.IADD R60, R60, 0x1, -R10 ;  /* 0x000000013c3cc824 */ /* 0x000fe200078e0a0a */
[----:B------:R-:W-:Y:S01]  /*1b70*/  @!P2 IADD3 R130, R130, -R10, RZ ;  /* 0x8000000a8282a210 */ /* 0x000fe20007ffe0ff */
[----:B------:R-:W-:Y:S01]  /*1b80*/  VIADD R14, R93, 0x17 ;  /* 0x000000175d0e7836 */ /* 0x000fe20000000000 */
[----:B------:R-:W-:Y:S01]  /*1b90*/  ISETP.GE.AND P1, PT, R18, RZ, PT ;  /* 0x000000ff1200720c */ /* 0x000fe20003f26270 */
[----:B------:R-:W-:Y:S01]  /*1ba0*/  IMAD R126, R10, R4, R17 ;  /* 0x000000040a7e7224 */ /* 0x000fe200078e0211 */
[----:B------:R-:W-:Y:S01]  /*1bb0*/  @!P3 IADD3 R130, -R130, RZ, RZ ;  /* 0x000000ff8282b210 */ /* 0x000fe20007ffe1ff */
[----:B------:R-:W-:Y:S01]  /*1bc0*/  IMAD.HI.U32 R4, R6, R19, RZ ;  /* 0x0000001306047227 */ /* 0x000fe200078e00ff */
[----:B------:R-:W-:-:S02]  /*1bd0*/  ISETP.GT.U32.AND P3, PT, R10, R60, PT ;  /* 0x0000003c0a00720c */ /* 0x000fc40003f64070 */
[----:B------:R-:W-:Y:S01]  /*1be0*/  ISETP.GE.AND P4, PT, R12, RZ, PT ;  /* 0x000000ff0c00720c */ /* 0x000fe20003f86270 */
[----:B------:R-:W-:Y:S01]  /*1bf0*/  IMAD.MOV R4, RZ, RZ, -R4 ;  /* 0x000000ffff047224 */ /* 0x000fe200078e0a04 */
[C---:B------:R-:W-:Y:S01]  /*1c00*/  IADD3 R12, R93.reuse, 0x16, RZ ;  /* 0x000000165d0c7810 */ /* 0x040fe20007ffe0ff */
[--C-:B------:R-:W-:Y:S01]  /*1c10*/  @!P6 IMAD.IADD R62, R62, 0x1, -R10.reuse ;  /* 0x000000013e3ee824 */ /* 0x100fe200078e0a0a */
[C---:B------:R-:W-:Y:S01]  /*1c20*/  ISETP.GT.U32.AND P6, PT, R10.reuse, R126, PT ;  /* 0x0000007e0a00720c */ /* 0x040fe20003fc4070 */
[----:B------:R-:W-:Y:S01]  /*1c30*/  IMAD R72, R10, R4, R19 ;  /* 0x000000040a487224 */ /* 0x000fe200078e0213 */
[----:B------:R-:W-:Y:S01]  /*1c40*/  IABS R21, R12 ;  /* 0x0000000c00157213 */ /* 0x000fe20000000000 */
[----:B------:R-:W-:Y:S01]  /*1c50*/  @!P5 IMAD.IADD R128, R128, 0x1, -R10 ;  /* 0x000000018080d824 */ /* 0x000fe200078e0a0a */
[C---:B------:R-:W-:Y:S01]  /*1c60*/  IADD3 R18, R93.reuse, 0x19, RZ ;  /* 0x000000195d127810 */ /* 0x040fe20007ffe0ff */
[C---:B------:R-:W-:Y:S01]  /*1c70*/  VIADD R4, R93.reuse, 0x14 ;  /* 0x000000145d047836 */ /* 0x040fe20000000000 */
[----:B------:R-:W-:Y:S01]  /*1c80*/  IABS R23, R14 ;  /* 0x0000000e00177213 */ /* 0x000fe20000000000 */
[----:B------:R-:W-:Y:S01]  /*1c90*/  @!P0 IMAD.MOV R62, RZ, RZ, -R62 ;  /* 0x000000ffff3e8224 */ /* 0x000fe200078e0a3e */
[----:B------:R-:W-:Y:S01]  /*1ca0*/  @!P3 IADD3 R60, R60, -R10, RZ ;  /* 0x8000000a3c3cb210 */ /* 0x000fe20007ffe0ff */
[C---:B------:R-:W-:Y:S01]  /*1cb0*/  VIADD R16, R93.reuse, 0x18 ;  /* 0x000000185d107836 */ /* 0x040fe20000000000 */
[C---:B------:R-:W-:Y:S01]  /*1cc0*/  ISETP.GT.U32.AND P3, PT, R10.reuse, R72, PT ;  /* 0x000000480a00720c */ /* 0x040fe20003f64070 */
[C---:B------:R-:W-:Y:S01]  /*1cd0*/  VIADD R26, R93.reuse, 0x2d ;  /* 0x0000002d5d1a7836 */ /* 0x040fe20000000000 */
[----:B------:R-:W-:Y:S01]  /*1ce0*/  ISETP.GT.U32.AND P5, PT, R10, R128, PT ;  /* 0x000000800a00720c */ /* 0x000fe20003fa4070 */
[----:B------:R-:W-:Y:S01]  /*1cf0*/  @!P6 IMAD.IADD R126, R126, 0x1, -R10 ;  /* 0x000000017e7ee824 */ /* 0x000fe200078e0a0a */
[----:B------:R-:W-:Y:S01]  /*1d00*/  IABS R17, R4 ;  /* 0x0000000400117213 */ /* 0x000fe20000000000 */
[C---:B------:R-:W-:Y:S01]  /*1d10*/  VIADD R27, R93.reuse, 0x64 ;  /* 0x000000645d1b7836 */ /* 0x040fe20000000000 */
[----:B------:R-:W-:Y:S01]  /*1d20*/  ISETP.GE.AND P0, PT, R4, RZ, PT ;  /* 0x000000ff0400720c */ /* 0x000fe20003f06270 */
[----:B------:R-:W-:Y:S01]  /*1d30*/  VIADD R29, R93, 0x65 ;  /* 0x000000655d1d7836 */ /* 0x000fe20000000000 */
[----:B------:R-:W-:Y:S01]  /*1d40*/  ISETP.GT.U32.AND P6, PT, R10, R126, PT ;  /* 0x0000007e0a00720c */ /* 0x000fe20003fc4070 */
[----:B------:R-:W-:Y:S01]  /*1d50*/  IMAD.HI.U32 R4, R6, R17, RZ ;  /* 0x0000001106047227 */ /* 0x000fe200078e00ff */
[----:B------:R-:W-:-:S02]  /*1d60*/  ISETP.GE.AND P2, PT, R25, RZ, PT ;  /* 0x000000ff1900720c */ /* 0x000fc40003f46270 */
[C---:B------:R-:W-:Y:S01]  /*1d70*/  IADD3 R25, R93.reuse, 0x1b, RZ ;  /* 0x0000001b5d197810 */ /* 0x040fe20007ffe0ff */
[----:B------:R-:W-:Y:S01]  /*1d80*/  IMAD.MOV R124, RZ, RZ, -R4 ;  /* 0x000000ffff7c7224 */ /* 0x000fe200078e0a04 */
[----:B------:R-:W-:Y:S01]  /*1d90*/  @!P3 IADD3 R72, R72, -R10, RZ ;  /* 0x8000000a4848b210 */ /* 0x000fe20007ffe0ff */
[----:B------:R-:W-:Y:S01]  /*1da0*/  @!P5 IMAD.IADD R128, R128, 0x1, -R10 ;  /* 0x000000018080d824 */ /* 0x000fe200078e0a0a */
[----:B------:R-:W-:Y:S01]  /*1db0*/  ISETP.GE.AND P5, PT, R8, RZ, PT ;  /* 0x000000ff0800720c */ /* 0x000fe20003fa6270 */
[----:B------:R-:W-:Y:S01]  /*1dc0*/  VIADD R8, R93, 0x15 ;  /* 0x000000155d087836 */ /* 0x000fe20000000000 */
[----:B------:R-:W-:Y:S01]  /*1dd0*/  ISETP.GT.U32.AND P3, PT, R10, R72, PT ;  /* 0x000000480a00720c */ /* 0x000fe20003f64070 */
[----:B------:R-:W-:Y:S02]  /*1de0*/  @!P1 IMAD.MOV R128, RZ, RZ, -R128 ;  /* 0x000000ffff809224 */ /* 0x000fe400078e0a80 */
[----:B------:R-:W-:Y:S01]  /*1df0*/  @!P6 IMAD.IADD R126, R126, 0x1, -R10 ;  /* 0x000000017e7ee824 */ /* 0x000fe200078e0a0a */
[----:B------:R-:W-:Y:S01]  /*1e00*/  ISETP.GE.AND P1, PT, R8, RZ, PT ;  /* 0x000000ff0800720c */ /* 0x000fe20003f26270 */
[----:B------:R-:W-:Y:S01]  /*1e10*/  IMAD R124, R10, R124, R17 ;  /* 0x0000007c0a7c7224 */ /* 0x000fe200078e0211 */
[----:B------:R-:W-:Y:S01]  /*1e20*/  IABS R19, R8 ;  /* 0x0000000800137213 */ /* 0x000fe20000000000 */
[----:B------:R-:W-:Y:S01]  /*1e30*/  IMAD.HI.U32 R8, R6, R21, RZ ;  /* 0x0000001506087227 */ /* 0x000fe200078e00ff */
[----:B------:R-:W-:-:S02]  /*1e40*/  @!P4 IADD3 R126, -R126, RZ, RZ ;  /* 0x000000ff7e7ec210 */ /* 0x000fc40007ffe1ff */
[----:B------:R-:W-:Y:S01]  /*1e50*/  ISETP.GT.U32.AND P4, PT, R10, R124, PT ;  /* 0x0000007c0a00720c */ /* 0x000fe20003f84070 */
[----:B------:R-:W-:Y:S01]  /*1e60*/  IMAD.MOV R8, RZ, RZ, -R8 ;  /* 0x000000ffff087224 */ /* 0x000fe200078e0a08 */
[----:B------:R-:W-:Y:S01]  /*1e70*/  IABS R17, R16 ;  /* 0x0000001000117213 */ /* 0x000fe20000000000 */
[----:B------:R-:W-:Y:S01]  /*1e80*/  @!P3 IMAD.IADD R72, R72, 0x1, -R10 ;  /* 0x000000014848b824 */ /* 0x000fe200078e0a0a */
[----:B------:R-:W-:Y:S01]  /*1e90*/  ISETP.GE.AND P6, PT, R14, RZ, PT ;  /* 0x000000ff0e00720c */ /* 0x000fe20003fc6270 */
[----:B------:R-:W-:Y:S01]  /*1ea0*/  IMAD R122, R10, R8, R21 ;  /* 0x000000080a7a7224 */ /* 0x000fe200078e0215 */
[----:B------:R-:W-:Y:S01]  /*1eb0*/  IABS R14, R25 ;  /* 0x00000019000e7213 */ /* 0x000fe20000000000 */
[----:B------:R-:W-:Y:S02]  /*1ec0*/  @!P5 IMAD.MOV R72, RZ, RZ, -R72 ;  /* 0x000000ffff48d224 */ /* 0x000fe400078e0a48 */
[----:B------:R-:W-:Y:S01]  /*1ed0*/  IMAD.HI.U32 R4, R6, R19, RZ ;  /* 0x0000001306047227 */ /* 0x000fe200078e00ff */
[----:B------:R-:W-:-:S03]  /*1ee0*/  ISETP.GT.U32.AND P5, PT, R10, R122, PT ;  /* 0x0000007a0a00720c */ /* 0x000fc60003fa4070 */
[----:B------:R-:W-:Y:S02]  /*1ef0*/  IMAD.MOV R74, RZ, RZ, -R4 ;  /* 0x000000ffff4a7224 */ /* 0x000fe400078e0a04 */
[--C-:B------:R-:W-:Y:S02]  /*1f00*/  @!P4 IMAD.IADD R124, R124, 0x1, -R10.reuse ;  /* 0x000000017c7cc824 */ /* 0x100fe400078e0a0a */
[----:B------:R-:W-:Y:S01]  /*1f10*/  IMAD R74, R10, R74, R19 ;  /* 0x0000004a0a4a7224 */ /* 0x000fe200078e0213 */
[----:B------:R-:W-:Y:S01]  /*1f20*/  IABS R19, R18 ;  /* 0x0000001200137213 */ /* 0x000fe20000000000 */
[----:B------:R-:W-:Y:S01]  /*1f30*/  IMAD.HI.U32 R4, R6, R23, RZ ;  /* 0x0000001706047227 */ /* 0x000fe200078e00ff */
[C---:B------:R-:W-:Y:S02]  /*1f40*/  ISETP.GT.U32.AND P4, PT, R10.reuse, R124, PT ;  /* 0x0000007c0a00720c */ /* 0x040fe40003f84070 */
[----:B------:R-:W-:Y:S01]  /*1f50*/  ISETP.GT.U32.AND P3, PT, R10, R74, PT ;  /* 0x0000004a0a00720c */ /* 0x000fe20003f64070 */
[----:B------:R-:W-:-:S02]  /*1f60*/  @!P5 IMAD.IADD R122, R122, 0x1, -R10 ;  /* 0x000000017a7ad824 */ /* 0x000fc400078e0a0a */
[----:B------:R-:W-:-:S03]  /*1f70*/  IMAD.HI.U32 R8, R6, R19, RZ ;  /* 0x0000001306087227 */ /* 0x000fc600078e00ff */
[----:B------:R-:W-:Y:S01]  /*1f80*/  ISETP.GT.U32.AND P5, PT, R10, R122, PT ;  /* 0x0000007a0a00720c */ /* 0x000fe20003fa4070 */
[----:B------:R-:W-:Y:S01]  /*1f90*/  IMAD.MOV R4, RZ, RZ, -R4 ;  /* 0x000000ffff047224 */ /* 0x000fe200078e0a04 */
[----:B------:R-:W-:Y:S01]  /*1fa0*/  IADD3 R8, -R8, RZ, RZ ;  /* 0x000000ff08087210 */ /* 0x000fe20007ffe1ff */
[----:B------:R-:W-:Y:S01]  /*1fb0*/  @!P2 IMAD.MOV R60, RZ, RZ, -R60 ;  /* 0x000000ffff3ca224 */ /* 0x000fe200078e0a3c */
[----:B------:R-:W-:Y:S01]  /*1fc0*/  ISETP.GE.AND P2, PT, R12, RZ, PT ;  /* 0x000000ff0c00720c */ /* 0x000fe20003f46270 */
[----:B------:R-:W-:Y:S02]  /*1fd0*/  IMAD R76, R10, R4, R23 ;  /* 0x000000040a4c7224 */ /* 0x000fe400078e0217 */
[----:B------:R-:W-:Y:S02]  /*1fe0*/  @!P3 IMAD.IADD R74, R74, 0x1, -R10 ;  /* 0x000000014a4ab824 */ /* 0x000fe400078e0a0a */
[----:B------:R-:W-:Y:S02]  /*1ff0*/  VIADD R23, R93, 0x1a ;  /* 0x0000001a5d177836 */ /* 0x000fe40000000000 */
[C---:B------:R-:W-:Y:S01]  /*2000*/  IMAD R104, R10.reuse, R8, R19 ;  /* 0x000000080a687224 */ /* 0x040fe200078e0213 */
[----:B------:R-:W-:Y:S01]  /*2010*/  ISETP.GT.U32.AND P3, PT, R10, R74, PT ;  /* 0x0000004a0a00720c */ /* 0x000fe20003f64070 */
[----:B------:R-:W-:Y:S01]  /*2020*/  IMAD.HI.U32 R4, R6, R17, RZ ;  /* 0x0000001106047227 */ /* 0x000fe200078e00ff */
[----:B------:R-:W-:-:S03]  /*2030*/  IABS R12, R23 ;  /* 0x00000017000c7213 */ /* 0x000fc60000000000 */
[--C-:B------:R-:W-:Y:S01]  /*2040*/  @!P4 IMAD.IADD R124, R124, 0x1, -R10.reuse ;  /* 0x000000017c7cc824 */ /* 0x100fe200078e0a0a */
[----:B------:R-:W-:Y:S01]  /*2050*/  ISETP.GT.U32.AND P4, PT, R10, R76, PT ;  /* 0x0000004c0a00720c */ /* 0x000fe20003f84070 */
[----:B------:R-:W-:Y:S01]  /*2060*/  @!P5 IMAD.IADD R122, R122, 0x1, -R10 ;  /* 0x000000017a7ad824 */ /* 0x000fe200078e0a0a */
[----:B------:R-:W-:Y:S01]  /*2070*/  ISETP.GT.U32.AND P5, PT, R10, R104, PT ;  /* 0x000000680a00720c */ /* 0x000fe20003fa4070 */
[----:B------:R-:W-:Y:S01]  /*2080*/  IMAD.MOV R4, RZ, RZ, -R4 ;  /* 0x000000ffff047224 */ /* 0x000fe200078e0a04 */
[----:B------:R-:W-:Y:S01]  /*2090*/  @!P0 IADD3 R124, -R124, RZ, RZ ;  /* 0x000000ff7c7c8210 */ /* 0x000fe20007ffe1ff */
[----:B------:R-:W-:Y:S01]  /*20a0*/  IMAD.MOV.U32 R19, RZ, RZ, R14 ;  /* 0x000000ffff137224 */ /* 0x000fe200078e000e */
[----:B------:R-:W-:Y:S01]  /*20b0*/  @!P2 IADD3 R122, -R122, RZ, RZ ;  /* 0x000000ff7a7aa210 */ /* 0x000fe20007ffe1ff */
[----:B------:R-:W-:Y:S01]  /*20c0*/  IMAD R86, R10, R4, R17 ;  /* 0x000000040a567224 */ /* 0x000fe200078e0211 */
[----:B------:R-:W-:Y:S01]  /*20d0*/  ISETP.GE.AND P2, PT, R23, RZ, PT ;  /* 0x000000ff1700720c */ /* 0x000fe20003f46270 */
[----:B------:R-:W-:Y:S01]  /*20e0*/  IMAD.MOV.U32 R17, RZ, RZ, R12 ;  /* 0x000000ffff117224 */ /* 0x000fe200078e000c */
[----:B------:R-:W-:Y:S01]  /*20f0*/  IADD3 R12, R93, 0x1c, RZ ;  /* 0x0000001c5d0c7810 */ /* 0x000fe20007ffe0ff */
[----:B------:R-:W-:Y:S01]  /*2100*/  @!P3 IMAD.IADD R74, R74, 0x1, -R10 ;  /* 0x000000014a4ab824 */ /* 0x000fe200078e0a0a */
[----:B------:R-:W-:Y:S01]  /*2110*/  ISETP.GT.U32.AND P3, PT, R10, R86, PT ;  /* 0x000000560a00720c */ /* 0x000fe20003f64070 */
[----:B------:R-:W-:Y:S01]  /*2120*/  IMAD.HI.U32 R4, R6, R17, RZ ;  /* 0x0000001106047227 */ /* 0x000fe200078e00ff */
[----:B------:R-:W-:-:S02]  /*2130*/  IABS R21, R12 ;  /* 0x0000000c00157213 */ /* 0x000fc40000000000 */
[----:B------:R-:W-:Y:S01]  /*2140*/  @!P5 IADD3 R104, R104, -R10, RZ ;  /* 0x8000000a6868d210 */ /* 0x000fe20007ffe0ff */
[----:B------:R-:W-:Y:S01]  /*2150*/  @!P4 IMAD.IADD R76, R76, 0x1, -R10 ;  /* 0x000000014c4cc824 */ /* 0x000fe200078e0a0a */
[----:B------:R-:W-:Y:S01]  /*2160*/  ISETP.GE.AND P4, PT, R16, RZ, PT ;  /* 0x000000ff1000720c */ /* 0x000fe20003f86270 */
[----:B------:R-:W-:Y:S01]  /*2170*/  IMAD.MOV R4, RZ, RZ, -R4 ;  /* 0x000000ffff047224 */ /* 0x000fe200078e0a04 */
[----:B------:R-:W-:Y:S01]  /*2180*/  ISETP.GT.U32.AND P5, PT, R10, R104, PT ;  /* 0x000000680a00720c */ /* 0x000fe20003fa4070 */
[----:B------:R-:W-:Y:S01]  /*2190*/  IMAD.HI.U32 R8, R6, R19, RZ ;  /* 0x0000001306087227 */ /* 0x000fe200078e00ff */
[C---:B------:R-:W-:Y:S02]  /*21a0*/  ISETP.GT.U32.AND P0, PT, R10.reuse, R76, PT ;  /* 0x0000004c0a00720c */ /* 0x040fe40003f04070 */
[----:B------:R-:W-:Y:S01]  /*21b0*/  IADD3 R16, R93, 0x20, RZ ;  /* 0x000000205d107810 */ /* 0x000fe20007ffe0ff */
[----:B------:R-:W-:Y:S01]  /*21c0*/  IMAD R88, R10, R4, R17 ;  /* 0x000000040a587224 */ /* 0x000fe200078e0211 */
[----:B------:R-:W-:Y:S01]  /*21d0*/  IABS R23, R26 ;  /* 0x0000001a00177213 */ /* 0x000fe20000000000 */
[----:B------:R-:W-:-:S04]  /*21e0*/  IMAD.HI.U32 R4, R6, R21, RZ ;  /* 0x0000001506047227 */ /* 0x000fc800078e00ff */
[----:B------:R-:W-:Y:S02]  /*21f0*/  IMAD.MOV R4, RZ, RZ, -R4 ;  /* 0x000000ffff047224 */ /* 0x000fe400078e0a04 */
[----:B------:R-:W-:Y:S01]  /*2200*/  IMAD.MOV R8, RZ, RZ, -R8 ;  /* 0x000000ffff087224 */ /* 0x000fe200078e0a08 */
[----:B------:R-:W-:Y:S01]  /*2210*/  @!P5 IADD3 R104, R104, -R10, RZ ;  /* 0x8000000a6868d210 */ /* 0x000fe20007ffe0ff */
[--C-:B------:R-:W-:Y:S01]  /*2220*/  @!P3 IMAD.IADD R86, R86, 0x1, -R10.reuse ;  /* 0x000000015656b824 */ /* 0x100fe200078e0a0a */
[----:B------:R-:W-:Y:S01]  /*2230*/  ISETP.GE.AND P3, PT, R18, RZ, PT ;  /* 0x000000ff1200720c */ /* 0x000fe20003f66270 */
[C---:B------:R-:W-:Y:S01]  /*2240*/  IMAD R102, R10.reuse, R4, R21 ;  /* 0x000000040a667224 */ /* 0x040fe200078e0215 */
[----:B------:R-:W-:Y:S01]  /*2250*/  IABS R21, R16 ;  /* 0x0000001000157213 */ /* 0x000fe20000000000 */
[----:B------:R-:W-:Y:S02]  /*2260*/  IMAD R100, R10, R8, R19 ;  /* 0x000000080a647224 */ /* 0x000fe400078e0213 */
[----:B------:R-:W-:Y:S01]  /*2270*/  @!P0 IMAD.IADD R76, R76, 0x1, -R10 ;  /* 0x000000014c4c8824 */ /* 0x000fe200078e0a0a */
[C---:B------:R-:W-:Y:S01]  /*2280*/  ISETP.GT.U32.AND P0, PT, R10.reuse, R88, PT ;  /* 0x000000580a00720c */ /* 0x040fe20003f04070 */
[----:B------:R-:W-:Y:S01]  /*2290*/  @!P1 IMAD.MOV R74, RZ, RZ, -R74 ;  /* 0x000000ffff4a9224 */ /* 0x000fe200078e0a4a */
[C---:B------:R-:W-:Y:S01]  /*22a0*/  ISETP.GT.U32.AND P1, PT, R10.reuse, R86, PT ;  /* 0x000000560a00720c */ /* 0x040fe20003f24070 */
[----:B------:R-:W-:Y:S01]  /*22b0*/  @!P6 IMAD.MOV R76, RZ, RZ, -R76 ;  /* 0x000000ffff4ce224 */ /* 0x000fe200078e0a4c */
[C---:B------:R-:W-:Y:S01]  /*22c0*/  ISETP.GT.U32.AND P5, PT, R10.reuse, R102, PT ;  /* 0x000000660a00720c */ /* 0x040fe20003fa4070 */
[C---:B------:R-:W-:Y:S01]  /*22d0*/  VIADD R8, R93.reuse, 0x1d ;  /* 0x0000001d5d087836 */ /* 0x040fe20000000000 */
[----:B------:R-:W-:Y:S01]  /*22e0*/  ISETP.GT.U32.AND P6, PT, R10, R100, PT ;  /* 0x000000640a00720c */ /* 0x000fe20003fc4070 */
[----:B------:R-:W-:-:S02]  /*22f0*/  VIADD R14, R93, 0x1e ;  /* 0x0000001e5d0e7836 */ /* 0x000fc40000000000 */
[----:B------:R-:W-:Y:S01]  /*2300*/  VIADD R18, R93, 0x21 ;  /* 0x000000215d127836 */ /* 0x000fe20000000000 */
[----:B------:R-:W-:Y:S01]  /*2310*/  IABS R17, R8 ;  /* 0x0000000800117213 */ /* 0x000fe20000000000 */
[----:B------:R-:W-:Y:S01]  /*2320*/  @!P3 IMAD.MOV R104, RZ, RZ, -R104 ;  /* 0x000000ffff68b224 */ /* 0x000fe200078e0a68 */
[----:B------:R-:W-:Y:S01]  /*2330*/  IABS R19, R14 ;  /* 0x0000000e00137213 */ /* 0x000fe20000000000 */
[--C-:B------:R-:W-:Y:S01]  /*2340*/  @!P0 IMAD.IADD R88, R88, 0x1, -R10.reuse ;  /* 0x0000000158588824 */ /* 0x100fe200078e0a0a */
[----:B------:R-:W-:Y:S01]  /*2350*/  ISETP.GE.AND P0, PT, R12, RZ, PT ;  /* 0x000000ff0c00720c */ /* 0x000fe20003f06270 */
[--C-:B------:R-:W-:Y:S01]  /*2360*/  @!P1 IMAD.IADD R86, R86, 0x1, -R10.reuse ;  /* 0x0000000156569824 */ /* 0x100fe200078e0a0a */
[----:B------:R-:W-:Y:S01]  /*2370*/  ISETP.GE.AND P1, PT, R25, RZ, PT ;  /* 0x000000ff1900720c */ /* 0x000fe20003f26270 */
[----:B------:R-:W-:Y:S01]  /*2380*/  @!P5 IMAD.IADD R102, R102, 0x1, -R10 ;  /* 0x000000016666d824 */ /* 0x000fe200078e0a0a */
[----:B------:R-:W-:Y:S01]  /*2390*/  IADD3 R25, R93, 0x29, RZ ;  /* 0x000000295d197810 */ /* 0x000fe20007ffe0ff */
[----:B------:R-:W-:Y:S01]  /*23a0*/  IMAD.HI.U32 R4, R6, R17, RZ ;  /* 0x0000001106047227 */ /* 0x000fe200078e00ff */
[----:B------:R-:W-:-:S02]  /*23b0*/  @!P6 IADD3 R100, R100, -R10, RZ ;  /* 0x8000000a6464e210 */ /* 0x000fc40007ffe0ff */
[C---:B------:R-:W-:Y:S01]  /*23c0*/  ISETP.GT.U32.AND P6, PT, R10.reuse, R88, PT ;  /* 0x000000580a00720c */ /* 0x040fe20003fc4070 */
[----:B------:R-:W-:Y:S01]  /*23d0*/  @!P4 IMAD.MOV R86, RZ, RZ, -R86 ;  /* 0x000000ffff56c224 */ /* 0x000fe200078e0a56 */
[C---:B------:R-:W-:Y:S01]  /*23e0*/  ISETP.GT.U32.AND P4, PT, R10.reuse, R102, PT ;  /* 0x000000660a00720c */ /* 0x040fe20003f84070 */
[----:B------:R-:W-:Y:S01]  /*23f0*/  IMAD.MOV R112, RZ, RZ, -R4 ;  /* 0x000000ffff707224 */ /* 0x000fe200078e0a04 */
[----:B------:R-:W-:Y:S01]  /*2400*/  ISETP.GT.U32.AND P5, PT, R10, R100, PT ;  /* 0x000000640a00720c */ /* 0x000fe20003fa4070 */
[----:B------:R-:W-:-:S04]  /*2410*/  IMAD.HI.U32 R4, R6, R19, RZ ;  /* 0x0000001306047227 */ /* 0x000fc800078e00ff */
[----:B------:R-:W-:Y:S02]  /*2420*/  IMAD.MOV R4, RZ, RZ, -R4 ;  /* 0x000000ffff047224 */ /* 0x000fe400078e0a04 */
[C---:B------:R-:W-:Y:S02]  /*2430*/  IMAD R112, R10.reuse, R112, R17 ;  /* 0x000000700a707224 */ /* 0x040fe400078e0211 */
[----:B------:R-:W-:Y:S02]  /*2440*/  VIADD R12, R93, 0x1f ;  /* 0x0000001f5d0c7836 */ /* 0x000fe40000000000 */
[----:B------:R-:W-:Y:S01]  /*2450*/  IMAD R114, R10, R4, R19 ;  /* 0x000000040a727224 */ /* 0x000fe200078e0213 */
[----:B------:R-:W-:Y:S01]  /*2460*/  @!P4 IADD3 R102, R102, -R10, RZ ;  /* 0x8000000a6666c210 */ /* 0x000fe20007ffe0ff */
[--C-:B------:R-:W-:Y:S01]  /*2470*/  @!P6 IMAD.IADD R88, R88, 0x1, -R10.reuse ;  /* 0x000000015858e824 */ /* 0x100fe200078e0a0a */
[----:B------:R-:W-:Y:S01]  /*2480*/  ISETP.GT.U32.AND P6, PT, R10, R112, PT ;  /* 0x000000700a00720c */ /* 0x000fe20003fc4070 */
[----:B------:R-:W-:Y:S01]  /*2490*/  @!P5 IMAD.IADD R100, R100, 0x1, -R10 ;  /* 0x000000016464d824 */ /* 0x000fe200078e0a0a */
[----:B------:R-:W-:Y:S01]  /*24a0*/  IABS R17, R12 ;  /* 0x0000000c00117213 */ /* 0x000fe20000000000 */
[----:B------:R-:W-:Y:S01]  /*24b0*/  @!P0 IMAD.MOV R102, RZ, RZ, -R102 ;  /* 0x000000ffff668224 */ /* 0x000fe200078e0a66 */
[----:B------:R-:W-:Y:S01]  /*24c0*/  ISETP.GT.U32.AND P4, PT, R10, R114, PT ;  /* 0x000000720a00720c */ /* 0x000fe20003f84070 */
[----:B------:R-:W-:Y:S01]  /*24d0*/  @!P1 IMAD.MOV R100, RZ, RZ, -R100 ;  /* 0x000000ffff649224 */ /* 0x000fe200078e0a64 */
[----:B------:R-:W-:Y:S01]  /*24e0*/  ISETP.GE.AND P5, PT, R8, RZ, PT ;  /* 0x000000ff0800720c */ /* 0x000fe20003fa6270 */
[----:B------:R-:W-:Y:S01]  /*24f0*/  IMAD.HI.U32 R4, R6, R17, RZ ;  /* 0x0000001106047227 */ /* 0x000fe200078e00ff */
[----:B------:R-:W-:-:S02]  /*2500*/  @!P2 IADD3 R88, -R88, RZ, RZ ;  /* 0x000000ff5858a210 */ /* 0x000fc40007ffe1ff */
[----:B------:R-:W-:Y:S01]  /*2510*/  ISETP.GE.AND P0, PT, R12, RZ, PT ;  /* 0x000000ff0c00720c */ /* 0x000fe20003f06270 */
[----:B------:R-:W-:Y:S02]  /*2520*/  IMAD.MOV R4, RZ, RZ, -R4 ;  /* 0x000000ffff047224 */ /* 0x000fe400078e0a04 */
[----:B------:R-:W-:Y:S01]  /*2530*/  IMAD.HI.U32 R8, R6, R21, RZ ;  /* 0x0000001506087227 */ /* 0x000fe200078e00ff */
[----:B------:R-:W-:Y:S02]  /*2540*/  @!P6 IADD3 R112, R112, -R10, RZ ;  /* 0x8000000a7070e210 */ /* 0x000fe40007ffe0ff */
[----:B------:R-:W-:Y:S01]  /*2550*/  ISETP.GE.AND P6, PT, R14, RZ, PT ;  /* 0x000000ff0e00720c */ /* 0x000fe20003fc6270 */
[----:B------:R-:W-:Y:S01]  /*2560*/  IMAD R120, R10, R4, R17 ;  /* 0x000000040a787224 */ /* 0x000fe200078e0211 */
[----:B------:R-:W-:Y:S01]  /*2570*/  IABS R17, R18 ;  /* 0x0000001200117213 */ /* 0x000fe20000000000 */
[----:B------:R-:W-:Y:S01]  /*2580*/  @!P4 IMAD.IADD R114, R114, 0x1, -R10 ;  /* 0x000000017272c824 */ /* 0x000fe200078e0a0a */
[C---:B------:R-:W-:Y:S01]  /*2590*/  ISETP.GT.U32.AND P4, PT, R10.reuse, R112, PT ;  /* 0x000000700a00720c */ /* 0x040fe20003f84070 */
[----:B------:R-:W-:Y:S01]  /*25a0*/  IMAD.MOV R8, RZ, RZ, -R8 ;  /* 0x000000ffff087224 */ /* 0x000fe200078e0a08 */
[C---:B------:R-:W-:Y:S01]  /*25b0*/  ISETP.GT.U32.AND P3, PT, R10.reuse, R120, PT ;  /* 0x000000780a00720c */ /* 0x040fe20003f64070 */
[----:B------:R-:W-:Y:S01]  /*25c0*/  VIADD R14, R93, 0x22 ;  /* 0x000000225d0e7836 */ /* 0x000fe20000000000 */
[C---:B------:R-:W-:Y:S01]  /*25d0*/  ISETP.GT.U32.AND P2, PT, R10.reuse, R114, PT ;  /* 0x000000720a00720c */ /* 0x040fe20003f44070 */
[----:B------:R-:W-:-:S02]  /*25e0*/  IMAD R188, R10, R8, R21 ;  /* 0x000000080abc7224 */ /* 0x000fc400078e0215 */
[----:B------:R-:W-:Y:S01]  /*25f0*/  IMAD.HI.U32 R4, R6, R17, RZ ;  /* 0x0000001106047227 */ /* 0x000fe200078e00ff */
[----:B------:R-:W-:Y:S02]  /*2600*/  IABS R19, R14 ;  /* 0x0000000e00137213 */ /* 0x000fe40000000000 */
[----:B------:R-:W-:Y:S01]  /*2610*/  ISETP.GT.U32.AND P1, PT, R10, R188, PT ;  /* 0x000000bc0a00720c */ /* 0x000fe20003f24070 */
[----:B------:R-:W-:Y:S01]  /*2620*/  VIADD R38, R93, 0x66 ;  /* 0x000000665d267836 */ /* 0x000fe20000000000 */
[----:B------:R-:W-:Y:S01]  /*2630*/  IADD3 R4, -R4, RZ, RZ ;  /* 0x000000ff04047210 */ /* 0x000fe20007ffe1ff */
[----:B------:R-:W-:-:S04]  /*2640*/  IMAD.HI.U32 R8, R6, R19, RZ ;  /* 0x0000001306087227 */ /* 0x000fc800078e00ff */
[----:B------:R-:W-:Y:S02]  /*2650*/  IMAD.MOV R8, RZ, RZ, -R8 ;  /* 0x000000ffff087224 */ /* 0x000fe400078e0a08 */
[--C-:B------:R-:W-:Y:S01]  /*2660*/  @!P4 IMAD.IADD R112, R112, 0x1, -R10.reuse ;  /* 0x000000017070c824 */ /* 0x100fe200078e0a0a */
[----:B------:R-:W-:Y:S01]  /*2670*/  ISETP.GE.AND P4, PT, R16, RZ, PT ;  /* 0x000000ff1000720c */ /* 0x000fe20003f86270 */
[----:B------:R-:W-:Y:S02]  /*2680*/  IMAD R192, R10, R4, R17 ;  /* 0x000000040ac07224 */ /* 0x000fe400078e0211 */
[----:B------:R-:W-:Y:S01]  /*2690*/  @!P2 IMAD.IADD R114, R114, 0x1, -R10 ;  /* 0x000000017272a824 */ /* 0x000fe200078e0a0a */
[----:B------:R-:W-:Y:S01]  /*26a0*/  ISETP.GE.AND P2, PT, R18, RZ, PT ;  /* 0x000000ff1200720c */ /* 0x000fe20003f46270 */
[C---:B------:R-:W-:Y:S01]  /*26b0*/  IMAD R194, R10.reuse, R8, R19 ;  /* 0x000000080ac27224 */ /* 0x040fe200078e0213 */
[C---:B------:R-:W-:Y:S01]  /*26c0*/  IADD3 R8, R93.reuse, 0x23, RZ ;  /* 0x000000235d087810 */ /* 0x040fe20007ffe0ff */
[----:B------:R-:W-:Y:S01]  /*26d0*/  @!P5 IMAD.MOV R112, RZ, RZ, -R112 ;  /* 0x000000ffff70d224 */ /* 0x000fe200078e0a70 */
[----:B------:R-:W-:Y:S01]  /*26e0*/  ISETP.GT.U32.AND P5, PT, R10, R192, PT ;  /* 0x000000c00a00720c */ /* 0x000fe20003fa4070 */
[--C-:B------:R-:W-:Y:S01]  /*26f0*/  @!P1 IMAD.IADD R188, R188, 0x1, -R10.reuse ;  /* 0x00000001bcbc9824 */ /* 0x100fe200078e0a0a */
[----:B------:R-:W-:Y:S01]  /*2700*/  @!P6 IADD3 R114, -R114, RZ, RZ ;  /* 0x000000ff7272e210 */ /* 0x000fe20007ffe1ff */
[----:B------:R-:W-:Y:S01]  /*2710*/  @!P3 IMAD.IADD R120, R120, 0x1, -R10 ;  /* 0x000000017878b824 */ /* 0x000fe200078e0a0a */
[C---:B------:R-:W-:Y:S01]  /*2720*/  ISETP.GT.U32.AND P6, PT, R10.reuse, R194, PT ;  /* 0x000000c20a00720c */ /* 0x040fe20003fc4070 */
[C---:B------:R-:W-:Y:S01]  /*2730*/  VIADD R16, R93.reuse, 0x24 ;  /* 0x000000245d107836 */ /* 0x040fe20000000000 */
[C---:B------:R-:W-:Y:S01]  /*2740*/  ISETP.GT.U32.AND P1, PT, R10.reuse, R188, PT ;  /* 0x000000bc0a00720c */ /* 0x040fe20003f24070 */
[C---:B------:R-:W-:Y:S01]  /*2750*/  VIADD R45, R93.reuse, 0x68 ;  /* 0x000000685d2d7836 */ /* 0x040fe20000000000 */
[----:B------:R-:W-:Y:S01]  /*2760*/  ISETP.GT.U32.AND P3, PT, R10, R120, PT ;  /* 0x000000780a00720c */ /* 0x000fe20003f64070 */
[C---:B------:R-:W-:Y:S01]  /*2770*/  VIADD R43, R93.reuse, 0x67 ;  /* 0x000000675d2b7836 */ /* 0x040fe20000000000 */
[----:B------:R-:W-:Y:S01]  /*2780*/  IABS R17, R8 ;  /* 0x0000000800117213 */ /* 0x000fe20000000000 */
[C---:B------:R-:W-:Y:S01]  /*2790*/  VIADD R47, R93.reuse, 0x69 ;  /* 0x000000695d2f7836 */ /* 0x040fe20000000000 */
[----:B------:R-:W-:Y:S01]  /*27a0*/  IABS R19, R16 ;  /* 0x0000001000137213 */ /* 0x000fe20000000000 */
[C---:B------:R-:W-:Y:S01]  /*27b0*/  VIADD R49, R93.reuse, 0x6a ;  /* 0x0000006a5d317836 */ /* 0x040fe20000000000 */
[----:B------:R-:W-:Y:S01]  /*27c0*/  @!P5 IADD3 R192, R192, -R10, RZ ;  /* 0x8000000ac0c0d210 */ /* 0x000fe20007ffe0ff */
[----:B------:R-:W-:Y:S01]  /*27d0*/  IMAD.HI.U32 R4, R6, R17, RZ ;  /* 0x0000001106047227 */ /* 0x000fe200078e00ff */
[----:B------:R-:W-:-:S02]  /*27e0*/  IADD3 R18, R93, 0x28, RZ ;  /* 0x000000285d127810 */ /* 0x000fc40007ffe0ff */
[----:B------:R-:W-:Y:S01]  /*27f0*/  ISETP.GT.U32.AND P5, PT, R10, R192, PT ;  /* 0x000000c00a00720c */ /* 0x000fe20003fa4070 */
[--C-:B------:R-:W-:Y:S02]  /*2800*/  @!P6 IMAD.IADD R194, R194, 0x1, -R10.reuse ;  /* 0x00000001c2c2e824 */ /* 0x100fe400078e0a0a */
[----:B------:R-:W-:Y:S01]  /*2810*/  @!P1 IMAD.IADD R188, R188, 0x1, -R10 ;  /* 0x00000001bcbc9824 */ /* 0x000fe200078e0a0a */
[----:B------:R-:W-:Y:S01]  /*2820*/  ISETP.GE.AND P1, PT, R8, RZ, PT ;  /* 0x000000ff0800720c */ /* 0x000fe20003f26270 */
[----:B------:R-:W-:Y:S01]  /*2830*/  IMAD.HI.U32 R8, R6, R19, RZ ;  /* 0x0000001306087227 */ /* 0x000fe200078e00ff */
[----:B------:R-:W-:-:S03]  /*2840*/  ISETP.GT.U32.AND P6, PT, R10, R194, PT ;  /* 0x000000c20a00720c */ /* 0x000fc60003fc4070 */
[----:B------:R-:W-:Y:S02]  /*2850*/  IMAD.MOV R4, RZ, RZ, -R4 ;  /* 0x000000ffff047224 */ /* 0x000fe400078e0a04 */
[----:B------:R-:W-:Y:S01]  /*2860*/  @!P3 IMAD.IADD R120, R120, 0x1, -R10 ;  /* 0x000000017878b824 */ /* 0x000fe200078e0a0a */
[----:B------:R-:W-:Y:S01]  /*2870*/  ISETP.GE.AND P3, PT, R14, RZ, PT ;  /* 0x000000ff0e00720c */ /* 0x000fe20003f66270 */
[----:B------:R-:W-:Y:S02]  /*2880*/  IMAD.MOV R8, RZ, RZ, -R8 ;  /* 0x000000ffff087224 */ /* 0x000fe400078e0a08 */
[----:B------:R-:W-:Y:S01]  /*2890*/  IMAD R190, R10, R4, R17 ;  /* 0x000000040abe7224 */ /* 0x000fe200078e0211 */
[----:B------:R-:W-:Y:S01]  /*28a0*/  @!P0 IADD3 R120, -R120, RZ, RZ ;  /* 0x000000ff78788210 */ /* 0x000fe20007ffe1ff */
[----:B------:R-:W-:Y:S01]  /*28b0*/  VIADD R14, R93, 0x25 ;  /* 0x000000255d0e7836 */ /* 0x000fe20000000000 */
[----:B------:R-:W-:Y:S01]  /*28c0*/  ISETP.GE.AND P0, PT, R16, RZ, PT ;  /* 0x000000ff1000720c */ /* 0x000fe20003f06270 */
[----:B------:R-:W-:-:S02]  /*28d0*/  IMAD R196, R10, R8, R19 ;  /* 0x000000080ac47224 */ /* 0x000fc400078e0213 */
[--C-:B------:R-:W-:Y:S01]  /*28e0*/  @!P5 IMAD.IADD R192, R192, 0x1, -R10.reuse ;  /* 0x00000001c0c0d824 */ /* 0x100fe200078e0a0a */
[----:B------:R-:W-:Y:S01]  /*28f0*/  ISETP.GT.U32.AND P5, PT, R10, R190, PT ;  /* 0x000000be0a00720c */ /* 0x000fe20003fa4070 */
[----:B------:R-:W-:Y:S01]  /*2900*/  @!P6 IMAD.IADD R194, R194, 0x1, -R10 ;  /* 0x00000001c2c2e824 */ /* 0x000fe200078e0a0a */
[----:B------:R-:W-:Y:S01]  /*2910*/  IABS R12, R14 ;  /* 0x0000000e000c7213 */ /* 0x000fe20000000000 */
[C---:B------:R-:W-:Y:S01]  /*2920*/  VIADD R16, R93.reuse, 0x27 ;  /* 0x000000275d107836 */ /* 0x040fe20000000000 */
[----:B------:R-:W-:Y:S01]  /*2930*/  ISETP.GT.U32.AND P6, PT, R10, R196, PT ;  /* 0x000000c40a00720c */ /* 0x000fe20003fc4070 */
[----:B------:R-:W-:Y:S01]  /*2940*/  @!P4 IMAD.MOV R188, RZ, RZ, -R188 ;  /* 0x000000ffffbcc224 */ /* 0x000fe200078e0abc */
[----:B------:R-:W-:Y:S01]  /*2950*/  ISETP.GE.AND P4, PT, R14, RZ, PT ;  /* 0x000000ff0e00720c */ /* 0x000fe20003f86270 */
[----:B------:R-:W-:Y:S01]  /*2960*/  IMAD.MOV.U32 R17, RZ, RZ, R12 ;  /* 0x000000ffff117224 */ /* 0x000fe200078e000c */
[----:B------:R-:W-:Y:S01]  /*2970*/  IABS R21, R16 ;  /* 0x0000001000157213 */ /* 0x000fe20000000000 */
[C---:B------:R-:W-:Y:S01]  /*2980*/  VIADD R12, R93.reuse, 0x26 ;  /* 0x000000265d0c7836 */ /* 0x040fe20000000000 */
[----:B------:R-:W-:Y:S01]  /*2990*/  IADD3 R14, R93, 0x2a, RZ ;  /* 0x0000002a5d0e7810 */ /* 0x000fe20007ffe0ff */
[----:B------:R-:W-:-:S03]  /*29a0*/  IMAD.HI.U32 R4, R6, R17, RZ ;  /* 0x0000001106047227 */ /* 0x000fc600078e00ff */
[----:B------:R-:W-:Y:S01]  /*29b0*/  IABS R19, R12 ;  /* 0x0000000c00137213 */ /* 0x000fe20000000000 */
[----:B------:R-:W-:Y:S02]  /*29c0*/  @!P5 IMAD.IADD R190, R190, 0x1, -R10 ;  /* 0x00000001bebed824 */ /* 0x000fe400078e0a0a */
[----:B------:R-:W-:Y:S01]  /*29d0*/  IMAD.MOV R4, RZ, RZ, -R4 ;  /* 0x000000ffff047224 */ /* 0x000fe200078e0a04 */
[----:B------:R-:W-:Y:S01]  /*29e0*/  @!P6 IADD3 R196, R196, -R10, RZ ;  /* 0x8000000ac4c4e210 */ /* 0x000fe20007ffe0ff */
[----:B------:R-:W-:Y:S01]  /*29f0*/  IMAD.HI.U32 R8, R6, R21, RZ ;  /* 0x0000001506087227 */ /* 0x000fe200078e00ff */
[----:B------:R-:W-:-:S03]  /*2a00*/  ISETP.GT.U32.AND P6, PT, R10, R190, PT ;  /* 0x000000be0a00720c */ /* 0x000fc60003fc4070 */
[----:B------:R-:W-:Y:S01]  /*2a10*/  IMAD R198, R10, R4, R17 ;  /* 0x000000040ac67224 */ /* 0x000fe200078e0211 */
[----:B------:R-:W-:Y:S01]  /*2a20*/  IABS R17, R18 ;  /* 0x0000001200117213 */ /* 0x000fe20000000000 */
[----:B------:R-:W-:-:S03]  /*2a30*/  IMAD.HI.U32 R4, R6, R19, RZ ;  /* 0x0000001306047227 */ /* 0x000fc600078e00ff */
[C---:B------:R-:W-:Y:S01]  /*2a40*/  ISETP.GT.U32.AND P5, PT, R10.reuse, R198, PT ;  /* 0x000000c60a00720c */ /* 0x040fe20003fa4070 */
[----:B------:R-:W-:Y:S02]  /*2a50*/  IMAD.MOV R4, RZ, RZ, -R4 ;  /* 0x000000ffff047224 */ /* 0x000fe400078e0a04 */
[----:B------:R-:W-:Y:S02]  /*2a60*/  IMAD.MOV R8, RZ, RZ, -R8 ;  /* 0x000000ffff087224 */ /* 0x000fe400078e0a08 */
[----:B------:R-:W-:Y:S01]  /*2a70*/  IMAD R200, R10, R4, R19 ;  /* 0x000000040ac87224 */ /* 0x000fe200078e0213 */
[----:B------:R-:W-:Y:S01]  /*2a80*/  @!P6 IADD3 R190, R190, -R10, RZ ;  /* 0x8000000abebee210 */ /* 0x000fe20007ffe0ff */
[----:B------:R-:W-:Y:S01]  /*2a90*/  IMAD.HI.U32 R4, R6, R17, RZ ;  /* 0x0000001106047227 */ /* 0x000fe200078e00ff */
[----:B------:R-:W-:Y:S02]  /*2aa0*/  IABS R19, R25 ;  /* 0x0000001900137213 */ /* 0x000fe40000000000 */
[----:B------:R-:W-:Y:S01]  /*2ab0*/  ISETP.GT.U32.AND P6, PT, R10, R200, PT ;  /* 0x000000c80a00720c */ /* 0x000fe20003fc4070 */
[----:B------:R-:W-:Y:S01]  /*2ac0*/  IMAD.MOV R4, RZ, RZ, -R4 ;  /* 0x000000ffff047224 */ /* 0x000fe200078e0a04 */
[----:B------:R-:W-:Y:S01]  /*2ad0*/  @!P1 IADD3 R190, -R190, RZ, RZ ;  /* 0x000000ffbebe9210 */ /* 0x000fe20007ffe1ff */
[----:B------:R-:W-:-:S02]  /*2ae0*/  IMAD R202, R10, R8, R21 ;  /* 0x000000080aca7224 */ /* 0x000fc400078e0215 */
[----:B------:R-:W-:Y:S01]  /*2af0*/  IMAD R204, R10, R4, R17 ;  /* 0x000000040acc7224 */ /* 0x000fe200078e0211 */
[----:B------:R-:W-:Y:S01]  /*2b00*/  IABS R17, R14 ;  /* 0x0000000e00117213 */ /* 0x000fe20000000000 */
[----:B------:R-:W-:Y:S01]  /*2b10*/  @!P5 IMAD.IADD R198, R198, 0x1, -R10 ;  /* 0x00000001c6c6d824 */ /* 0x000fe200078e0a0a */
[----:B------:R-:W-:Y:S01]  /*2b20*/  ISETP.GT.U32.AND P1, PT, R10, R202, PT ;  /* 0x000000ca0a00720c */ /* 0x000fe20003f24070 */
[----:B------:R-:W-:-:S03]  /*2b30*/  IMAD.HI.U32 R8, R6, R19, RZ ;  /* 0x0000001306087227 */ /* 0x000fc600078e00ff */
[----:B------:R-:W-:Y:S01]  /*2b40*/  ISETP.GT.U32.AND P5, PT, R10, R198, PT ;  /* 0x000000c60a00720c */ /* 0x000fe20003fa4070 */
[----:B------:R-:W-:Y:S01]  /*2b50*/  @!P6 IMAD.IADD R200, R200, 0x1, -R10 ;  /* 0x00000001c8c8e824 */ /* 0x000fe200078e0a0a */
[----:B------:R-:W-:Y:S01]  /*2b60*/  ISETP.GT.U32.AND P6, PT, R10, R204, PT ;  /* 0x000000cc0a00720c */ /* 0x000fe20003fc4070 */
[----:B------:R-:W-:Y:S02]  /*2b70*/  IMAD.MOV R8, RZ, RZ, -R8 ;  /* 0x000000ffff087224 */ /* 0x000fe400078e0a08 */
[----:B------:R-:W-:-:S04]  /*2b80*/  IMAD.HI.U32 R4, R6, R17, RZ ;  /* 0x0000001106047227 */ /* 0x000fc800078e00ff */
[----:B------:R-:W-:Y:S01]  /*2b90*/  @!P1 IMAD.IADD R202, R202, 0x1, -R10 ;  /* 0x00000001caca9824 */ /* 0x000fe200078e0a0a */
[C---:B------:R-:W-:Y:S01]  /*2ba0*/  ISETP.GT.U32.AND P1, PT, R10.reuse, R200, PT ;  /* 0x000000c80a00720c */ /* 0x040fe20003f24070 */
[----:B------:R-:W-:Y:S01]  /*2bb0*/  @!P2 IMAD.MOV R192, RZ, RZ, -R192 ;  /* 0x000000ffffc0a224 */ /* 0x000fe200078e0ac0 */
[C---:B------:R-:W-:Y:S01]  /*2bc0*/  ISETP.GT.U32.AND P2, PT, R10.reuse, R196, PT ;  /* 0x000000c40a00720c */ /* 0x040fe20003f44070 */
[----:B------:R-:W-:Y:S02]  /*2bd0*/  IMAD R206, R10, R8, R19 ;  /* 0x000000080ace7224 */ /* 0x000fe400078e0213 */
[----:B------:R-:W-:Y:S02]  /*2be0*/  @!P6 IMAD.IADD R204, R204, 0x1, -R10 ;  /* 0x00000001cccce824 */ /* 0x000fe400078e0a0a */
[----:B------:R-:W-:Y:S02]  /*2bf0*/  IMAD.MOV R4, RZ, RZ, -R4 ;  /* 0x000000ffff047224 */ /* 0x000fe400078e0a04 */
[--C-:B------:R-:W-:Y:S01]  /*2c00*/  @!P5 IMAD.IADD R198, R198, 0x1, -R10.reuse ;  /* 0x00000001c6c6d824 */ /* 0x100fe200078e0a0a */
[C---:B------:R-:W-:Y:S01]  /*2c10*/  ISETP.GT.U32.AND P6, PT, R10.reuse, R204, PT ;  /* 0x000000cc0a00720c */ /* 0x040fe20003fc4070 */
[----:B------:R-:W-:Y:S01]  /*2c20*/  IMAD R210, R10, R4, R17 ;  /* 0x000000040ad27224 */ /* 0x000fe200078e0211 */
[----:B------:R-:W-:Y:S01]  /*2c30*/  ISETP.GE.AND P5, PT, R18, RZ, PT ;  /* 0x000000ff1200720c */ /* 0x000fe20003fa6270 */
[C---:B------:R-:W-:Y:S01]  /*2c40*/  VIADD R18, R93.reuse, 0x2c ;  /* 0x0000002c5d127836 */ /* 0x040fe20000000000 */
[----:B------:R-:W-:Y:S01]  /*2c50*/  @!P1 IADD3 R200, R200, -R10, RZ ;  /* 0x8000000ac8c89210 */ /* 0x000fe20007ffe0ff */
[----:B------:R-:W-:Y:S01]  /*2c60*/  @!P2 IMAD.IADD R196, R196, 0x1, -R10 ;  /* 0x00000001c4c4a824 */ /* 0x000fe200078e0a0a */
[----:B------:R-:W-:Y:S01]  /*2c70*/  ISETP.GT.U32.AND P1, PT, R10, R206, PT ;  /* 0x000000ce0a00720c */ /* 0x000fe20003f24070 */
[----:B------:R-:W-:Y:S01]  /*2c80*/  @!P3 IMAD.MOV R194, RZ, RZ, -R194 ;  /* 0x000000ffffc2b224 */ /* 0x000fe200078e0ac2 */
[----:B------:R-:W-:Y:S01]  /*2c90*/  ISETP.GE.AND P2, PT, R16, RZ, PT ;  /* 0x000000ff1000720c */ /* 0x000fe20003f46270 */
[----:B------:R-:W-:Y:S01]  /*2ca0*/  VIADD R16, R93, 0x2b ;  /* 0x0000002b5d107836 */ /* 0x000fe20000000000 */
[----:B------:R-:W-:Y:S01]  /*2cb0*/  IABS R21, R18 ;  /* 0x0000001200157213 */ /* 0x000fe20000000000 */
[----:B------:R-:W-:Y:S01]  /*2cc0*/  @!P4 IMAD.MOV R198, RZ, RZ, -R198 ;  /* 0x000000ffffc6c224 */ /* 0x000fe200078e0ac6 */
[----:B------:R-:W-:Y:S01]  /*2cd0*/  @!P0 IADD3 R196, -R196, RZ, RZ ;  /* 0x000000ffc4c48210 */ /* 0x000fe20007ffe1ff */
[----:B------:R-:W-:Y:S01]  /*2ce0*/  @!P6 IMAD.IADD R204, R204, 0x1, -R10 ;  /* 0x00000001cccce824 */ /* 0x000fe200078e0a0a */
[----:B------:R-:W-:Y:S01]  /*2cf0*/  ISETP.GT.U32.AND P6, PT, R10, R210, PT ;  /* 0x000000d20a00720c */ /* 0x000fe20003fc4070 */
[----:B------:R-:W-:Y:S01]  /*2d00*/  IMAD.HI.U32 R8, R6, R21, RZ ;  /* 0x0000001506087227 */ /* 0x000fe200078e00ff */
[----:B------:R-:W-:-:S02]  /*2d10*/  IABS R19, R16 ;  /* 0x0000001000137213 */ /* 0x000fc40000000000 */
[----:B------:R-:W-:Y:S01]  /*2d20*/  ISETP.GE.AND P3, PT, R12, RZ, PT ;  /* 0x000000ff0c00720c */ /* 0x000fe20003f66270 */
[----:B------:R-:W-:Y:S01]  /*2d30*/  @!P1 IMAD.IADD R206, R206, 0x1, -R10 ;  /* 0x00000001cece9824 */ /* 0x000fe200078e0a0a */
[----:B------:R-:W-:Y:S01]  /*2d40*/  ISETP.GT.U32.AND P0, PT, R10, R202, PT ;  /* 0x000000ca0a00720c */ /* 0x000fe20003f04070 */
[----:B------:R-:W-:Y:S01]  /*2d50*/  IMAD.HI.U32 R12, R6, R23, RZ ;  /* 0x00000017060c7227 */ /* 0x000fe200078e00ff */
[----:B------:R-:W-:Y:S02]  /*2d60*/  IADD3 R8, -R8, RZ, RZ ;  /* 0x000000ff08087210 */ /* 0x000fe40007ffe1ff */
[----:B------:R-:W-:Y:S01]  /*2d70*/  ISETP.GE.AND P1, PT, R14, RZ, PT ;  /* 0x000000ff0e00720c */ /* 0x000fe20003f26270 */
[----:B------:R-:W-:-:S04]  /*2d80*/  IMAD.HI.U32 R4, R6, R19, RZ ;  /* 0x0000001306047227 */ /* 0x000fc800078e00ff */
[----:B------:R-:W-:Y:S01]  /*2d90*/  @!P6 IMAD.IADD R210, R210, 0x1, -R10 ;  /* 0x00000001d2d2e824 */ /* 0x000fe200078e0a0a */
[C---:B------:R-:W-:Y:S01]  /*2da0*/  ISETP.GT.U32.AND P6, PT, R10.reuse, R206, PT ;  /* 0x000000ce0a00720c */ /* 0x040fe20003fc4070 */
[----:B------:R-:W-:Y:S02]  /*2db0*/  IMAD.MOV R12, RZ, RZ, -R12 ;  /* 0x000000ffff0c7224 */ /* 0x000fe400078e0a0c */
[----:B------:R-:W-:Y:S02]  /*2dc0*/  IMAD.MOV R4, RZ, RZ, -R4 ;  /* 0x000000ffff047224 */ /* 0x000fe400078e0a04 */
[C---:B------:R-:W-:Y:S02]  /*2dd0*/  IMAD R212, R10.reuse, R8, R21 ;  /* 0x000000080ad47224 */ /* 0x040fe400078e0215 */
[C---:B------:R-:W-:Y:S01]  /*2de0*/  IMAD R214, R10.reuse, R12, R23 ;  /* 0x0000000c0ad67224 */ /* 0x040fe200078e0217 */
[----:B------:R-:W-:Y:S01]  /*2df0*/  IADD3 R12, R93, 0x2f, RZ ;  /* 0x0000002f5d0c7810 */ /* 0x000fe20007ffe0ff */
[----:B------:R-:W-:-:S02]  /*2e00*/  IMAD R208, R10, R4, R19 ;  /* 0x000000040ad07224 */ /* 0x000fc400078e0213 */
[C---:B------:R-:W-:Y:S01]  /*2e10*/  VIADD R8, R93.reuse, 0x2e ;  /* 0x0000002e5d087836 */ /* 0x040fe20000000000 */
[----:B------:R-:W-:Y:S01]  /*2e20*/  IABS R19, R12 ;  /* 0x0000000c00137213 */ /* 0x000fe20000000000 */
[--C-:B------:R-:W-:Y:S01]  /*2e30*/  @!P0 IMAD.IADD R202, R202, 0x1, -R10.reuse ;  /* 0x00000001caca8824 */ /* 0x100fe200078e0a0a */
[----:B------:R-:W-:Y:S01]  /*2e40*/  ISETP.GT.U32.AND P4, PT, R10, R208, PT ;  /* 0x000000d00a00720c */ /* 0x000fe20003f84070 */
[----:B------:R-:W-:Y:S01]  /*2e50*/  @!P6 IMAD.IADD R206, R206, 0x1, -R10 ;  /* 0x00000001cecee824 */ /* 0x000fe200078e0a0a */
[C---:B------:R-:W-:Y:S01]  /*2e60*/  ISETP.GT.U32.AND P6, PT, R10.reuse, R214, PT ;  /* 0x000000d60a00720c */ /* 0x040fe20003fc4070 */
[----:B------:R-:W-:Y:S01]  /*2e70*/  @!P3 IMAD.MOV R200, RZ, RZ, -R200 ;  /* 0x000000ffffc8b224 */ /* 0x000fe200078e0ac8 */
[----:B------:R-:W-:Y:S01]  /*2e80*/  IABS R17, R8 ;  /* 0x0000000800117213 */ /* 0x000fe20000000000 */
[----:B------:R-:W-:Y:S01]  /*2e90*/  @!P5 IMAD.MOV R204, RZ, RZ, -R204 ;  /* 0x000000ffffccd224 */ /* 0x000fe200078e0acc */
[----:B------:R-:W-:Y:S01]  /*2ea0*/  ISETP.GT.U32.AND P3, PT, R10, R210, PT ;  /* 0x000000d20a00720c */ /* 0x000fe20003f64070 */
[----:B------:R-:W-:Y:S01]  /*2eb0*/  VIADD R14, R93, 0x30 ;  /* 0x000000305d0e7836 */ /* 0x000fe20000000000 */
[----:B------:R-:W-:Y:S01]  /*2ec0*/  ISETP.GE.AND P0, PT, R25, RZ, PT ;  /* 0x000000ff1900720c */ /* 0x000fe20003f06270 */
[----:B------:R-:W-:Y:S01]  /*2ed0*/  IMAD.HI.U32 R4, R6, R17, RZ ;  /* 0x0000001106047227 */ /* 0x000fe200078e00ff */
[----:B------:R-:W-:-:S02]  /*2ee0*/  @!P2 IADD3 R202, -R202, RZ, RZ ;  /* 0x000000ffcacaa210 */ /* 0x000fc40007ffe1ff */
[----:B------:R-:W-:Y:S01]  /*2ef0*/  ISETP.GT.U32.AND P2, PT, R10, R212, PT ;  /* 0x000000d40a00720c */ /* 0x000fe20003f44070 */
[----:B------:R-:W-:Y:S01]  /*2f00*/  IMAD.MOV R216, RZ, RZ, -R4 ;  /* 0x000000ffffd87224 */ /* 0x000fe200078e0a04 */
[----:B------:R-:W-:Y:S01]  /*2f10*/  ISETP.GE.AND P5, PT, R16, RZ, PT ;  /* 0x000000ff1000720c */ /* 0x000fe20003fa6270 */
[----:B------:R-:W-:Y:S01]  /*2f20*/  @!P4 IMAD.IADD R208, R208, 0x1, -R10 ;  /* 0x00000001d0d0c824 */ /* 0x000fe200078e0a0a */
[----:B------:R-:W-:Y:S01]  /*2f30*/  @!P6 IADD3 R214, R214, -R10, RZ ;  /* 0x8000000ad6d6e210 */ /* 0x000fe20007ffe0ff */
[----:B------:R-:W-:Y:S01]  /*2f40*/  IMAD R216, R10, R216, R17 ;  /* 0x000000d80ad87224 */ /* 0x000fe200078e0211 */
[----:B------:R-:W-:Y:S01]  /*2f50*/  IABS R17, R14 ;  /* 0x0000000e00117213 */ /* 0x000fe20000000000 */
[----:B------:R-:W-:Y:S01]  /*2f60*/  IMAD.HI.U32 R4, R6, R19, RZ ;  /* 0x0000001306047227 */ /* 0x000fe200078e00ff */
[----:B------:R-:W-:Y:S02]  /*2f70*/  @!P3 IADD3 R210, R210, -R10, RZ ;  /* 0x8000000ad2d2b210 */ /* 0x000fe40007ffe0ff */
[----:B------:R-:W-:Y:S01]  /*2f80*/  ISETP.GE.AND P3, PT, R18, RZ, PT ;  /* 0x000000ff1200720c */ /* 0x000fe20003f66270 */
[----:B------:R-:W-:Y:S01]  /*2f90*/  @!P0 IMAD.MOV R206, RZ, RZ, -R206 ;  /* 0x000000ffffce8224 */ /* 0x000fe200078e0ace */
[----:B------:R-:W-:Y:S01]  /*2fa0*/  ISETP.GT.U32.AND P0, PT, R10, R214, PT ;  /* 0x000000d60a00720c */ /* 0x000fe20003f04070 */
[----:B------:R-:W-:Y:S01]  /*2fb0*/  @!P2 IMAD.IADD R212, R212, 0x1, -R10 ;  /* 0x00000001d4d4a824 */ /* 0x000fe200078e0a0a */
[----:B------:R-:W-:Y:S01]  /*2fc0*/  @!P1 IADD3 R210, -R210, RZ, RZ ;  /* 0x000000ffd2d29210 */ /* 0x000fe20007ffe1ff */
[----:B------:R-:W-:Y:S01]  /*2fd0*/  IMAD.MOV R4, RZ, RZ, -R4 ;  /* 0x000000ffff047224 */ /* 0x000fe200078e0a04 */
[C---:B------:R-:W-:Y:S01]  /*2fe0*/  ISETP.GT.U32.AND P2, PT, R10.reuse, R208, PT ;  /* 0x000000d00a00720c */ /* 0x040fe20003f44070 */
[----:B------:R-:W-:Y:S01]  /*2ff0*/  VIADD R16, R93, 0x31 ;  /* 0x000000315d107836 */ /* 0x000fe20000000000 */
[C---:B------:R-:W-:Y:S01]  /*3000*/  ISETP.GT.U32.AND P1, PT, R10.reuse, R216, PT ;  /* 0x000000d80a00720c */ /* 0x040fe20003f24070 */
[C---:B------:R-:W-:Y:S01]  /*3010*/  IMAD R218, R10.reuse, R4, R19 ;  /* 0x000000040ada7224 */ /* 0x040fe200078e0213 */
[----:B------:R-:W-:Y:S01]  /*3020*/  ISETP.GT.U32.AND P6, PT, R10, R212, PT ;  /* 0x000000d40a00720c */ /* 0x000fe20003fc4070 */
[----:B------:R-:W-:Y:S01]  /*3030*/  IMAD.HI.U32 R4, R6, R17, RZ ;  /* 0x0000001106047227 */ /* 0x000fe200078e00ff */
[----:B------:R-:W-:-:S02]  /*3040*/  IABS R19, R16 ;  /* 0x0000001000137213 */ /* 0x000fc40000000000 */
[----:B------:R-:W-:Y:S01]  /*3050*/  ISETP.GE.AND P4, PT, R26, RZ, PT ;  /* 0x000000ff1a00720c */ /* 0x000fe20003f86270 */
[----:B------:R-:W-:Y:S01]  /*3060*/  @!P0 IMAD.IADD R214, R214, 0x1, -R10 ;  /* 0x00000001d6d68824 */ /* 0x000fe200078e0a0a */
[----:B------:R-:W-:Y:S01]  /*3070*/  ISETP.GE.AND P0, PT, R12, RZ, PT ;  /* 0x000000ff0c00720c */ /* 0x000fe20003f06270 */
[----:B------:R-:W-:Y:S01]  /*3080*/  IMAD.MOV R4, RZ, RZ, -R4 ;  /* 0x000000ffff047224 */ /* 0x000fe200078e0a04 */
[C---:B------:R-:W-:Y:S01]  /*3090*/  IADD3 R12, R93.reuse, 0x32, RZ ;  /* 0x000000325d0c7810 */ /* 0x040fe20007ffe0ff */
[--C-:B------:R-:W-:Y:S01]  /*30a0*/  @!P2 IMAD.IADD R208, R208, 0x1, -R10.reuse ;  /* 0x00000001d0d0a824 */ /* 0x100fe200078e0a0a */
[----:B------:R-:W-:Y:S01]  /*30b0*/  ISETP.GE.AND P2, PT, R8, RZ, PT ;  /* 0x000000ff0800720c */ /* 0x000fe20003f46270 */
[--C-:B------:R-:W-:Y:S01]  /*30c0*/  @!P1 IMAD.IADD R216, R216, 0x1, -R10.reuse ;  /* 0x00000001d8d89824 */ /* 0x100fe200078e0a0a */
[----:B------:R-:W-:Y:S01]  /*30d0*/  IABS R21, R12 ;  /* 0x0000000c00157213 */ /* 0x000fe20000000000 */
[----:B------:R-:W-:Y:S01]  /*30e0*/  @!P6 IMAD.IADD R212, R212, 0x1, -R10 ;  /* 0x00000001d4d4e824 */ /* 0x000fe200078e0a0a */
[C---:B------:R-:W-:Y:S01]  /*30f0*/  ISETP.GT.U32.AND P6, PT, R10.reuse, R218, PT ;  /* 0x000000da0a00720c */ /* 0x040fe20003fc4070 */
[----:B------:R-:W-:Y:S01]  /*3100*/  @!P5 IMAD.MOV R208, RZ, RZ, -R208 ;  /* 0x000000ffffd0d224 */ /* 0x000fe200078e0ad0 */
[C---:B------:R-:W-:Y:S01]  /*3110*/  ISETP.GT.U32.AND P5, PT, R10.reuse, R216, PT ;  /* 0x000000d80a00720c */ /* 0x040fe20003fa4070 */
[----:B------:R-:W-:Y:S01]  /*3120*/  IMAD R222, R10, R4, R17 ;  /* 0x000000040ade7224 */ /* 0x000fe200078e0211 */
[----:B------:R-:W-:Y:S01]  /*3130*/  ISETP.GE.AND P1, PT, R14, RZ, PT ;  /* 0x000000ff0e00720c */ /* 0x000fe20003f26270 */
[----:B------:R-:W-:Y:S01]  /*3140*/  IMAD.HI.U32 R4, R6, R21, RZ ;  /* 0x0000001506047227 */ /* 0x000fe200078e00ff */
[----:B------:R-:W-:-:S02]  /*3150*/  IADD3 R14, R93, 0x34, RZ ;  /* 0x000000345d0e7810 */ /* 0x000fc40007ffe0ff */
[C---:B------:R-:W-:Y:S01]  /*3160*/  IADD3 R25, R93.reuse, 0x39, RZ ;  /* 0x000000395d197810 */ /* 0x040fe20007ffe0ff */
[----:B------:R-:W-:Y:S01]  /*3170*/  IMAD.HI.U32 R8, R6, R19, RZ ;  /* 0x0000001306087227 */ /* 0x000fe200078e00ff */
[----:B------:R-:W-:Y:S02]  /*3180*/  IADD3 R4, -R4, RZ, RZ ;  /* 0x000000ff04047210 */ /* 0x000fe40007ffe1ff */
[----:B------:R-:W-:Y:S01]  /*3190*/  IABS R23, R25 ;  /* 0x0000001900177213 */ /* 0x000fe20000000000 */
[----:B------:R-:W-:Y:S01]  /*31a0*/  IMAD.MOV R8, RZ, RZ, -R8 ;  /* 0x000000ffff087224 */ /* 0x000fe200078e0a08 */
[----:B------:R-:W-:Y:S01]  /*31b0*/  @!P6 IADD3 R218, R218, -R10, RZ ;  /* 0x8000000adadae210 */ /* 0x000fe20007ffe0ff */
[----:B------:R-:W-:Y:S02]  /*31c0*/  @!P5 IMAD.IADD R216, R216, 0x1, -R10 ;  /* 0x00000001d8d8d824 */ /* 0x000fe400078e0a0a */
[C---:B------:R-:W-:Y:S01]  /*31d0*/  IMAD R224, R10.reuse, R4, R21 ;  /* 0x000000040ae07224 */ /* 0x040fe200078e0215 */
[C---:B------:R-:W-:Y:S01]  /*31e0*/  ISETP.GT.U32.AND P6, PT, R10.reuse, R218, PT ;  /* 0x000000da0a00720c */ /* 0x040fe20003fc4070 */
[----:B------:R-:W-:Y:S01]  /*31f0*/  IMAD R220, R10, R8, R19 ;  /* 0x000000080adc7224 */ /* 0x000fe200078e0213 */
[----:B------:R-:W-:Y:S01]  /*3200*/  @!P2 IADD3 R216, -R216, RZ, RZ ;  /* 0x000000ffd8d8a210 */ /* 0x000fe20007ffe1ff */
[----:B------:R-:W-:Y:S01]  /*3210*/  @!P3 IMAD.MOV R212, RZ, RZ, -R212 ;  /* 0x000000ffffd4b224 */ /* 0x000fe200078e0ad4 */
[C---:B------:R-:W-:Y:S01]  /*3220*/  ISETP.GT.U32.AND P2, PT, R10.reuse, R224, PT ;  /* 0x000000e00a00720c */ /* 0x040fe20003f44070 */
[C---:B------:R-:W-:Y:S01]  /*3230*/  VIADD R8, R93.reuse, 0x33 ;  /* 0x000000335d087836 */ /* 0x040fe20000000000 */
[C---:B------:R-:W-:Y:S01]  /*3240*/  ISETP.GT.U32.AND P3, PT, R10.reuse, R222, PT ;  /* 0x000000de0a00720c */ /* 0x040fe20003f64070 */
[----:B------:R-:W-:Y:S01]  /*3250*/  @!P4 IMAD.MOV R214, RZ, RZ, -R214 ;  /* 0x000000ffffd6c224 */ /* 0x000fe200078e0ad6 */
[----:B------:R-:W-:Y:S01]  /*3260*/  ISETP.GT.U32.AND P5, PT, R10, R220, PT ;  /* 0x000000dc0a00720c */ /* 0x000fe20003fa4070 */
[C---:B------:R-:W-:Y:S01]  /*3270*/  VIADD R18, R93.reuse, 0x38 ;  /* 0x000000385d127836 */ /* 0x040fe20000000000 */
[----:B------:R-:W-:Y:S01]  /*3280*/  IABS R19, R14 ;  /* 0x0000000e00137213 */ /* 0x000fe20000000000 */
[C---:B------:R-:W-:Y:S01]  /*3290*/  VIADD R26, R93.reuse, 0x3d ;  /* 0x0000003d5d1a7836 */ /* 0x040fe20000000000 */
[----:B------:R-:W-:Y:S01]  /*32a0*/  IABS R17, R8 ;  /* 0x0000000800117213 */ /* 0x000fe20000000000 */
[--C-:B------:R-:W-:Y:S01]  /*32b0*/  @!P6 IMAD.IADD R218, R218, 0x1, -R10.reuse ;  /* 0x00000001dadae824 */ /* 0x100fe200078e0a0a */
[----:B------:R-:W-:Y:S01]  /*32c0*/  ISETP.GE.AND P4, PT, R16, RZ, PT ;  /* 0x000000ff1000720c */ /* 0x000fe20003f86270 */
[----:B------:R-:W-:Y:S01]  /*32d0*/  VIADD R16, R93, 0x35 ;  /* 0x000000355d107836 */ /* 0x000fe20000000000 */
[----:B------:R-:W-:Y:S01]  /*32e0*/  ISETP.GE.AND P6, PT, R12, RZ, PT ;  /* 0x000000ff0c00720c */ /* 0x000fe20003fc6270 */
[----:B------:R-:W-:-:S02]  /*32f0*/  @!P2 IMAD.IADD R224, R224, 0x1, -R10 ;  /* 0x00000001e0e0a824 */ /* 0x000fc400078e0a0a */
[----:B------:R-:W-:Y:S01]  /*3300*/  @!P0 IMAD.MOV R218, RZ, RZ, -R218 ;  /* 0x000000ffffda8224 */ /* 0x000fe200078e0ada */
[----:B------:R-:W-:Y:S01]  /*3310*/  ISETP.GE.AND P0, PT, R8, RZ, PT ;  /* 0x000000ff0800720c */ /* 0x000fe20003f06270 */
[----:B------:R-:W-:Y:S01]  /*3320*/  IMAD.HI.U32 R8, R6, R19, RZ ;  /* 0x0000001306087227 */ /* 0x000fe200078e00ff */
[----:B------:R-:W-:Y:S02]  /*3330*/  ISETP.GT.U32.AND P2, PT, R10, R224, PT ;  /* 0x000000e00a00720c */ /* 0x000fe40003f44070 */
[----:B------:R-:W-:Y:S01]  /*3340*/  IABS R21, R16 ;  /* 0x0000001000157213 */ /* 0x000fe20000000000 */
[--C-:B------:R-:W-:Y:S01]  /*3350*/  @!P3 IMAD.IADD R222, R222, 0x1, -R10.reuse ;  /* 0x00000001dedeb824 */ /* 0x100fe200078e0a0a */
[----:B------:R-:W-:Y:S01]  /*3360*/  IADD3 R8, -R8, RZ, RZ ;  /* 0x000000ff08087210 */ /* 0x000fe20007ffe1ff */
[----:B------:R-:W-:Y:S02]  /*3370*/  @!P5 IMAD.IADD R220, R220, 0x1, -R10 ;  /* 0x00000001dcdcd824 */ /* 0x000fe400078e0a0a */
[----:B------:R-:W-:Y:S01]  /*3380*/  IMAD.HI.U32 R4, R6, R17, RZ ;  /* 0x0000001106047227 */ /* 0x000fe200078e00ff */
[----:B------:R-:W-:-:S02]  /*3390*/  ISETP.GT.U32.AND P3, PT, R10, R222, PT ;  /* 0x000000de0a00720c */ /* 0x000fc40003f64070 */
[C---:B------:R-:W-:Y:S01]  /*33a0*/  ISETP.GT.U32.AND P5, PT, R10.reuse, R220, PT ;  /* 0x000000dc0a00720c */ /* 0x040fe20003fa4070 */
[----:B------:R-:W-:Y:S02]  /*33b0*/  IMAD R228, R10, R8, R19 ;  /* 0x000000080ae47224 */ /* 0x000fe400078e0213 */
[----:B------:R-:W-:Y:S02]  /*33c0*/  @!P2 IMAD.IADD R224, R224, 0x1, -R10 ;  /* 0x00000001e0e0a824 */ /* 0x000fe400078e0a0a */
[----:B------:R-:W-:Y:S01]  /*33d0*/  IMAD.MOV R4, RZ, RZ, -R4 ;  /* 0x000000ffff047224 */ /* 0x000fe200078e0a04 */
[----:B------:R-:W-:Y:S01]  /*33e0*/  ISETP.GT.U32.AND P2, PT, R10, R228, PT ;  /* 0x000000e40a00720c */ /* 0x000fe20003f44070 */
[----:B------:R-:W-:-:S04]  /*33f0*/  IMAD.HI.U32 R12, R6, R21, RZ ;  /* 0x00000015060c7227 */ /* 0x000fc800078e00ff */
[--C-:B------:R-:W-:Y:S01]  /*3400*/  @!P3 IMAD.IADD R222, R222, 0x1, -R10.reuse ;  /* 0x00000001dedeb824 */ /* 0x100fe200078e0a0a */
[----:B------:R-:W-:Y:S01]  /*3410*/  ISETP.GE.AND P3, PT, R14, RZ, PT ;  /* 0x000000ff0e00720c */ /* 0x000fe20003f66270 */
[----:B------:R-:W-:Y:S01]  /*3420*/  IMAD R226, R10, R4, R17 ;  /* 0x000000040ae27224 */ /* 0x000fe200078e0211 */
[C---:B------:R-:W-:Y:S01]  /*3430*/  IADD3 R4, R93.reuse, 0x36, RZ ;  /* 0x000000365d047810 */ /* 0x040fe20007ffe0ff */
[----:B------:R-:W-:Y:S01]  /*3440*/  @!P5 IMAD.IADD R220, R220, 0x1, -R10 ;  /* 0x00000001dcdcd824 */ /* 0x000fe200078e0a0a */
[----:B------:R-:W-:Y:S01]  /*3450*/  ISETP.GE.AND P5, PT, R16, RZ, PT ;  /* 0x000000ff1000720c */ /* 0x000fe20003fa6270 */
[----:B------:R-:W-:Y:S01]  /*3460*/  IMAD.MOV R12, RZ, RZ, -R12 ;  /* 0x000000ffff0c7224 */ /* 0x000fe200078e0a0c */
[----:B------:R-:W-:Y:S01]  /*3470*/  IABS R17, R4 ;  /* 0x0000000400117213 */ /* 0x000fe20000000000 */
[----:B------:R-:W-:Y:S01]  /*3480*/  VIADD R16, R93, 0x37 ;  /* 0x000000375d107836 */ /* 0x000fe20000000000 */
[----:B------:R-:W-:Y:S01]  /*3490*/  @!P2 IADD3 R228, R228, -R10, RZ ;  /* 0x8000000ae4e4a210 */ /* 0x000fe20007ffe0ff */
[----:B------:R-:W-:Y:S01]  /*34a0*/  @!P1 IMAD.MOV R222, RZ, RZ, -R222 ;  /* 0x000000ffffde9224 */ /* 0x000fe200078e0ade */
[C---:B------:R-:W-:Y:S01]  /*34b0*/  ISETP.GT.U32.AND P1, PT, R10.reuse, R226, PT ;  /* 0x000000e20a00720c */ /* 0x040fe20003f24070 */
[----:B------:R-:W-:Y:S01]  /*34c0*/  IMAD R230, R10, R12, R21 ;  /* 0x0000000c0ae67224 */ /* 0x000fe200078e0215 */
[----:B------:R-:W-:Y:S01]  /*34d0*/  IABS R19, R16 ;  /* 0x0000001000137213 */ /* 0x000fe20000000000 */
[----:B------:R-:W-:Y:S01]  /*34e0*/  @!P4 IMAD.MOV R220, RZ, RZ, -R220 ;  /* 0x000000ffffdcc224 */ /* 0x000fe200078e0adc */
[----:B------:R-:W-:Y:S01]  /*34f0*/  ISETP.GE.AND P4, PT, R4, RZ, PT ;  /* 0x000000ff0400720c */ /* 0x000fe20003f86270 */
[----:B------:R-:W-:Y:S01]  /*3500*/  IMAD.HI.U32 R4, R6, R17, RZ ;  /* 0x0000001106047227 */ /* 0x000fe200078e00ff */
[----:B------:R-:W-:-:S02]  /*3510*/  ISETP.GT.U32.AND P2, PT, R10, R228, PT ;  /* 0x000000e40a00720c */ /* 0x000fc40003f44070 */
[----:B------:R-:W-:Y:S01]  /*3520*/  IABS R21, R18 ;  /* 0x0000001200157213 */ /* 0x000fe20000000000 */
[----:B------:R-:W-:Y:S01]  /*3530*/  @!P6 IMAD.MOV R224, RZ, RZ, -R224 ;  /* 0x000000ffffe0e224 */ /* 0x000fe200078e0ae0 */
[----:B------:R-:W-:Y:S01]  /*3540*/  ISETP.GT.U32.AND P6, PT, R10, R230, PT ;  /* 0x000000e60a00720c */ /* 0x000fe20003fc4070 */
[----:B------:R-:W-:-:S04]  /*3550*/  IMAD.HI.U32 R8, R6, R19, RZ ;  /* 0x0000001306087227 */ /* 0x000fc800078e00ff */
[----:B------:R-:W-:Y:S02]  /*3560*/  IMAD.MOV R4, RZ, RZ, -R4 ;  /* 0x000000ffff047224 */ /* 0x000fe400078e0a04 */
[----:B------:R-:W-:Y:S02]  /*3570*/  @!P1 IMAD.IADD R226, R226, 0x1, -R10 ;  /* 0x00000001e2e29824 */ /* 0x000fe400078e0a0a */
[----:B------:R-:W-:Y:S02]  /*3580*/  IMAD.MOV R8, RZ, RZ, -R8 ;  /* 0x000000ffff087224 */ /* 0x000fe400078e0a08 */
[C---:B------:R-:W-:Y:S01]  /*3590*/  IMAD R232, R10.reuse, R4, R17 ;  /* 0x000000040ae87224 */ /* 0x040fe200078e0211 */
[----:B------:R-:W-:Y:S01]  /*35a0*/  ISETP.GT.U32.AND P1, PT, R10, R226, PT ;  /* 0x000000e20a00720c */ /* 0x000fe20003f24070 */
[----:B------:R-:W-:Y:S01]  /*35b0*/  IMAD.HI.U32 R12, R6, R21, RZ ;  /* 0x00000015060c7227 */ /* 0x000fe200078e00ff */
[----:B------:R-:W-:-:S03]  /*35c0*/  @!P6 IADD3 R230, R230, -R10, RZ ;  /* 0x8000000ae6e6e210 */ /* 0x000fc60007ffe0ff */
[----:B------:R-:W-:Y:S02]  /*35d0*/  IMAD R236, R10, R8, R19 ;  /* 0x000000080aec7224 */ /* 0x000fe400078e0213 */
[----:B------:R-:W-:Y:S01]  /*35e0*/  @!P2 IMAD.IADD R228, R228, 0x1, -R10 ;  /* 0x00000001e4e4a824 */ /* 0x000fe200078e0a0a */
[C---:B------:R-:W-:Y:S01]  /*35f0*/  ISETP.GT.U32.AND P2, PT, R10.reuse, R232, PT ;  /* 0x000000e80a00720c */ /* 0x040fe20003f44070 */
[----:B------:R-:W-:Y:S01]  /*3600*/  IMAD.MOV R12, RZ, RZ, -R12 ;  /* 0x000000ffff0c7224 */ /* 0x000fe200078e0a0c */
[----:B------:R-:W-:Y:S01]  /*3610*/  ISETP.GT.U32.AND P6, PT, R10, R236, PT ;  /* 0x000000ec0a00720c */ /* 0x000fe20003fc4070 */
[----:B------:R-:W-:-:S04]  /*3620*/  IMAD.HI.U32 R14, R6, R23, RZ ;  /* 0x00000017060e7227 */ /* 0x000fc800078e00ff */
[----:B------:R-:W-:Y:S01]  /*3630*/  IMAD R238, R10, R12, R21 ;  /* 0x0000000c0aee7224 */ /* 0x000fe200078e0215 */
[----:B------:R-:W-:Y:S01]  /*3640*/  IADD3 R14, -R14, RZ, RZ ;  /* 0x000000ff0e0e7210 */ /* 0x000fe20007ffe1ff */
[C---:B------:R-:W-:Y:S02]  /*3650*/  VIADD R12, R93.reuse, 0x3a ;  /* 0x0000003a5d0c7836 */ /* 0x040fe40000000000 */
[--C-:B------:R-:W-:Y:S01]  /*3660*/  @!P1 IMAD.IADD R226, R226, 0x1, -R10.reuse ;  /* 0x00000001e2e29824 */ /* 0x100fe200078e0a0a */
[----:B------:R-:W-:Y:S01]  /*3670*/  ISETP.GE.AND P1, PT, R16, RZ, PT ;  /* 0x000000ff1000720c */ /* 0x000fe20003f26270 */
[----:B------:R-:W-:Y:S01]  /*3680*/  IMAD R246, R10, R14, R23 ;  /* 0x0000000e0af67224 */ /* 0x000fe200078e0217 */
[----:B------:R-:W-:Y:S01]  /*3690*/  IABS R17, R12 ;  /* 0x0000000c00117213 */ /* 0x000fe20000000000 */
[--C-:B------:R-:W-:Y:S01]  /*36a0*/  @!P2 IMAD.IADD R232, R232, 0x1, -R10.reuse ;  /* 0x00000001e8e8a824 */ /* 0x100fe200078e0a0a */
[----:B------:R-:W-:Y:S01]  /*36b0*/  IADD3 R14, R93, 0x3b, RZ ;  /* 0x0000003b5d0e7810 */ /* 0x000fe20007ffe0ff */
[----:B------:R-:W-:Y:S01]  /*36c0*/  @!P6 IMAD.IADD R236, R236, 0x1, -R10 ;  /* 0x00000001ecece824 */ /* 0x000fe200078e0a0a */
[----:B------:R-:W-:Y:S01]  /*36d0*/  ISETP.GT.U32.AND P2, PT, R10, R230, PT ;  /* 0x000000e60a00720c */ /* 0x000fe20003f44070 */
[----:B------:R-:W-:Y:S01]  /*36e0*/  IMAD.HI.U32 R4, R6, R17, RZ ;  /* 0x0000001106047227 */ /* 0x000fe200078e00ff */
[----:B------:R-:W-:-:S02]  /*36f0*/  IABS R19, R14 ;  /* 0x0000000e00137213 */ /* 0x000fc40000000000 */
[C---:B------:R-:W-:Y:S01]  /*3700*/  ISETP.GT.U32.AND P6, PT, R10.reuse, R236, PT ;  /* 0x000000ec0a00720c */ /* 0x040fe20003fc4070 */
[----:B------:R-:W-:Y:S01]  /*3710*/  @!P0 IMAD.MOV R226, RZ, RZ, -R226 ;  /* 0x000000ffffe28224 */ /* 0x000fe200078e0ae2 */
[----:B------:R-:W-:Y:S01]  /*3720*/  ISETP.GT.U32.AND P0, PT, R10, R232, PT ;  /* 0x000000e80a00720c */ /* 0x000fe20003f04070 */
[----:B------:R-:W-:Y:S01]  /*3730*/  IMAD.HI.U32 R8, R6, R19, RZ ;  /* 0x0000001306087227 */ /* 0x000fe200078e00ff */
[----:B------:R-:W-:Y:S02]  /*3740*/  IADD3 R4, -R4, RZ, RZ ;  /* 0x000000ff04047210 */ /* 0x000fe40007ffe1ff */
[----:B------:R-:W-:Y:S01]  /*3750*/  IABS R23, R26 ;  /* 0x0000001a00177213 */ /* 0x000fe20000000000 */
[----:B------:R-:W-:Y:S02]  /*3760*/  IMAD.MOV R244, RZ, RZ, -R8 ;  /* 0x000000fffff47224 */ /* 0x000fe400078e0a08 */
[C---:B------:R-:W-:Y:S02]  /*3770*/  IMAD R242, R10.reuse, R4, R17 ;  /* 0x000000040af27224 */ /* 0x040fe400078e0211 */
[----:B------:R-:W-:Y:S01]  /*3780*/  @!P3 IMAD.MOV R228, RZ, RZ, -R228 ;  /* 0x000000ffffe4b224 */ /* 0x000fe200078e0ae4 */
[----:B------:R-:W-:Y:S01]  /*3790*/  ISETP.GT.U32.AND P3, PT, R10, R238, PT ;  /* 0x000000ee0a00720c */ /* 0x000fe20003f64070 */
[--C-:B------:R-:W-:Y:S01]  /*37a0*/  @!P2 IMAD.IADD R230, R230, 0x1, -R10.reuse ;  /* 0x00000001e6e6a824 */ /* 0x100fe200078e0a0a */
[C---:B------:R-:W-:Y:S01]  /*37b0*/  ISETP.GT.U32.AND P2, PT, R10.reuse, R246, PT ;  /* 0x000000f60a00720c */ /* 0x040fe20003f44070 */
[----:B------:R-:W-:Y:S01]  /*37c0*/  IMAD R244, R10, R244, R19 ;  /* 0x000000f40af47224 */ /* 0x000fe200078e0213 */
[----:B------:R-:W-:Y:S01]  /*37d0*/  @!P0 IADD3 R232, R232, -R10, RZ ;  /* 0x8000000ae8e88210 */ /* 0x000fe20007ffe0ff */
[----:B------:R-:W-:Y:S01]  /*37e0*/  @!P6 IMAD.IADD R236, R236, 0x1, -R10 ;  /* 0x00000001ecece824 */ /* 0x000fe200078e0a0a */
[C---:B------:R-:W-:Y:S01]  /*37f0*/  ISETP.GT.U32.AND P0, PT, R10.reuse, R242, PT ;  /* 0x000000f20a00720c */ /* 0x040fe20003f04070 */
[----:B------:R-:W-:Y:S01]  /*3800*/  VIADD R16, R93, 0x3c ;  /* 0x0000003c5d107836 */ /* 0x000fe20000000000 */
[----:B------:R-:W-:Y:S01]  /*3810*/  ISETP.GT.U32.AND P6, PT, R10, R244, PT ;  /* 0x000000f40a00720c */ /* 0x000fe20003fc4070 */
[----:B------:R-:W-:Y:S01]  /*3820*/  @!P5 IMAD.MOV R230, RZ, RZ, -R230 ;  /* 0x000000ffffe6d224 */ /* 0x000fe200078e0ae6 */
[----:B------:R-:W-:Y:S01]  /*3830*/  @!P1 IADD3 R236, -R236, RZ, RZ ;  /* 0x000000ffecec9210 */ /* 0x000fe20007ffe1ff */
[----:B------:R-:W-:Y:S01]  /*3840*/  IMAD.HI.U32 R8, R6, R23, RZ ;  /* 0x0000001706087227 */ /* 0x000fe200078e00ff */
[----:B------:R-:W-:-:S02]  /*3850*/  IABS R21, R16 ;  /* 0x0000001000157213 */ /* 0x000fc40000000000 */
[-C--:B------:R-:W-:Y:S01]  /*3860*/  @!P3 IADD3 R238, R238, -R10.reuse, RZ ;  /* 0x8000000aeeeeb210 */ /* 0x080fe20007ffe0ff */
[--C-:B------:R-:W-:Y:S01]  /*3870*/  @!P2 IMAD.IADD R246, R246, 0x1, -R10.reuse ;  /* 0x00000001f6f6a824 */ /* 0x100fe200078e0a0a */
[----:B------:R-:W-:Y:S01]  /*3880*/  ISETP.GE.AND P3, PT, R18, RZ, PT ;  /* 0x000000ff1200720c */ /* 0x000fe20003f66270 */
[----:B------:R-:W-:Y:S01]  /*3890*/  IMAD.HI.U32 R4, R6, R21, RZ ;  /* 0x0000001506047227 */ /* 0x000fe200078e00ff */
[----:B------:R-:W-:Y:S02]  /*38a0*/  ISETP.GE.AND P2, PT, R25, RZ, PT ;  /* 0x000000ff1900720c */ /* 0x000fe40003f46270 */
[----:B------:R-:W-:Y:S01]  /*38b0*/  @!P0 IADD3 R242, R242, -R10, RZ ;  /* 0x8000000af2f28210 */ /* 0x000fe20007ffe0ff */
[----:B------:R-:W-:Y:S01]  /*38c0*/  @!P6 IMAD.IADD R244, R244, 0x1, -R10 ;  /* 0x00000001f4f4e824 */ /* 0x000fe200078e0a0a */
[C---:B------:R-:W-:Y:S01]  /*38d0*/  ISETP.GT.U32.AND P0, PT, R10.reuse, R238, PT ;  /* 0x000000ee0a00720c */ /* 0x040fe20003f04070 */
[----:B------:R-:W-:Y:S01]  /*38e0*/  IMAD.MOV R4, RZ, RZ, -R4 ;  /* 0x000000ffff047224 */ /* 0x000fe200078e0a04 */
[C---:B------:R-:W-:Y:S01]  /*38f0*/  ISETP.GT.U32.AND P5, PT, R10.reuse, R246, PT ;  /* 0x000000f60a00720c */ /* 0x040fe20003fa4070 */
[----:B------:R-:W-:Y:S01]  /*3900*/  VIADD R18, R93, 0x3e ;  /* 0x0000003e5d127836 */ /* 0x000fe20000000000 */
[----:B------:R-:W-:Y:S01]  /*3910*/  ISETP.GT.U32.AND P6, PT, R10, R242, PT ;  /* 0x000000f20a00720c */ /* 0x000fe20003fc4070 */
[----:B------:R-:W-:-:S02]  /*3920*/  IMAD.MOV R8, RZ, RZ, -R8 ;  /* 0x000000ffff087224 */ /* 0x000fc400078e0a08 */
[C---:B------:R-:W-:Y:S01]  /*3930*/  IMAD R240, R10.reuse, R4, R21 ;  /* 0x000000040af07224 */ /* 0x040fe200078e0215 */
[----:B------:R-:W-:Y:S01]  /*3940*/  IABS R17, R18 ;  /* 0x0000001200117213 */ /* 0x000fe20000000000 */
[----:B------:R-:W-:Y:S02]  /*3950*/  VIADD R21, R93, 0x3f ;  /* 0x0000003f5d157836 */ /* 0x000fe40000000000 */
[C---:B------:R-:W-:Y:S01]  /*3960*/  IMAD R248, R10.reuse, R8, R23 ;  /* 0x000000080af87224 */ /* 0x040fe200078e0217 */
[C---:B------:R-:W-:Y:S01]  /*3970*/  ISETP.GT.U32.AND P1, PT, R10.reuse, R240, PT ;  /* 0x000000f00a00720c */ /* 0x040fe20003f24070 */
[----:B------:R-:W-:Y:S01]  /*3980*/  @!P4 IMAD.MOV R232, RZ, RZ, -R232 ;  /* 0x000000ffffe8c224 */ /* 0x000fe200078e0ae8 */
[----:B------:R-:W-:Y:S01]  /*3990*/  ISETP.GT.U32.AND P4, PT, R10, R244, PT ;  /* 0x000000f40a00720c */ /* 0x000fe20003f84070 */
[--C-:B------:R-:W-:Y:S01]  /*39a0*/  @!P0 IMAD.IADD R238, R238, 0x1, -R10.reuse ;  /* 0x00000001eeee8824 */ /* 0x100fe200078e0a0a */
[----:B------:R-:W-:Y:S01]  /*39b0*/  IABS R19, R21 ;  /* 0x0000001500137213 */ /* 0x000fe20000000000 */
[----:B------:R-:W-:Y:S01]  /*39c0*/  @!P5 IMAD.IADD R246, R246, 0x1, -R10 ;  /* 0x00000001f6f6d824 */ /* 0x000fe200078e0a0a */
[----:B------:R-:W-:Y:S01]  /*39d0*/  ISETP.GE.AND P0, PT, R12, RZ, PT ;  /* 0x000000ff0c00720c */ /* 0x000fe20003f06270 */
[----:B------:R-:W-:Y:S01]  /*39e0*/  IMAD.HI.U32 R4, R6, R17, RZ ;  /* 0x0000001106047227 */ /* 0x000fe200078e00ff */
[----:B------:R-:W-:-:S02]  /*39f0*/  ISETP.GT.U32.AND P5, PT, R10, R248, PT ;  /* 0x000000f80a00720c */ /* 0x000fc40003fa4070 */
[C---:B------:R-:W-:Y:S01]  /*3a00*/  IADD3 R12, R93.reuse, 0x42, RZ ;  /* 0x000000425d0c7810 */ /* 0x040fe20007ffe0ff */
[----:B------:R-:W-:Y:S01]  /*3a10*/  @!P6 IMAD.IADD R242, R242, 0x1, -R10 ;  /* 0x00000001f2f2e824 */ /* 0x000fe200078e0a0a */
[----:B------:R-:W-:Y:S01]  /*3a20*/  ISETP.GE.AND P6, PT, R14, RZ, PT ;  /* 0x000000ff0e00720c */ /* 0x000fe20003fc6270 */
[----:B------:R-:W-:Y:S02]  /*3a30*/  IMAD.HI.U32 R8, R6, R19, RZ ;  /* 0x0000001306087227 */ /* 0x000fe400078e00ff */
[----:B------:R-:W-:Y:S02]  /*3a40*/  @!P4 IADD3 R244, R244, -R10, RZ ;  /* 0x8000000af4f4c210 */ /* 0x000fe40007ffe0ff */
[----:B------:R-:W-:Y:S01]  /*3a50*/  IMAD.MOV R4, RZ, RZ, -R4 ;  /* 0x000000ffff047224 */ /* 0x000fe200078e0a04 */
[----:B------:R-:W-:Y:S01]  /*3a60*/  ISETP.GE.AND P4, PT, R16, RZ, PT ;  /* 0x000000ff1000720c */ /* 0x000fe20003f86270 */
[----:B------:R-:W-:Y:S02]  /*3a70*/  IMAD.MOV R8, RZ, RZ, -R8 ;  /* 0x000000ffff087224 */ /* 0x000fe400078e0a08 */
[----:B------:R-:W-:Y:S01]  /*3a80*/  IMAD R250, R10, R4, R17 ;  /* 0x000000040afa7224 */ /* 0x000fe200078e0211 */
[----:B------:R-:W-:Y:S01]  /*3a90*/  @!P5 IADD3 R248, R248, -R10, RZ ;  /* 0x8000000af8f8d210 */ /* 0x000fe20007ffe0ff */
[C---:B------:R-:W-:Y:S01]  /*3aa0*/  IMAD R252, R10.reuse, R8, R19 ;  /* 0x000000080afc7224 */ /* 0x040fe200078e0213 */
[C---:B------:R-:W-:Y:S01]  /*3ab0*/  IADD3 R4, R93.reuse, 0x40, RZ ;  /* 0x000000405d047810 */ /* 0x040fe20007ffe0ff */
[----:B------:R-:W-:Y:S01]  /*3ac0*/  @!P0 IMAD.MOV R242, RZ, RZ, -R242 ;  /* 0x000000fffff28224 */ /* 0x000fe200078e0af2 */
[C---:B------:R-:W-:Y:S01]  /*3ad0*/  ISETP.GT.U32.AND P0, PT, R10.reuse, R250, PT ;  /* 0x000000fa0a00720c */ /* 0x040fe20003f04070 */
[----:B------:R-:W-:Y:S01]  /*3ae0*/  @!P2 IMAD.MOV R246, RZ, RZ, -R246 ;  /* 0x000000fffff6a224 */ /* 0x000fe200078e0af6 */
[C---:B------:R-:W-:Y:S01]  /*3af0*/  ISETP.GT.U32.AND P2, PT, R10.reuse, R248, PT ;  /* 0x000000f80a00720c */ /* 0x040fe20003f44070 */
[----:B------:R-:W-:Y:S01]  /*3b00*/  @!P6 IMAD.MOV R244, RZ, RZ, -R244 ;  /* 0x000000fffff4e224 */ /* 0x000fe200078e0af4 */
[----:B------:R-:W-:Y:S01]  /*3b10*/  ISETP.GT.U32.AND P6, PT, R10, R252, PT ;  /* 0x000000fc0a00720c */ /* 0x000fe20003fc4070 */
[----:B------:R-:W-:Y:S01]  /*3b20*/  @!P1 IMAD.IADD R240, R240, 0x1, -R10 ;  /* 0x00000001f0f09824 */ /* 0x000fe200078e0a0a */
[----:B------:R-:W-:Y:S01]  /*3b30*/  IABS R17, R4 ;  /* 0x0000000400117213 */ /* 0x000fe20000000000 */
[C---:B------:R-:W-:Y:S01]  /*3b40*/  VIADD R8, R93.reuse, 0x41 ;  /* 0x000000415d087836 */ /* 0x040fe20000000000 */
[----:B------:R-:W-:Y:S01]  /*3b50*/  ISETP.GE.AND P1, PT, R26, RZ, PT ;  /* 0x000000ff1a00720c */ /* 0x000fe20003f26270 */
[----:B------:R-:W-:Y:S01]  /*3b60*/  @!P3 IMAD.MOV R238, RZ, RZ, -R238 ;  /* 0x000000ffffeeb224 */ /* 0x000fe200078e0aee */
[----:B------:R-:W-:Y:S01]  /*3b70*/  ISETP.GT.U32.AND P5, PT, R10, R240, PT ;  /* 0x000000f00a00720c */ /* 0x000fe20003fa4070 */
[C---:B------:R-:W-:Y:S01]  /*3b80*/  VIADD R14, R93.reuse, 0x46 ;  /* 0x000000465d0e7836 */ /* 0x040fe20000000000 */
[----:B------:R-:W-:Y:S01]  /*3b90*/  IABS R99, R8 ;  /* 0x0000000800637213 */ /* 0x000fe20000000000 */
[--C-:B------:R-:W-:Y:S01]  /*3ba0*/  @!P0 IMAD.IADD R250, R250, 0x1, -R10.reuse ;  /* 0x00000001fafa8824 */ /* 0x100fe200078e0a0a */
[----:B------:R-:W-:Y:S01]  /*3bb0*/  ISETP.GE.AND P3, PT, R18, RZ, PT ;  /* 0x000000ff1200720c */ /* 0x000fe20003f66270 */
[----:B------:R-:W-:Y:S01]  /*3bc0*/  VIADD R16, R93, 0x47 ;  /* 0x000000475d107836 */ /* 0x000fe20000000000 */
[----:B------:R-:W-:Y:S01]  /*3bd0*/  @!P2 IADD3 R248, R248, -R10, RZ ;  /* 0x8000000af8f8a210 */ /* 0x000fe20007ffe0ff */
[----:B------:R-:W-:Y:S01]  /*3be0*/  @!P6 IMAD.IADD R252, R252, 0x1, -R10 ;  /* 0x00000001fcfce824 */ /* 0x000fe200078e0a0a */
[----:B------:R-:W-:Y:S01]  /*3bf0*/  ISETP.GE.AND P2, PT, R4, RZ, PT ;  /* 0x000000ff0400720c */ /* 0x000fe20003f46270 */
[----:B------:R-:W-:Y:S01]  /*3c00*/  IMAD.HI.U32 R4, R6, R17, RZ ;  /* 0x0000001106047227 */ /* 0x000fe200078e00ff */
[----:B------:R-:W-:-:S02]  /*3c10*/  ISETP.GT.U32.AND P6, PT, R10, R250, PT ;  /* 0x000000fa0a00720c */ /* 0x000fc40003fc4070 */
[----:B------:R-:W-:Y:S01]  /*3c20*/  ISETP.GE.AND P0, PT, R8, RZ, PT ;  /* 0x000000ff0800720c */ /* 0x000fe20003f06270 */
[----:B------:R-:W-:Y:S01]  /*3c30*/  IMAD.MOV R4, RZ, RZ, -R4 ;  /* 0x000000ffff047224 */ /* 0x000fe200078e0a04 */
[----:B------:R-:W-:Y:S01]  /*3c40*/  IABS R19, R12 ;  /* 0x0000000c00137213 */ /* 0x000fe20000000000 */
[--C-:B------:R-:W-:Y:S01]  /*3c50*/  @!P5 IMAD.IADD R240, R240, 0x1, -R10.reuse ;  /* 0x00000001f0f0d824 */ /* 0x100fe200078e0a0a */
[----:B------:R-:W-:Y:S01]  /*3c60*/  ISETP.GE.AND P5, PT, R21, RZ, PT ;  /* 0x000000ff1500720c */ /* 0x000fe20003fa6270 */
[----:B------:R-:W-:Y:S01]  /*3c70*/  IMAD R17, R10, R4, R17 ;  /* 0x000000040a117224 */ /* 0x000fe200078e0211 */
[C---:B------:R-:W-:Y:S01]  /*3c80*/  IADD3 R4, R93.reuse, 0x43, RZ ;  /* 0x000000435d047810 */ /* 0x040fe20007ffe0ff */
[----:B------:R-:W-:Y:S01]  /*3c90*/  IMAD.HI.U32 R8, R6, R99, RZ ;  /* 0x0000006306087227 */ /* 0x000fe200078e00ff */
[----:B------:R-:W-:Y:S02]  /*3ca0*/  IADD3 R18, R93, 0x48, RZ ;  /* 0x000000485d127810 */ /* 0x000fe40007ffe0ff */
[----:B------:R-:W-:Y:S01]  /*3cb0*/  IABS R21, R4 ;  /* 0x0000000400157213 */ /* 0x000fe20000000000 */
[----:B------:R-:W-:Y:S01]  /*3cc0*/  @!P6 IMAD.IADD R250, R250, 0x1, -R10 ;  /* 0x00000001fafae824 */ /* 0x000fe200078e0a0a */
[C---:B------:R-:W-:Y:S01]  /*3cd0*/  ISETP.GT.U32.AND P6, PT, R10.reuse, R17, PT ;  /* 0x000000110a00720c */ /* 0x040fe20003fc4070 */
[----:B------:R-:W-:Y:S01]  /*3ce0*/  @!P4 IMAD.MOV R240, RZ, RZ, -R240 ;  /* 0x000000fffff0c224 */ /* 0x000fe200078e0af0 */
[----:B------:R-:W-:Y:S01]  /*3cf0*/  ISETP.GT.U32.AND P4, PT, R10, R252, PT ;  /* 0x000000fc0a00720c */ /* 0x000fe20003f84070 */
[----:B------:R-:W-:-:S02]  /*3d00*/  IMAD.MOV R8, RZ, RZ, -R8 ;  /* 0x000000ffff087224 */ /* 0x000fc400078e0a08 */
[----:B------:R-:W-:Y:S02]  /*3d10*/  @!P3 IMAD.MOV R250, RZ, RZ, -R250 ;  /* 0x000000fffffab224 */ /* 0x000fe400078e0afa */
[C---:B------:R-:W-:Y:S02]  /*3d20*/  IMAD R99, R10.reuse, R8, R99 ;  /* 0x000000080a637224 */ /* 0x040fe400078e0263 */
[----:B------:R-:W-:Y:S02]  /*3d30*/  VIADD R8, R93, 0x44 ;  /* 0x000000445d087836 */ /* 0x000fe40000000000 */
[----:B------:R-:W-:Y:S01]  /*3d40*/  @!P1 IMAD.MOV R248, RZ, RZ, -R248 ;  /* 0x000000fffff89224 */ /* 0x000fe200078e0af8 */
[----:B------:R-:W-:Y:S01]  /*3d50*/  ISETP.GT.U32.AND P3, PT, R10, R99, PT ;  /* 0x000000630a00720c */ /* 0x000fe20003f64070 */
[--C-:B------:R-:W-:Y:S01]  /*3d60*/  @!P6 IMAD.IADD R17, R17, 0x1, -R10.reuse ;  /* 0x000000011111e824 */ /* 0x100fe200078e0a0a */
[----:B------:R-:W-:Y:S01]  /*3d70*/  ISETP.GE.AND P1, PT, R12, RZ, PT ;  /* 0x000000ff0c00720c */ /* 0x000fe20003f26270 */
[----:B------:R-:W-:Y:S01]  /*3d80*/  @!P4 IMAD.IADD R252, R252, 0x1, -R10 ;  /* 0x00000001fcfcc824 */ /* 0x000fe200078e0a0a */
[----:B------:R-:W-:Y:S01]  /*3d90*/  ISETP.GE.AND P4, PT, R4, RZ, PT ;  /* 0x000000ff0400720c */ /* 0x000fe20003f86270 */
[----:B------:R-:W-:Y:S01]  /*3da0*/  IMAD.HI.U32 R4, R6, R19, RZ ;  /* 0x0000001306047227 */ /* 0x000fe200078e00ff */
[----:B------:R-:W-:-:S02]  /*3db0*/  ISETP.GT.U32.AND P6, PT, R10, R17, PT ;  /* 0x000000110a00720c */ /* 0x000fc40003fc4070 */
[----:B------:R-:W-:Y:S01]  /*3dc0*/  @!P5 IADD3 R252, -R252, RZ, RZ ;  /* 0x000000fffcfcd210 */ /* 0x000fe20007ffe1ff */
[----:B------:R-:W-:Y:S01]  /*3dd0*/  IMAD.MOV R84, RZ, RZ, -R4 ;  /* 0x000000ffff547224 */ /* 0x000fe200078e0a04 */
[----:B------:R-:W-:Y:S01]  /*3de0*/  ISETP.GE.AND P5, PT, R8, RZ, PT ;  /* 0x000000ff0800720c */ /* 0x000fe20003fa6270 */
[----:B------:R-:W-:Y:S01]  /*3df0*/  IMAD.HI.U32 R4, R6, R21, RZ ;  /* 0x0000001506047227 */ /* 0x000fe200078e00ff */
[----:B------:R-:W-:Y:S02]  /*3e00*/  IABS R8, R8 ;  /* 0x0000000800087213 */ /* 0x000fe40000000000 */
[----:B------:R-:W-:Y:S01]  /*3e10*/  IADD3 R12, R93, 0x45, RZ ;  /* 0x000000455d0c7810 */ /* 0x000fe20007ffe0ff */
[C---:B------:R-:W-:Y:S01]  /*3e20*/  IMAD R84, R10.reuse, R84, R19 ;  /* 0x000000540a547224 */ /* 0x040fe200078e0213 */
[----:B------:R-:W-:Y:S01]  /*3e30*/  @!P3 IADD3 R99, R99, -R10, RZ ;  /* 0x8000000a6363b210 */ /* 0x000fe20007ffe0ff */
[----:B------:R-:W-:Y:S01]  /*3e40*/  IMAD.MOV R4, RZ, RZ, -R4 ;  /* 0x000000ffff047224 */ /* 0x000fe200078e0a04 */
[----:B------:R-:W-:Y:S01]  /*3e50*/  IABS R23, R12 ;  /* 0x0000000c00177213 */ /* 0x000fe20000000000 */
[----:B------:R-:W-:Y:S01]  /*3e60*/  IMAD.MOV.U32 R19, RZ, RZ, R8 ;  /* 0x000000ffff137224 */ /* 0x000fe200078e0008 */
[C---:B------:R-:W-:Y:S01]  /*3e70*/  ISETP.GT.U32.AND P3, PT, R10.reuse, R99, PT ;  /* 0x000000630a00720c */ /* 0x040fe20003f64070 */
[----:B------:R-:W-:Y:S01]  /*3e80*/  IMAD R186, R10, R4, R21 ;  /* 0x000000040aba7224 */ /* 0x000fe200078e0215 */
[----:B------:R-:W-:Y:S01]  /*3e90*/  IABS R21, R14 ;  /* 0x0000000e00157213 */ /* 0x000fe20000000000 */
[----:B------:R-:W-:-:S04]  /*3ea0*/  IMAD.HI.U32 R4, R6, R19, RZ ;  /* 0x0000001306047227 */ /* 0x000fc800078e00ff */
[----:B------:R-:W-:Y:S01]  /*3eb0*/  @!P6 IMAD.IADD R17, R17, 0x1, -R10 ;  /* 0x000000011111e824 */ /* 0x000fe200078e0a0a */
[----:B------:R-:W-:Y:S01]  /*3ec0*/  ISETP.GT.U32.AND P6, PT, R10, R84, PT ;  /* 0x000000540a00720c */ /* 0x000fe20003fc4070 */
[----:B------:R-:W-:-:S03]  /*3ed0*/  IMAD.HI.U32 R8, R6, R23, RZ ;  /* 0x0000001706087227 */ /* 0x000fc600078e00ff */
[----:B------:R-:W-:Y:S01]  /*3ee0*/  @!P2 IADD3 R17, -R17, RZ, RZ ;  /* 0x000000ff1111a210 */ /* 0x000fe20007ffe1ff */
[----:B------:R-:W-:Y:S01]  /*3ef0*/  IMAD.MOV R4, RZ, RZ, -R4 ;  /* 0x000000ffff047224 */ /* 0x000fe200078e0a04 */
[C---:B------:R-:W-:Y:S01]  /*3f00*/  ISETP.GT.U32.AND P2, PT, R10.reuse, R186, PT ;  /* 0x000000ba0a00720c */ /* 0x040fe20003f44070 */
[----:B------:R-:W-:Y:S02]  /*3f10*/  IMAD.MOV R8, RZ, RZ, -R8 ;  /* 0x000000ffff087224 */ /* 0x000fe400078e0a08 */
[C---:B------:R-:W-:Y:S01]  /*3f20*/  IMAD R58, R10.reuse, R4, R19 ;  /* 0x000000040a3a7224 */ /* 0x040fe200078e0213 */
[----:B------:R-:W-:Y:S01]  /*3f30*/  IABS R19, R16 ;  /* 0x0000001000137213 */ /* 0x000fe20000000000 */
[C---:B------:R-:W-:Y:S02]  /*3f40*/  IMAD R184, R10.reuse, R8, R23 ;  /* 0x000000080ab87224 */ /* 0x040fe400078e0217 */
[--C-:B------:R-:W-:Y:S01]  /*3f50*/  @!P3 IMAD.IADD R99, R99, 0x1, -R10.reuse ;  /* 0x000000016363b824 */ /* 0x100fe200078e0a0a */
[----:B------:R-:W-:Y:S01]  /*3f60*/  ISETP.GT.U32.AND P3, PT, R10, R58, PT ;  /* 0x0000003a0a00720c */ /* 0x000fe20003f64070 */
[----:B------:R-:W-:Y:S01]  /*3f70*/  @!P6 IMAD.IADD R84, R84, 0x1, -R10 ;  /* 0x000000015454e824 */ /* 0x000fe200078e0a0a */
[----:B------:R-:W-:Y:S01]  /*3f80*/  ISETP.GT.U32.AND P6, PT, R10, R184, PT ;  /* 0x000000b80a00720c */ /* 0x000fe20003fc4070 */
[----:B------:R-:W-:-:S04]  /*3f90*/  IMAD.HI.U32 R4, R6, R21, RZ ;  /* 0x0000001506047227 */ /* 0x000fc800078e00ff */
[----:B------:R-:W-:Y:S02]  /*3fa0*/  IMAD.MOV R4, RZ, RZ, -R4 ;  /* 0x000000ffff047224 */ /* 0x000fe400078e0a04 */
[--C-:B------:R-:W-:Y:S01]  /*3fb0*/  @!P2 IMAD.IADD R186, R186, 0x1, -R10.reuse ;  /* 0x00000001babaa824 */ /* 0x100fe200078e0a0a */
[C---:B------:R-:W-:Y:S01]  /*3fc0*/  ISETP.GT.U32.AND P2, PT, R10.reuse, R84, PT ;  /* 0x000000540a00720c */ /* 0x040fe20003f44070 */
[----:B------:R-:W-:Y:S01]  /*3fd0*/  IMAD R32, R10, R4, R21 ;  /* 0x000000040a207224 */ /* 0x000fe200078e0215 */
[----:B------:R-:W-:Y:S01]  /*3fe0*/  IABS R21, R18 ;  /* 0x0000001200157213 */ /* 0x000fe20000000000 */
[----:B------:R-:W-:Y:S01]  /*3ff0*/  IMAD.HI.U32 R4, R6, R19, RZ ;  /* 0x0000001306047227 */ /* 0x000fe200078e00ff */
[----:B------:R-:W-:Y:S02]  /*4000*/  @!P3 IADD3 R58, R58, -R10, RZ ;  /* 0x8000000a3a3ab210 */ /* 0x000fe40007ffe0ff */
[----:B------:R-:W-:Y:S01]  /*4010*/  ISETP.GT.U32.AND P3, PT, R10, R186, PT ;  /* 0x000000ba0a00720c */ /* 0x000fe20003f64070 */
[----:B------:R-:W-:Y:S01]  /*4020*/  @!P6 IMAD.IADD R184, R184, 0x1, -R10 ;  /* 0x00000001b8b8e824 */ /* 0x000fe200078e0a0a */
[----:B------:R-:W-:Y:S01]  /*4030*/  ISETP.GT.U32.AND P6, PT, R10, R58, PT ;  /* 0x0000003a0a00720c */ /* 0x000fe20003fc4070 */
[----:B------:R-:W-:-:S02]  /*4040*/  IMAD.MOV R4, RZ, RZ, -R4 ;  /* 0x000000ffff047224 */ /* 0x000fc400078e0a04 */
[C---:B------:R-:W-:Y:S02]  /*4050*/  VIADD R25, R93.reuse, 0x49 ;  /* 0x000000495d197836 */ /* 0x040fe40000000000 */
[----:B------:R-:W-:Y:S01]  /*4060*/  IMAD R144, R10, R4, R19 ;  /* 0x000000040a907224 */ /* 0x000fe200078e0213 */
[----:B------:R-:W-:Y:S01]  /*4070*/  @!P2 IADD3 R84, R84, -R10, RZ ;  /* 0x8000000a5454a210 */ /* 0x000fe20007ffe0ff */
[----:B------:R-:W-:Y:S01]  /*4080*/  IMAD.HI.U32 R4, R6, R21, RZ ;  /* 0x0000001506047227 */ /* 0x000fe200078e00ff */
[----:B------:R-:W-:Y:S02]  /*4090*/  IABS R23, R25 ;  /* 0x0000001900177213 */ /* 0x000fe40000000000 */
[----:B------:R-:W-:Y:S01]  /*40a0*/  ISETP.GT.U32.AND P2, PT, R10, R32, PT ;  /* 0x000000200a00720c */ /* 0x000fe20003f44070 */
[--C-:B------:R-:W-:Y:S01]  /*40b0*/  @!P3 IMAD.IADD R186, R186, 0x1, -R10.reuse ;  /* 0x00000001babab824 */ /* 0x100fe200078e0a0a */
[----:B------:R-:W-:Y:S01]  /*40c0*/  ISETP.GE.AND P3, PT, R12, RZ, PT ;  /* 0x000000ff0c00720c */ /* 0x000fe20003f66270 */
[----:B------:R-:W-:Y:S01]  /*40d0*/  @!P6 IMAD.IADD R58, R58, 0x1, -R10 ;  /* 0x000000013a3ae824 */ /* 0x000fe200078e0a0a */
[----:B------:R-:W-:Y:S01]  /*40e0*/  ISETP.GT.U32.AND P6, PT, R10, R144, PT ;  /* 0x000000900a00720c */ /* 0x000fe20003fc4070 */
[----:B------:R-:W-:Y:S01]  /*40f0*/  VIADD R12, R93, 0x4a ;  /* 0x0000004a5d0c7836 */ /* 0x000fe20000000000 */
[----:B------:R-:W-:Y:S01]  /*4100*/  @!P4 IADD3 R186, -R186, RZ, RZ ;  /* 0x000000ffbabac210 */ /* 0x000fe20007ffe1ff */
[----:B------:R-:W-:-:S02]  /*4110*/  IMAD.MOV R4, RZ, RZ, -R4 ;  /* 0x000000ffff047224 */ /* 0x000fc400078e0a04 */
[----:B------:R-:W-:Y:S01]  /*4120*/  @!P0 IMAD.MOV R99, RZ, RZ, -R99 ;  /* 0x000000ffff638224 */ /* 0x000fe200078e0a63 */
[----:B------:R-:W-:Y:S01]  /*4130*/  IABS R19, R12 ;  /* 0x0000000c00137213 */ /* 0x000fe20000000000 */
[C---:B------:R-:W-:Y:S01]  /*4140*/  IMAD R182, R10.reuse, R4, R21 ;  /* 0x000000040ab67224 */ /* 0x040fe200078e0215 */
[----:B------:R-:W-:Y:S01]  /*4150*/  ISETP.GT.U32.AND P0, PT, R10, R184, PT ;  /* 0x000000b80a00720c */ /* 0x000fe20003f04070 */
[----:B------:R-:W-:-:S03]  /*4160*/  IMAD.HI.U32 R8, R6, R23, RZ ;  /* 0x0000001706087227 */ /* 0x000fc600078e00ff */
[----:B------:R-:W-:Y:S01]  /*4170*/  ISETP.GT.U32.AND P4, PT, R10, R182, PT ;  /* 0x000000b60a00720c */ /* 0x000fe20003f84070 */
[----:B------:R-:W-:Y:S02]  /*4180*/  @!P6 IMAD.IADD R144, R144, 0x1, -R10 ;  /* 0x000000019090e824 */ /* 0x000fe400078e0a0a */
[----:B------:R-:W-:-:S03]  /*4190*/  IMAD.HI.U32 R4, R6, R19, RZ ;  /* 0x0000001306047227 */ /* 0x000fc600078e00ff */
[----:B------:R-:W-:Y:S01]  /*41a0*/  ISETP.GT.U32.AND P6, PT, R10, R144, PT ;  /* 0x000000900a00720c */ /* 0x000fe20003fc4070 */
[----:B------:R-:W-:Y:S02]  /*41b0*/  IMAD.MOV R4, RZ, RZ, -R4 ;  /* 0x000000ffff047224 */ /* 0x000fe400078e0a04 */
[----:B------:R-:W-:Y:S01]  /*41c0*/  IMAD.MOV R8, RZ, RZ, -R8 ;  /* 0x000000ffff087224 */ /* 0x000fe200078e0a08 */
[----:B------:R-:W-:Y:S01]  /*41d0*/  @!P0 IADD3 R184, R184, -R10, RZ ;  /* 0x8000000ab8b88210 */ /* 0x000fe20007ffe0ff */
[----:B------:R-:W-:Y:S01]  /*41e0*/  IMAD R180, R10, R4, R19 ;  /* 0x000000040ab47224 */ /* 0x000fe200078e0213 */
[----:B------:R-:W-:Y:S01]  /*41f0*/  ISETP.GE.AND P0, PT, R14, RZ, PT ;  /* 0x000000ff0e00720c */ /* 0x000fe20003f06270 */
[----:B------:R-:W-:Y:S01]  /*4200*/  IMAD R98, R10, R8, R23 ;  /* 0x000000080a627224 */ /* 0x000fe200078e0217 */
[C---:B------:R-:W-:Y:S01]  /*4210*/  IADD3 R14, R93.reuse, 0x4b, RZ ;  /* 0x0000004b5d0e7810 */ /* 0x040fe20007ffe0ff */
[----:B------:R-:W-:Y:S01]  /*4220*/  @!P2 IMAD.IADD R32, R32, 0x1, -R10 ;  /* 0x000000012020a824 */ /* 0x000fe200078e0a0a */
[----:B------:R-:W-:Y:S01]  /*4230*/  ISETP.GE.AND P2, PT, R16, RZ, PT ;  /* 0x000000ff1000720c */ /* 0x000fe20003f46270 */
[----:B------:R-:W-:Y:S01]  /*4240*/  @!P3 IMAD.MOV R184, RZ, RZ, -R184 ;  /* 0x000000ffffb8b224 */ /* 0x000fe200078e0ab8 */
[----:B------:R-:W-:Y:S01]  /*4250*/  IABS R19, R14 ;  /* 0x0000000e00137213 */ /* 0x000fe20000000000 */
[----:B------:R-:W-:Y:S01]  /*4260*/  @!P6 IMAD.IADD R144, R144, 0x1, -R10 ;  /* 0x000000019090e824 */ /* 0x000fe200078e0a0a */
[C---:B------:R-:W-:Y:S01]  /*4270*/  ISETP.GT.U32.AND P6, PT, R10.reuse, R180, PT ;  /* 0x000000b40a00720c */ /* 0x040fe20003fc4070 */
[----:B------:R-:W-:Y:S01]  /*4280*/  @!P1 IMAD.MOV R84, RZ, RZ, -R84 ;  /* 0x000000ffff549224 */ /* 0x000fe200078e0a54 */
[----:B------:R-:W-:Y:S01]  /*4290*/  ISETP.GT.U32.AND P3, PT, R10, R98, PT ;  /* 0x000000620a00720c */ /* 0x000fe20003f64070 */
[----:B------:R-:W-:Y:S01]  /*42a0*/  IMAD.HI.U32 R4, R6, R19, RZ ;  /* 0x0000001306047227 */ /* 0x000fe200078e00ff */
[----:B------:R-:W-:-:S02]  /*42b0*/  IADD3 R16, R93, 0x4c, RZ ;  /* 0x0000004c5d107810 */ /* 0x000fc40007ffe0ff */
[----:B------:R-:W-:Y:S01]  /*42c0*/  ISETP.GT.U32.AND P1, PT, R10, R32, PT ;  /* 0x000000200a00720c */ /* 0x000fe20003f24070 */
[----:B------:R-:W-:Y:S01]  /*42d0*/  IMAD.MOV R70, RZ, RZ, -R4 ;  /* 0x000000ffff467224 */ /* 0x000fe200078e0a04 */
[----:B------:R-:W-:Y:S01]  /*42e0*/  IABS R21, R16 ;  /* 0x0000001000157213 */ /* 0x000fe20000000000 */
[----:B------:R-:W-:Y:S01]  /*42f0*/  @!P4 IMAD.IADD R182, R182, 0x1, -R10 ;  /* 0x00000001b6b6c824 */ /* 0x000fe200078e0a0a */
[----:B------:R-:W-:Y:S01]  /*4300*/  ISETP.GE.AND P4, PT, R12, RZ, PT ;  /* 0x000000ff0c00720c */ /* 0x000fe20003f86270 */
[----:B------:R-:W-:Y:S01]  /*4310*/  VIADD R12, R93, 0x4d ;  /* 0x0000004d5d0c7836 */ /* 0x000fe20000000000 */
[----:B------:R-:W-:Y:S01]  /*4320*/  @!P2 IADD3 R144, -R144, RZ, RZ ;  /* 0x000000ff9090a210 */ /* 0x000fe20007ffe1ff */
[----:B------:R-:W-:Y:S01]  /*4330*/  IMAD.HI.U32 R4, R6, R21, RZ ;  /* 0x0000001506047227 */ /* 0x000fe200078e00ff */
[-C--:B------:R-:W-:Y:S02]  /*4340*/  @!P6 IADD3 R180, R180, -R10.reuse, RZ ;  /* 0x8000000ab4b4e210 */ /* 0x080fe40007ffe0ff */
[----:B------:R-:W-:Y:S01]  /*4350*/  @!P3 IADD3 R98, R98, -R10, RZ ;  /* 0x8000000a6262b210 */ /* 0x000fe20007ffe0ff */
[----:B------:R-:W-:Y:S01]  /*4360*/  IMAD.MOV R4, RZ, RZ, -R4 ;  /* 0x000000ffff047224 */ /* 0x000fe200078e0a04 */
[----:B------:R-:W-:Y:S01]  /*4370*/  ISETP.GT.U32.AND P6, PT, R10, R180, PT ;  /* 0x000000b40a00720c */ /* 0x000fe20003fc4070 */
[----:B------:R-:W-:Y:S01]  /*4380*/  @!P1 IMAD.IADD R32, R32, 0x1, -R10 ;  /* 0x0000000120209824 */ /* 0x000fe200078e0a0a */
[C---:B------:R-:W-:Y:S01]  /*4390*/  ISETP.GT.U32.AND P3, PT, R10.reuse, R98, PT ;  /* 0x000000620a00720c */ /* 0x040fe20003f64070 */
[C---:B------:R-:W-:Y:S01]  /*43a0*/  IMAD R178, R10.reuse, R4, R21 ;  /* 0x000000040ab27224 */ /* 0x040fe200078e0215 */
[----:B------:R-:W-:Y:S01]  /*43b0*/  IABS R8, R12 ;  /* 0x0000000c00087213 */ /* 0x000fe20000000000 */
[----:B------:R-:W-:Y:S01]  /*43c0*/  @!P0 IMAD.MOV R32, RZ, RZ, -R32 ;  /* 0x000000ffff208224 */ /* 0x000fe200078e0a20 */
[C---:B------:R-:W-:Y:S01]  /*43d0*/  ISETP.GT.U32.AND P0, PT, R10.reuse, R182, PT ;  /* 0x000000b60a00720c */ /* 0x040fe20003f04070 */
[----:B------:R-:W-:Y:S01]  /*43e0*/  IMAD R70, R10, R70, R19 ;  /* 0x000000460a467224 */ /* 0x000fe200078e0213 */
[----:B------:R-:W-:Y:S01]  /*43f0*/  ISETP.GE.AND P1, PT, R25, RZ, PT ;  /* 0x000000ff1900720c */ /* 0x000fe20003f26270 */
[----:B------:R-:W-:-:S02]  /*4400*/  IMAD.MOV.U32 R19, RZ, RZ, R8 ;  /* 0x000000ffff137224 */ /* 0x000fc400078e0008 */
[----:B------:R-:W-:Y:S01]  /*4410*/  @!P5 IMAD.MOV R58, RZ, RZ, -R58 ;  /* 0x000000ffff3ad224 */ /* 0x000fe200078e0a3a */
[----:B------:R-:W-:Y:S01]  /*4420*/  ISETP.GE.AND P5, PT, R18, RZ, PT ;  /* 0x000000ff1200720c */ /* 0x000fe20003fa6270 */
[--C-:B------:R-:W-:Y:S01]  /*4430*/  @!P6 IMAD.IADD R180, R180, 0x1, -R10.reuse ;  /* 0x00000001b4b4e824 */ /* 0x100fe200078e0a0a */
[----:B------:R-:W-:Y:S01]  /*4440*/  ISETP.GT.U32.AND P6, PT, R10, R178, PT ;  /* 0x000000b20a00720c */ /* 0x000fe20003fc4070 */
[----:B------:R-:W-:Y:S01]  /*4450*/  IMAD.HI.U32 R4, R6, R19, RZ ;  /* 0x0000001306047227 */ /* 0x000fe200078e00ff */
[----:B------:R-:W-:Y:S02]  /*4460*/  @!P3 IADD3 R98, R98, -R10, RZ ;  /* 0x8000000a6262b210 */ /* 0x000fe40007ffe0ff */
[----:B------:R-:W-:Y:S01]  /*4470*/  ISETP.GE.AND P3, PT, R14, RZ, PT ;  /* 0x000000ff0e00720c */ /* 0x000fe20003f66270 */
[C---:B------:R-:W-:Y:S01]  /*4480*/  VIADD R14, R93.reuse, 0x4f ;  /* 0x0000004f5d0e7836 */ /* 0x040fe20000000000 */
[----:B------:R-:W-:Y:S01]  /*4490*/  @!P4 IADD3 R180, -R180, RZ, RZ ;  /* 0x000000ffb4b4c210 */ /* 0x000fe20007ffe1ff */
[----:B------:R-:W-:Y:S01]  /*44a0*/  @!P0 IMAD.IADD R182, R182, 0x1, -R10 ;  /* 0x00000001b6b68824 */ /* 0x000fe200078e0a0a */
[----:B------:R-:W-:Y:S01]  /*44b0*/  ISETP.GT.U32.AND P0, PT, R10, R70, PT ;  /* 0x000000460a00720c */ /* 0x000fe20003f04070 */
[----:B------:R-:W-:Y:S01]  /*44c0*/  IMAD.MOV R4, RZ, RZ, -R4 ;  /* 0x000000ffff047224 */ /* 0x000fe200078e0a04 */
[----:B------:R-:W-:Y:S01]  /*44d0*/  IABS R21, R14 ;  /* 0x0000000e00157213 */ /* 0x000fe20000000000 */
[----:B------:R-:W-:-:S02]  /*44e0*/  VIADD R18, R93, 0x4e ;  /* 0x0000004e5d127836 */ /* 0x000fc40000000000 */
[----:B------:R-:W-:Y:S02]  /*44f0*/  @!P6 IMAD.IADD R178, R178, 0x1, -R10 ;  /* 0x00000001b2b2e824 */ /* 0x000fe400078e0a0a */
[----:B------:R-:W-:Y:S01]  /*4500*/  IMAD R44, R10, R4, R19 ;  /* 0x000000040a2c7224 */ /* 0x000fe200078e0213 */
[----:B------:R-:W-:Y:S01]  /*4510*/  IABS R23, R18 ;  /* 0x0000001200177213 */ /* 0x000fe20000000000 */
[----:B------:R-:W-:Y:S01]  /*4520*/  IMAD.HI.U32 R4, R6, R21, RZ ;  /* 0x0000001506047227 */ /* 0x000fe200078e00ff */
[----:B------:R-:W-:-:S03]  /*4530*/  ISETP.GT.U32.AND P6, PT, R10, R178, PT ;  /* 0x000000b20a00720c */ /* 0x000fc60003fc4070 */
[----:B------:R-:W-:Y:S02]  /*4540*/  IMAD.MOV R4, RZ, RZ, -R4 ;  /* 0x000000ffff047224 */ /* 0x000fe400078e0a04 */
[----:B------:R-:W-:Y:S01]  /*4550*/  @!P0 IMAD.IADD R70, R70, 0x1, -R10 ;  /* 0x0000000146468824 */ /* 0x000fe200078e0a0a */
[----:B------:R-:W-:Y:S01]  /*4560*/  ISETP.GE.AND P0, PT, R16, RZ, PT ;  /* 0x000000ff1000720c */ /* 0x000fe20003f06270 */
[----:B------:R-:W-:Y:S02]  /*4570*/  IMAD R174, R10, R4, R21 ;  /* 0x000000040aae7224 */ /* 0x000fe400078e0215 */
[----:B------:R-:W-:Y:S01]  /*4580*/  IMAD.HI.U32 R8, R6, R23, RZ ;  /* 0x0000001706087227 */ /* 0x000fe200078e00ff */
[----:B------:R-:W-:-:S03]  /*4590*/  ISETP.GT.U32.AND P2, PT, R10, R70, PT ;  /* 0x000000460a00720c */ /* 0x000fc60003f44070 */
[----:B------:R-:W-:Y:S01]  /*45a0*/  @!P5 IMAD.MOV R182, RZ, RZ, -R182 ;  /* 0x000000ffffb6d224 */ /* 0x000fe200078e0ab6 */
[----:B------:R-:W-:Y:S01]  /*45b0*/  ISETP.GT.U32.AND P5, PT, R10, R44, PT ;  /* 0x0000002c0a00720c */ /* 0x000fe20003fa4070 */
[----:B------:R-:W-:Y:S01]  /*45c0*/  @!P6 IMAD.IADD R178, R178, 0x1, -R10 ;  /* 0x00000001b2b2e824 */ /* 0x000fe200078e0a0a */
[----:B------:R-:W-:Y:S01]  /*45d0*/  ISETP.GT.U32.AND P6, PT, R10, R174, PT ;  /* 0x000000ae0a00720c */ /* 0x000fe20003fc4070 */
[C---:B------:R-:W-:Y:S01]  /*45e0*/  VIADD R16, R93.reuse, 0x50 ;  /* 0x000000505d107836 */ /* 0x040fe20000000000 */
[----:B------:R-:W-:Y:S01]  /*45f0*/  IADD3 R8, -R8, RZ, RZ ;  /* 0x000000ff08087210 */ /* 0x000fe20007ffe1ff */
[----:B------:R-:W-:Y:S01]  /*4600*/  @!P1 IMAD.MOV R98, RZ, RZ, -R98 ;  /* 0x000000ffff629224 */ /* 0x000fe200078e0a62 */
[----:B------:R-:W-:Y:S01]  /*4610*/  ISETP.GE.AND P1, PT, R12, RZ, PT ;  /* 0x000000ff0c00720c */ /* 0x000fe20003f26270 */
[----:B------:R-:W-:Y:S01]  /*4620*/  VIADD R12, R93, 0x52 ;  /* 0x000000525d0c7836 */ /* 0x000fe20000000000 */
[----:B------:R-:W-:Y:S01]  /*4630*/  IABS R19, R16 ;  /* 0x0000001000137213 */ /* 0x000fe20000000000 */
[----:B------:R-:W-:-:S02]  /*4640*/  IMAD R176, R10, R8, R23 ;  /* 0x000000080ab07224 */ /* 0x000fc400078e0217 */
[----:B------:R-:W-:Y:S02]  /*4650*/  VIADD R8, R93, 0x51 ;  /* 0x000000515d087836 */ /* 0x000fe40000000000 */
[--C-:B------:R-:W-:Y:S01]  /*4660*/  @!P2 IMAD.IADD R70, R70, 0x1, -R10.reuse ;  /* 0x000000014646a824 */ /* 0x100fe200078e0a0a */
[----:B------:R-:W-:Y:S01]  /*4670*/  ISETP.GT.U32.AND P4, PT, R10, R176, PT ;  /* 0x000000b00a00720c */ /* 0x000fe20003f84070 */
[----:B------:R-:W-:Y:S01]  /*4680*/  IMAD.HI.U32 R4, R6, R19, RZ ;  /* 0x0000001306047227 */ /* 0x000fe200078e00ff */
[----:B------:R-:W-:Y:S02]  /*4690*/  @!P5 IADD3 R44, R44, -R10, RZ ;  /* 0x8000000a2c2cd210 */ /* 0x000fe40007ffe0ff */
[----:B------:R-:W-:Y:S01]  /*46a0*/  IABS R21, R8 ;  /* 0x0000000800157213 */ /* 0x000fe20000000000 */
[----:B------:R-:W-:Y:S01]  /*46b0*/  @!P6 IMAD.IADD R174, R174, 0x1, -R10 ;  /* 0x00000001aeaee824 */ /* 0x000fe200078e0a0a */
[----:B------:R-:W-:Y:S01]  /*46c0*/  @!P3 IADD3 R70, -R70, RZ, RZ ;  /* 0x000000ff4646b210 */ /* 0x000fe20007ffe1ff */
[----:B------:R-:W-:Y:S01]  /*46d0*/  IMAD.MOV R4, RZ, RZ, -R4 ;  /* 0x000000ffff047224 */ /* 0x000fe200078e0a04 */
[C---:B------:R-:W-:Y:S01]  /*46e0*/  ISETP.GT.U32.AND P3, PT, R10.reuse, R44, PT ;  /* 0x0000002c0a00720c */ /* 0x040fe20003f64070 */
[----:B------:R-:W-:Y:S01]  /*46f0*/  @!P0 IMAD.MOV R178, RZ, RZ, -R178 ;  /* 0x000000ffffb28224 */ /* 0x000fe200078e0ab2 */
[C---:B------:R-:W-:Y:S01]  /*4700*/  ISETP.GT.U32.AND P6, PT, R10.reuse, R174, PT ;  /* 0x000000ae0a00720c */ /* 0x040fe20003fc4070 */
[----:B------:R-:W-:Y:S01]  /*4710*/  IMAD R110, R10, R4, R19 ;  /* 0x000000040a6e7224 */ /* 0x000fe200078e0213 */
[----:B------:R-:W-:Y:S01]  /*4720*/  IABS R19, R12 ;  /* 0x0000000c00137213 */ /* 0x000fe20000000000 */
[----:B------:R-:W-:Y:S01]  /*4730*/  IMAD.HI.U32 R4, R6, R21, RZ ;  /* 0x0000001506047227 */ /* 0x000fe200078e00ff */
[----:B------:R-:W-:-:S02]  /*4740*/  ISETP.GE.AND P5, PT, R14, RZ, PT ;  /* 0x000000ff0e00720c */ /* 0x000fc40003fa6270 */
[----:B------:R-:W-:Y:S01]  /*4750*/  ISETP.GE.AND P0, PT, R16, RZ, PT ;  /* 0x000000ff1000720c */ /* 0x000fe20003f06270 */
[----:B------:R-:W-:Y:S01]  /*4760*/  IMAD.MOV R4, RZ, RZ, -R4 ;  /* 0x000000ffff047224 */ /* 0x000fe200078e0a04 */
[----:B------:R-:W-:Y:S01]  /*4770*/  ISETP.GE.AND P2, PT, R18, RZ, PT ;  /* 0x000000ff1200720c */ /* 0x000fe20003f46270 */
[----:B------:R-:W-:Y:S02]  /*4780*/  @!P4 IMAD.IADD R176, R176, 0x1, -R10 ;  /* 0x00000001b0b0c824 */ /* 0x000fe400078e0a0a */
[----:B------:R-:W-:Y:S01]  /*4790*/  IMAD R172, R10, R4, R21 ;  /* 0x000000040aac7224 */ /* 0x000fe200078e0215 */
[----:B------:R-:W-:Y:S01]  /*47a0*/  @!P3 IADD3 R44, R44, -R10, RZ ;  /* 0x8000000a2c2cb210 */ /* 0x000fe20007ffe0ff */
[C---:B------:R-:W-:Y:S01]  /*47b0*/  VIADD R14, R93.reuse, 0x53 ;  /* 0x000000535d0e7836 */ /* 0x040fe20000000000 */
[C---:B------:R-:W-:Y:S01]  /*47c0*/  ISETP.GT.U32.AND P4, PT, R10.reuse, R176, PT ;  /* 0x000000b00a00720c */ /* 0x040fe20003f84070 */
[----:B------:R-:W-:Y:S01]  /*47d0*/  VIADD R16, R93, 0x54 ;  /* 0x000000545d107836 */ /* 0x000fe20000000000 */
[----:B------:R-:W-:Y:S01]  /*47e0*/  ISETP.GT.U32.AND P3, PT, R10, R110, PT ;  /* 0x0000006e0a00720c */ /* 0x000fe20003f64070 */
[----:B------:R-:W-:Y:S01]  /*47f0*/  IMAD.HI.U32 R4, R6, R19, RZ ;  /* 0x0000001306047227 */ /* 0x000fe200078e00ff */
[----:B------:R-:W-:-:S02]  /*4800*/  @!P6 IADD3 R174, R174, -R10, RZ ;  /* 0x8000000aaeaee210 */ /* 0x000fc40007ffe0ff */
[C---:B------:R-:W-:Y:S01]  /*4810*/  ISETP.GT.U32.AND P6, PT, R10.reuse, R172, PT ;  /* 0x000000ac0a00720c */ /* 0x040fe20003fc4070 */
[----:B------:R-:W-:Y:S01]  /*4820*/  IMAD.MOV R4, RZ, RZ, -R4 ;  /* 0x000000ffff047224 */ /* 0x000fe200078e0a04 */
[----:B------:R-:W-:Y:S01]  /*4830*/  IABS R21, R14 ;  /* 0x0000000e00157213 */ /* 0x000fe20000000000 */
[----:B------:R-:W-:Y:S02]  /*4840*/  @!P1 IMAD.MOV R44, RZ, RZ, -R44 ;  /* 0x000000ffff2c9224 */ /* 0x000fe400078e0a2c */
[----:B------:R-:W-:Y:S02]  /*4850*/  IMAD R82, R10, R4, R19 ;  /* 0x000000040a527224 */ /* 0x000fe400078e0213 */
[--C-:B------:R-:W-:Y:S01]  /*4860*/  @!P4 IMAD.IADD R176, R176, 0x1, -R10.reuse ;  /* 0x00000001b0b0c824 */ /* 0x100fe200078e0a0a */
[----:B------:R-:W-:Y:S01]  /*4870*/  ISETP.GE.AND P4, PT, R8, RZ, PT ;  /* 0x000000ff0800720c */ /* 0x000fe20003f86270 */
[----:B------:R-:W-:Y:S01]  /*4880*/  @!P3 IMAD.IADD R110, R110, 0x1, -R10 ;  /* 0x000000016e6eb824 */ /* 0x000fe200078e0a0a */
[----:B------:R-:W-:Y:S01]  /*4890*/  IABS R8, R16 ;  /* 0x0000001000087213 */ /* 0x000fe20000000000 */
[----:B------:R-:W-:Y:S01]  /*48a0*/  IMAD.HI.U32 R4, R6, R21, RZ ;  /* 0x0000001506047227 */ /* 0x000fe200078e00ff */
[----:B------:R-:W-:-:S02]  /*48b0*/  ISETP.GE.AND P3, PT, R12, RZ, PT ;  /* 0x000000ff0c00720c */ /* 0x000fc40003f66270 */
[----:B------:R-:W-:Y:S01]  /*48c0*/  ISETP.GT.U32.AND P1, PT, R10, R110, PT ;  /* 0x0000006e0a00720c */ /* 0x000fe20003f24070 */
[----:B------:R-:W-:Y:S01]  /*48d0*/  @!P6 IMAD.IADD R172, R172, 0x1, -R10 ;  /* 0x00000001acace824 */ /* 0x000fe200078e0a0a */
[----:B------:R-:W-:Y:S01]  /*48e0*/  MOV R19, R8 ;  /* 0x0000000800137202 */ /* 0x000fe20000000f00 */
[----:B------:R-:W-:Y:S01]  /*48f0*/  @!P2 IMAD.MOV R176, RZ, RZ, -R176 ;  /* 0x000000ffffb0a224 */ /* 0x000fe200078e0ab0 */
[----:B------:R-:W-:Y:S01]  /*4900*/  IADD3 R4, -R4, RZ, RZ ;  /* 0x000000ff04047210 */ /* 0x000fe20007ffe1ff */
[----:B------:R-:W-:Y:S01]  /*4910*/  VIADD R12, R93, 0x55 ;  /* 0x000000555d0c7836 */ /* 0x000fe20000000000 */
[----:B------:R-:W-:Y:S01]  /*4920*/  ISETP.GT.U32.AND P6, PT, R10, R172, PT ;  /* 0x000000ac0a00720c */ /* 0x000fe20003fc4070 */
[----:B------:R-:W-:Y:S01]  /*4930*/  IMAD.HI.U32 R8, R6, R19, RZ ;  /* 0x0000001306087227 */ /* 0x000fe200078e00ff */
[----:B------:R-:W-:-:S03]  /*4940*/  ISETP.GT.U32.AND P2, PT, R10, R82, PT ;  /* 0x000000520a00720c */ /* 0x000fc60003f44070 */
[----:B------:R-:W-:Y:S02]  /*4950*/  IMAD.MOV R8, RZ, RZ, -R8 ;  /* 0x000000ffff087224 */ /* 0x000fe400078e0a08 */
[----:B------:R-:W-:Y:S02]  /*4960*/  IMAD R170, R10, R4, R21 ;  /* 0x000000040aaa7224 */ /* 0x000fe400078e0215 */
[--C-:B------:R-:W-:Y:S01]  /*4970*/  @!P1 IMAD.IADD R110, R110, 0x1, -R10.reuse ;  /* 0x000000016e6e9824 */ /* 0x100fe200078e0a0a */
[----:B------:R-:W-:Y:S01]  /*4980*/  ISETP.GE.AND P1, PT, R16, RZ, PT ;  /* 0x000000ff1000720c */ /* 0x000fe20003f26270 */
[----:B------:R-:W-:Y:S01]  /*4990*/  IMAD R56, R10, R8, R19 ;  /* 0x000000080a387224 */ /* 0x000fe200078e0213 */
[----:B------:R-:W-:Y:S01]  /*49a0*/  IABS R19, R12 ;  /* 0x0000000c00137213 */ /* 0x000fe20000000000 */
[--C-:B------:R-:W-:Y:S01]  /*49b0*/  @!P6 IMAD.IADD R172, R172, 0x1, -R10.reuse ;  /* 0x00000001acace824 */ /* 0x100fe200078e0a0a */
[----:B------:R-:W-:Y:S01]  /*49c0*/  ISETP.GT.U32.AND P6, PT, R10, R170, PT ;  /* 0x000000aa0a00720c */ /* 0x000fe20003fc4070 */
[----:B------:R-:W-:Y:S01]  /*49d0*/  @!P2 IMAD.IADD R82, R82, 0x1, -R10 ;  /* 0x000000015252a824 */ /* 0x000fe200078e0a0a */
[----:B------:R-:W-:Y:S01]  /*49e0*/  @!P0 IADD3 R110, -R110, RZ, RZ ;  /* 0x000000ff6e6e8210 */ /* 0x000fe20007ffe1ff */
[----:B------:R-:W-:Y:S01]  /*49f0*/  @!P5 IMAD.MOV R174, RZ, RZ, -R174 ;  /* 0x000000ffffaed224 */ /* 0x000fe200078e0aae */
[----:B------:R-:W-:Y:S01]  /*4a00*/  ISETP.GT.U32.AND P0, PT, R10, R56, PT ;  /* 0x000000380a00720c */ /* 0x000fe20003f04070 */
[----:B------:R-:W-:Y:S01]  /*4a10*/  IMAD.HI.U32 R4, R6, R19, RZ ;  /* 0x0000001306047227 */ /* 0x000fe200078e00ff */
[----:B------:R-:W-:-:S02]  /*4a20*/  ISETP.GT.U32.AND P2, PT, R10, R82, PT ;  /* 0x000000520a00720c */ /* 0x000fc40003f44070 */
[C---:B------:R-:W-:Y:S01]  /*4a30*/  IADD3 R8, R93.reuse, 0x56, RZ ;  /* 0x000000565d087810 */ /* 0x040fe20007ffe0ff */
[----:B------:R-:W-:Y:S01]  /*4a40*/  IMAD.MOV R168, RZ, RZ, -R4 ;  /* 0x000000ffffa87224 */ /* 0x000fe200078e0a04 */
[----:B------:R-:W-:Y:S01]  /*4a50*/  ISETP.GE.AND P5, PT, R14, RZ, PT ;  /* 0x000000ff0e00720c */ /* 0x000fe20003fa6270 */
[----:B------:R-:W-:Y:S01]  /*4a60*/  VIADD R14, R93, 0x57 ;  /* 0x000000575d0e7836 */ /* 0x000fe20000000000 */
[----:B------:R-:W-:Y:S01]  /*4a70*/  IABS R21, R8 ;  /* 0x0000000800157213 */ /* 0x000fe20000000000 */
[--C-:B------:R-:W-:Y:S02]  /*4a80*/  @!P6 IMAD.IADD R170, R170, 0x1, -R10.reuse ;  /* 0x00000001aaaae824 */ /* 0x100fe400078e0a0a */
[----:B------:R-:W-:Y:S01]  /*4a90*/  IMAD R168, R10, R168, R19 ;  /* 0x000000a80aa87224 */ /* 0x000fe200078e0213 */
[----:B------:R-:W-:Y:S01]  /*4aa0*/  IABS R23, R14 ;  /* 0x0000000e00177213 */ /* 0x000fe20000000000 */
[----:B------:R-:W-:Y:S01]  /*4ab0*/  @!P0 IMAD.IADD R56, R56, 0x1, -R10 ;  /* 0x0000000138388824 */ /* 0x000fe200078e0a0a */
[----:B------:R-:W-:Y:S01]  /*4ac0*/  ISETP.GT.U32.AND P6, PT, R10, R170, PT ;  /* 0x000000aa0a00720c */ /* 0x000fe20003fc4070 */
[----:B------:R-:W-:Y:S01]  /*4ad0*/  IMAD.HI.U32 R4, R6, R21, RZ ;  /* 0x0000001506047227 */ /* 0x000fe200078e00ff */
[----:B------:R-:W-:-:S02]  /*4ae0*/  @!P2 IADD3 R82, R82, -R10, RZ ;  /* 0x8000000a5252a210 */ /* 0x000fc40007ffe0ff */
[----:B------:R-:W-:Y:S01]  /*4af0*/  ISETP.GT.U32.AND P0, PT, R10, R56, PT ;  /* 0x000000380a00720c */ /* 0x000fe20003f04070 */
[----:B------:R-:W-:Y:S01]  /*4b00*/  IMAD.MOV R4, RZ, RZ, -R4 ;  /* 0x000000ffff047224 */ /* 0x000fe200078e0a04 */
[----:B------:R-:W-:Y:S01]  /*4b10*/  ISETP.GE.AND P2, PT, R8, RZ, PT ;  /* 0x000000ff0800720c */ /* 0x000fe20003f46270 */
[----:B------:R-:W-:Y:S01]  /*4b20*/  IMAD.HI.U32 R8, R6, R23, RZ ;  /* 0x0000001706087227 */ /* 0x000fe200078e00ff */
[----:B------:R-:W-:Y:S02]  /*4b30*/  @!P3 IADD3 R82, -R82, RZ, RZ ;  /* 0x000000ff5252b210 */ /* 0x000fe40007ffe1ff */
[----:B------:R-:W-:Y:S01]  /*4b40*/  ISETP.GE.AND P3, PT, R14, RZ, PT ;  /* 0x000000ff0e00720c */ /* 0x000fe20003f66270 */
[----:B------:R-:W-:Y:S01]  /*4b50*/  IMAD.MOV R8, RZ, RZ, -R8 ;  /* 0x000000ffff087224 */ /* 0x000fe200078e0a08 */
[----:B------:R-:W-:Y:S01]  /*4b60*/  IADD3 R14, R93, 0x5a, RZ ;  /* 0x0000005a5d0e7810 */ /* 0x000fe20007ffe0ff */
[----:B------:R-:W-:Y:S01]  /*4b70*/  @!P6 IMAD.IADD R170, R170, 0x1, -R10 ;  /* 0x00000001aaaae824 */ /* 0x000fe200078e0a0a */
[C---:B------:R-:W-:Y:S01]  /*4b80*/  ISETP.GT.U32.AND P6, PT, R10.reuse, R168, PT ;  /* 0x000000a80a00720c */ /* 0x040fe20003fc4070 */
[----:B------:R-:W-:-:S02]  /*4b90*/  IMAD R30, R10, R4, R21 ;  /* 0x000000040a1e7224 */ /* 0x000fc400078e0215 */
[----:B------:R-:W-:Y:S01]  /*4ba0*/  IMAD R16, R10, R8, R23 ;  /* 0x000000080a107224 */ /* 0x000fe200078e0217 */
[----:B------:R-:W-:Y:S01]  /*4bb0*/  IABS R23, R14 ;  /* 0x0000000e00177213 */ /* 0x000fe20000000000 */
[----:B------:R-:W-:Y:S02]  /*4bc0*/  @!P0 IMAD.IADD R56, R56, 0x1, -R10 ;  /* 0x0000000138388824 */ /* 0x000fe400078e0a0a */
[----:B------:R-:W-:Y:S01]  /*4bd0*/  @!P5 IMAD.MOV R170, RZ, RZ, -R170 ;  /* 0x000000ffffaad224 */ /* 0x000fe200078e0aaa */
[C---:B------:R-:W-:Y:S01]  /*4be0*/  ISETP.GT.U32.AND P5, PT, R10.reuse, R30, PT ;  /* 0x0000001e0a00720c */ /* 0x040fe20003fa4070 */
[----:B------:R-:W-:Y:S01]  /*4bf0*/  @!P1 IMAD.MOV R56, RZ, RZ, -R56 ;  /* 0x000000ffff389224 */ /* 0x000fe200078e0a38 */
[----:B------:R-:W-:Y:S01]  /*4c00*/  ISETP.GT.U32.AND P1, PT, R10, R16, PT ;  /* 0x000000100a00720c */ /* 0x000fe20003f24070 */
[----:B------:R-:W-:Y:S01]  /*4c10*/  @!P4 IMAD.MOV R172, RZ, RZ, -R172 ;  /* 0x000000ffffacc224 */ /* 0x000fe200078e0aac */
[----:B------:R-:W-:Y:S01]  /*4c20*/  ISETP.GE.AND P4, PT, R12, RZ, PT ;  /* 0x000000ff0c00720c */ /* 0x000fe20003f86270 */
[C---:B------:R-:W-:Y:S01]  /*4c30*/  VIADD R12, R93.reuse, 0x59 ;  /* 0x000000595d0c7836 */ /* 0x040fe20000000000 */
[----:B------:R-:W-:Y:S01]  /*4c40*/  @!P6 IADD3 R168, R168, -R10, RZ ;  /* 0x8000000aa8a8e210 */ /* 0x000fe20007ffe0ff */
[----:B------:R-:W-:-:S02]  /*4c50*/  VIADD R4, R93, 0x58 ;  /* 0x000000585d047836 */ /* 0x000fc40000000000 */
[C---:B------:R-:W-:Y:S01]  /*4c60*/  VIADD R18, R93.reuse, 0x5b ;  /* 0x0000005b5d127836 */ /* 0x040fe20000000000 */
[----:B------:R-:W-:Y:S01]  /*4c70*/  IABS R21, R12 ;  /* 0x0000000c00157213 */ /* 0x000fe20000000000 */
[----:B------:R-:W-:Y:S01]  /*4c80*/  VIADD R26, R93, 0x63 ;  /* 0x000000635d1a7836 */ /* 0x000fe20000000000 */
[----:B------:R-:W-:Y:S01]  /*4c90*/  IABS R19, R4 ;  /* 0x0000000400137213 */ /* 0x000fe20000000000 */
[----:B------:R-:W-:Y:S01]  /*4ca0*/  @!P5 IMAD.IADD R30, R30, 0x1, -R10 ;  /* 0x000000011e1ed824 */ /* 0x000fe200078e0a0a */
[----:B------:R-:W-:Y:S01]  /*4cb0*/  ISETP.GE.AND P0, PT, R4, RZ, PT ;  /* 0x000000ff0400720c */ /* 0x000fe20003f06270 */
[----:B------:R-:W-:Y:S01]  /*4cc0*/  IMAD.HI.U32 R8, R6, R21, RZ ;  /* 0x0000001506087227 */ /* 0x000fe200078e00ff */
[----:B------:R-:W-:Y:S02]  /*4cd0*/  @!P1 IADD3 R16, R16, -R10, RZ ;  /* 0x8000000a10109210 */ /* 0x000fe40007ffe0ff */
[----:B------:R-:W-:Y:S01]  /*4ce0*/  ISETP.GT.U32.AND P5, PT, R10, R30, PT ;  /* 0x0000001e0a00720c */ /* 0x000fe20003fa4070 */
[----:B------:R-:W-:Y:S01]  /*4cf0*/  IMAD.HI.U32 R4, R6, R19, RZ ;  /* 0x0000001306047227 */ /* 0x000fe200078e00ff */
[----:B------:R-:W-:-:S02]  /*4d00*/  ISETP.GT.U32.AND P6, PT, R10, R168, PT ;  /* 0x000000a80a00720c */ /* 0x000fc40003fc4070 */
[----:B------:R-:W-:Y:S01]  /*4d10*/  IADD3 R8, -R8, RZ, RZ ;  /* 0x000000ff08087210 */ /* 0x000fe20007ffe1ff */
[----:B------:R-:W-:Y:S01]  /*4d20*/  IMAD.MOV R166, RZ, RZ, -R4 ;  /* 0x000000ffffa67224 */ /* 0x000fe200078e0a04 */
[----:B------:R-:W-:Y:S01]  /*4d30*/  ISETP.GT.U32.AND P1, PT, R10, R16, PT ;  /* 0x000000100a00720c */ /* 0x000fe20003f24070 */
[----:B------:R-:W-:Y:S01]  /*4d40*/  IMAD.HI.U32 R4, R6, R23, RZ ;  /* 0x0000001706047227 */ /* 0x000fe200078e00ff */
[----:B------:R-:W-:-:S03]  /*4d50*/  IABS R25, R18 ;  /* 0x0000001200197213 */ /* 0x000fc60000000000 */
[----:B------:R-:W-:Y:S02]  /*4d60*/  IMAD R96, R10, R8, R21 ;  /* 0x000000080a607224 */ /* 0x000fe400078e0215 */
[----:B------:R-:W-:-:S04]  /*4d70*/  IMAD.HI.U32 R8, R6, R25, RZ ;  /* 0x0000001906087227 */ /* 0x000fc800078e00ff */
[----:B------:R-:W-:Y:S02]  /*4d80*/  IMAD R166, R10, R166, R19 ;  /* 0x000000a60aa67224 */ /* 0x000fe400078e0213 */
[----:B------:R-:W-:Y:S01]  /*4d90*/  IMAD.MOV R8, RZ, RZ, -R8 ;  /* 0x000000ffff087224 */ /* 0x000fe200078e0a08 */
[----:B------:R-:W-:Y:S01]  /*4da0*/  @!P1 IADD3 R16, R16, -R10, RZ ;  /* 0x8000000a10109210 */ /* 0x000fe20007ffe0ff */
[--C-:B------:R-:W-:Y:S01]  /*4db0*/  @!P5 IMAD.IADD R30, R30, 0x1, -R10.reuse ;  /* 0x000000011e1ed824 */ /* 0x100fe200078e0a0a */
[----:B------:R-:W-:Y:S01]  /*4dc0*/  ISETP.GT.U32.AND P5, PT, R10, R166, PT ;  /* 0x000000a60a00720c */ /* 0x000fe20003fa4070 */
[----:B------:R-:W-:Y:S01]  /*4dd0*/  @!P6 IMAD.IADD R168, R168, 0x1, -R10 ;  /* 0x00000001a8a8e824 */ /* 0x000fe200078e0a0a */
[----:B------:R-:W-:Y:S01]  /*4de0*/  ISETP.GE.AND P6, PT, R12, RZ, PT ;  /* 0x000000ff0c00720c */ /* 0x000fe20003fc6270 */
[C---:B------:R-:W-:Y:S01]  /*4df0*/  IMAD R68, R10.reuse, R8, R25 ;  /* 0x000000080a447224 */ /* 0x040fe200078e0219 */
[----:B------:R-:W-:Y:S01]  /*4e00*/  IADD3 R12, R93, 0x5c, RZ ;  /* 0x0000005c5d0c7810 */ /* 0x000fe20007ffe0ff */
[----:B------:R-:W-:Y:S01]  /*4e10*/  @!P4 IMAD.MOV R168, RZ, RZ, -R168 ;  /* 0x000000ffffa8c224 */ /* 0x000fe200078e0aa8 */
[C---:B------:R-:W-:Y:S01]  /*4e20*/  ISETP.GT.U32.AND P4, PT, R10.reuse, R96, PT ;  /* 0x000000600a00720c */ /* 0x040fe20003f84070 */
[----:B------:R-:W-:Y:S01]  /*4e30*/  @!P3 IMAD.MOV R16, RZ, RZ, -R16 ;  /* 0x000000ffff10b224 */ /* 0x000fe200078e0a10 */
[----:B------:R-:W-:Y:S01]  /*4e40*/  ISETP.GT.U32.AND P3, PT, R10, R68, PT ;  /* 0x000000440a00720c */ /* 0x000fe20003f64070 */
[----:B------:R-:W-:Y:S01]  /*4e50*/  IMAD.MOV R4, RZ, RZ, -R4 ;  /* 0x000000ffff047224 */ /* 0x000fe200078e0a04 */
[----:B------:R-:W-:Y:S01]  /*4e60*/  IABS R19, R12 ;  /* 0x0000000c00137213 */ /* 0x000fe20000000000 */
[----:B------:R-:W-:Y:S01]  /*4e70*/  @!P2 IMAD.MOV R30, RZ, RZ, -R30 ;  /* 0x000000ffff1ea224 */ /* 0x000fe200078e0a1e */
[----:B------:R-:W-:Y:S01]  /*4e80*/  ISETP.GE.AND P2, PT, R14, RZ, PT ;  /* 0x000000ff0e00720c */ /* 0x000fe20003f46270 */
[----:B------:R-:W-:-:S02]  /*4e90*/  @!P5 IMAD.IADD R166, R166, 0x1, -R10 ;  /* 0x00000001a6a6d824 */ /* 0x000fc400078e0a0a */
[C---:B------:R-:W-:Y:S02]  /*4ea0*/  IMAD R164, R10.reuse, R4, R23 ;  /* 0x000000040aa47224 */ /* 0x040fe400078e0217 */
[C---:B------:R-:W-:Y:S01]  /*4eb0*/  VIADD R14, R93.reuse, 0x5d ;  /* 0x0000005d5d0e7836 */ /* 0x040fe20000000000 */
[----:B------:R-:W-:Y:S01]  /*4ec0*/  ISETP.GT.U32.AND P5, PT, R10, R166, PT ;  /* 0x000000a60a00720c */ /* 0x000fe20003fa4070 */
[----:B------:R-:W-:Y:S01]  /*4ed0*/  IMAD.HI.U32 R4, R6, R19, RZ ;  /* 0x0000001306047227 */ /* 0x000fe200078e00ff */
[----:B------:R-:W-:Y:S02]  /*4ee0*/  ISETP.GT.U32.AND P1, PT, R10, R164, PT ;  /* 0x000000a40a00720c */ /* 0x000fe40003f24070 */
[----:B------:R-:W-:Y:S01]  /*4ef0*/  IABS R21, R14 ;  /* 0x0000000e00157213 */ /* 0x000fe20000000000 */
[----:B------:R-:W-:Y:S01]  /*4f00*/  VIADD R23, R93, 0x5e ;  /* 0x0000005e5d177836 */ /* 0x000fe20000000000 */
[----:B------:R-:W-:Y:S01]  /*4f10*/  @!P3 IADD3 R68, R68, -R10, RZ ;  /* 0x8000000a4444b210 */ /* 0x000fe20007ffe0ff */
[----:B------:R-:W-:-:S02]  /*4f20*/  @!P4 IMAD.IADD R96, R96, 0x1, -R10 ;  /* 0x000000016060c824 */ /* 0x000fc400078e0a0a */
[----:B------:R-:W-:Y:S01]  /*4f30*/  IMAD.MOV R4, RZ, RZ, -R4 ;  /* 0x000000ffff047224 */ /* 0x000fe200078e0a04 */
[----:B------:R-:W-:Y:S01]  /*4f40*/  IABS R8, R23 ;  /* 0x0000001700087213 */ /* 0x000fe20000000000 */
[C---:B------:R-:W-:Y:S01]  /*4f50*/  VIADD R25, R93.reuse, 0x62 ;  /* 0x000000625d197836 */ /* 0x040fe20000000000 */
[C---:B------:R-:W-:Y:S01]  /*4f60*/  ISETP.GT.U32.AND P4, PT, R10.reuse, R96, PT ;  /* 0x000000600a00720c */ /* 0x040fe20003f84070 */
[C---:B------:R-:W-:Y:S01]  /*4f70*/  IMAD R162, R10.reuse, R4, R19 ;  /* 0x000000040aa27224 */ /* 0x040fe200078e0213 */
[----:B------:R-:W-:Y:S01]  /*4f80*/  ISETP.GT.U32.AND P3, PT, R10, R68, PT ;  /* 0x000000440a00720c */ /* 0x000fe20003f64070 */
[----:B------:R-:W-:Y:S01]  /*4f90*/  IMAD.HI.U32 R4, R6, R21, RZ ;  /* 0x0000001506047227 */ /* 0x000fe200078e00ff */
[----:B------:R-:W-:Y:S02]  /*4fa0*/  @!P5 IADD3 R166, R166, -R10, RZ ;  /* 0x8000000aa6a6d210 */ /* 0x000fe40007ffe0ff */
[----:B------:R-:W-:Y:S01]  /*4fb0*/  ISETP.GE.AND P5, PT, R18, RZ, PT ;  /* 0x000000ff1200720c */ /* 0x000fe20003fa6270 */
[----:B------:R-:W-:Y:S01]  /*4fc0*/  IMAD.MOV.U32 R19, RZ, RZ, R8 ;  /* 0x000000ffff137224 */ /* 0x000fe200078e0008 */
[----:B------:R-:W-:Y:S01]  /*4fd0*/  IADD3 R18, R93, 0x61, RZ ;  /* 0x000000615d127810 */ /* 0x000fe20007ffe0ff */
[----:B------:R-:W-:-:S02]  /*4fe0*/  IMAD.MOV R4, RZ, RZ, -R4 ;  /* 0x000000ffff047224 */ /* 0x000fc400078e0a04 */
[----:B------:R-:W-:-:S04]  /*4ff0*/  IMAD.HI.U32 R8, R6, R19, RZ ;  /* 0x0000001306087227 */ /* 0x000fc800078e00ff */
[--C-:B------:R-:W-:Y:S01]  /*5000*/  @!P1 IMAD.IADD R164, R164, 0x1, -R10.reuse ;  /* 0x00000001a4a49824 */ /* 0x100fe200078e0a0a */
[----:B------:R-:W-:Y:S01]  /*5010*/  IADD3 R8, -R8, RZ, RZ ;  /* 0x000000ff08087210 */ /* 0x000fe20007ffe1ff */
[----:B------:R-:W-:Y:S01]  /*5020*/  IMAD R42, R10, R4, R21 ;  /* 0x000000040a2a7224 */ /* 0x000fe200078e0215 */
[----:B------:R-:W-:Y:S01]  /*5030*/  @!P3 IADD3 R68, R68, -R10, RZ ;  /* 0x8000000a4444b210 */ /* 0x000fe20007ffe0ff */
[----:B------:R-:W-:Y:S01]  /*5040*/  @!P4 IMAD.IADD R96, R96, 0x1, -R10 ;  /* 0x000000016060c824 */ /* 0x000fe200078e0a0a */
[C---:B------:R-:W-:Y:S01]  /*5050*/  ISETP.GT.U32.AND P1, PT, R10.reuse, R164, PT ;  /* 0x000000a40a00720c */ /* 0x040fe20003f24070 */
[C---:B------:R-:W-:Y:S01]  /*5060*/  IMAD R160, R10.reuse, R8, R19 ;  /* 0x000000080aa07224 */ /* 0x040fe200078e0213 */
[C---:B------:R-:W-:Y:S01]  /*5070*/  ISETP.GT.U32.AND P4, PT, R10.reuse, R162, PT ;  /* 0x000000a20a00720c */ /* 0x040fe20003f84070 */
[----:B------:R-:W-:Y:S01]  /*5080*/  @!P5 IMAD.MOV R68, RZ, RZ, -R68 ;  /* 0x000000ffff44d224 */ /* 0x000fe200078e0a44 */
[C---:B------:R-:W-:Y:S01]  /*5090*/  ISETP.GT.U32.AND P3, PT, R10.reuse, R42, PT ;  /* 0x0000002a0a00720c */ /* 0x040fe20003f64070 */
[C---:B------:R-:W-:Y:S01]  /*50a0*/  VIADD R4, R93.reuse, 0x5f ;  /* 0x0000005f5d047836 */ /* 0x040fe20000000000 */
[----:B------:R-:W-:Y:S01]  /*50b0*/  ISETP.GT.U32.AND P5, PT, R10, R160, PT ;  /* 0x000000a00a00720c */ /* 0x000fe20003fa4070 */
[----:B------:R-:W-:-:S02]  /*50c0*/  VIADD R8, R93, 0x60 ;  /* 0x000000605d087836 */ /* 0x000fc40000000000 */
[----:B------:R-:W-:Y:S01]  /*50d0*/  @!P0 IMAD.MOV R166, RZ, RZ, -R166 ;  /* 0x000000ffffa68224 */ /* 0x000fe200078e0aa6 */
        /* <DEDUP_REMOVED lines=8> */
[----:B------:R-:W-:Y:S01]  /*5160*/  IABS R23, R18 ;  /* 0x0000001200177213 */ /* 0x000fe20000000000 */
[----:B------:R-:W-:Y:S01]  /*5170*/  @!P2 IMAD.MOV R164, RZ, RZ, -R164 ;  /* 0x000000ffffa4a224 */ /* 0x000fe200078e0aa4 */
[----:B------:R-:W-:Y:S01]  /*5180*/  ISETP.GT.U32.AND P4, PT, R10, R162, PT ;  /* 0x000000a20a00720c */ /* 0x000fe20003f84070 */
[----:B------:R-:W-:Y:S01]  /*5190*/  VIADD R51, R93, 0x6b ;  /* 0x0000006b5d337836 */ /* 0x000fe20000000000 */
[----:B------:R-:W-:Y:S01]  /*51a0*/  ISETP.GE.AND P2, PT, R4, RZ, PT ;  /* 0x000000ff0400720c */ /* 0x000fe20003f46270 */
[----:B------:R-:W-:Y:S01]  /*51b0*/  IMAD.HI.U32 R4, R6, R19, RZ ;  /* 0x0000001306047227 */ /* 0x000fe200078e00ff */
[----:B------:R-:W-:-:S02]  /*51c0*/  ISETP.GT.U32.AND P3, PT, R10, R42, PT ;  /* 0x0000002a0a00720c */ /* 0x000fc40003f64070 */
[----:B------:R-:W-:Y:S01]  /*51d0*/  @!P5 IADD3 R160, R160, -R10, RZ ;  /* 0x8000000aa0a0d210 */ /* 0x000fe20007ffe0ff */
[----:B------:R-:W-:Y:S01]  /*51e0*/  IMAD.MOV R12, RZ, RZ, -R4 ;  /* 0x000000ffff0c7224 */ /* 0x000fe200078e0a04 */
[----:B------:R-:W-:Y:S01]  /*51f0*/  ISETP.GE.AND P6, PT, R14, RZ, PT ;  /* 0x000000ff0e00720c */ /* 0x000fe20003fc6270 */
[----:B------:R-:W-:Y:S01]  /*5200*/  IMAD.HI.U32 R4, R6, R21, RZ ;  /* 0x0000001506047227 */ /* 0x000fe200078e00ff */
[C---:B------:R-:W-:Y:S02]  /*5210*/  ISETP.GT.U32.AND P5, PT, R10.reuse, R160, PT ;  /* 0x000000a00a00720c */ /* 0x040fe40003fa4070 */
[----:B------:R-:W-:Y:S01]  /*5220*/  IABS R14, R25 ;  /* 0x00000019000e7213 */ /* 0x000fe20000000000 */
[----:B------:R-:W-:Y:S02]  /*5230*/  IMAD R12, R10, R12, R19 ;  /* 0x0000000c0a0c7224 */ /* 0x000fe400078e0213 */
[----:B------:R-:W-:Y:S01]  /*5240*/  IMAD.MOV R4, RZ, RZ, -R4 ;  /* 0x000000ffff047224 */ /* 0x000fe200078e0a04 */
[----:B------:R-:W-:Y:S01]  /*5250*/  MOV R19, R14 ;  /* 0x0000000e00137202 */ /* 0x000fe20000000f00 */
[--C-:B------:R-:W-:Y:S01]  /*5260*/  @!P4 IMAD.IADD R162, R162, 0x1, -R10.reuse ;  /* 0x00000001a2a2c824 */ /* 0x100fe200078e0a0a */
[----:B------:R-:W-:Y:S01]  /*5270*/  ISETP.GE.AND P4, PT, R8, RZ, PT ;  /* 0x000000ff0800720c */ /* 0x000fe20003f86270 */
[----:B------:R-:W-:Y:S01]  /*5280*/  @!P3 IMAD.IADD R42, R42, 0x1, -R10 ;  /* 0x000000012a2ab824 */ /* 0x000fe200078e0a0a */
[----:B------:R-:W-:Y:S01]  /*5290*/  ISETP.GT.U32.AND P3, PT, R10, R12, PT ;  /* 0x0000000c0a00720c */ /* 0x000fe20003f64070 */
[----:B------:R-:W-:Y:S01]  /*52a0*/  IMAD.HI.U32 R8, R6, R23, RZ ;  /* 0x0000001706087227 */ /* 0x000fe200078e00ff */
[----:B------:R-:W-:-:S02]  /*52b0*/  IABS R14, R38 ;  /* 0x00000026000e7213 */ /* 0x000fc40000000000 */
[----:B------:R-:W-:Y:S01]  /*52c0*/  @!P5 IADD3 R160, R160, -R10, RZ ;  /* 0x8000000aa0a0d210 */ /* 0x000fe20007ffe0ff */
[----:B------:R-:W-:Y:S01]  /*52d0*/  IMAD R108, R10, R4, R21 ;  /* 0x000000040a6c7224 */ /* 0x000fe200078e0215 */
[----:B------:R-:W-:Y:S01]  /*52e0*/  IABS R21, R26 ;  /* 0x0000001a00157213 */ /* 0x000fe20000000000 */
[----:B------:R-:W-:Y:S01]  /*52f0*/  IMAD.MOV R8, RZ, RZ, -R8 ;  /* 0x000000ffff087224 */ /* 0x000fe200078e0a08 */
[----:B------:R-:W-:Y:S01]  /*5300*/  @!P6 IADD3 R42, -R42, RZ, RZ ;  /* 0x000000ff2a2ae210 */ /* 0x000fe20007ffe1ff */
[----:B------:R-:W-:Y:S01]  /*5310*/  IMAD.HI.U32 R4, R6, R19, RZ ;  /* 0x0000001306047227 */ /* 0x000fe200078e00ff */
[----:B------:R-:W-:-:S03]  /*5320*/  ISETP.GT.U32.AND P5, PT, R10, R108, PT ;  /* 0x0000006c0a00720c */ /* 0x000fc60003fa4070 */
[----:B------:R-:W-:Y:S01]  /*5330*/  IMAD R158, R10, R8, R23 ;  /* 0x000000080a9e7224 */ /* 0x000fe200078e0217 */
[----:B------:R-:W-:Y:S01]  /*5340*/  IABS R8, R27 ;  /* 0x0000001b00087213 */ /* 0x000fe20000000000 */
[----:B------:R-:W-:Y:S01]  /*5350*/  @!P3 IMAD.IADD R12, R12, 0x1, -R10 ;  /* 0x000000010c0cb824 */ /* 0x000fe200078e0a0a */
[----:B------:R-:W-:Y:S01]  /*5360*/  IABS R23, R29 ;  /* 0x0000001d00177213 */ /* 0x000fe20000000000 */
[----:B------:R-:W-:Y:S01]  /*5370*/  IMAD.MOV R4, RZ, RZ, -R4 ;  /* 0x000000ffff047224 */ /* 0x000fe200078e0a04 */
[C---:B------:R-:W-:Y:S01]  /*5380*/  ISETP.GT.U32.AND P3, PT, R10.reuse, R158, PT ;  /* 0x0000009e0a00720c */ /* 0x040fe20003f64070 */
[----:B------:R-:W-:Y:S02]  /*5390*/  @!P0 IMAD.MOV R162, RZ, RZ, -R162 ;  /* 0x000000ffffa28224 */ /* 0x000fe400078e0aa2 */
[----:B------:R-:W-:Y:S01]  /*53a0*/  IMAD R80, R10, R4, R19 ;  /* 0x000000040a507224 */ /* 0x000fe200078e0213 */
[----:B------:R-:W-:Y:S01]  /*53b0*/  MOV R19, R8 ;  /* 0x0000000800137202 */ /* 0x000fe20000000f00 */
[----:B------:R-:W-:Y:S01]  /*53c0*/  @!P5 IMAD.IADD R108, R108, 0x1, -R10 ;  /* 0x000000016c6cd824 */ /* 0x000fe200078e0a0a */
[----:B------:R-:W-:Y:S01]  /*53d0*/  ISETP.GT.U32.AND P5, PT, R10, R12, PT ;  /* 0x0000000c0a00720c */ /* 0x000fe20003fa4070 */
[----:B------:R-:W-:-:S03]  /*53e0*/  IMAD.HI.U32 R4, R6, R21, RZ ;  /* 0x0000001506047227 */ /* 0x000fc600078e00ff */
[----:B------:R-:W-:Y:S01]  /*53f0*/  ISETP.GT.U32.AND P0, PT, R10, R108, PT ;  /* 0x0000006c0a00720c */ /* 0x000fe20003f04070 */
[----:B------:R-:W-:Y:S02]  /*5400*/  IMAD.HI.U32 R8, R6, R19, RZ ;  /* 0x0000001306087227 */ /* 0x000fe400078e00ff */
[----:B------:R-:W-:Y:S02]  /*5410*/  @!P3 IADD3 R158, R158, -R10, RZ ;  /* 0x8000000a9e9eb210 */ /* 0x000fe40007ffe0ff */
[----:B------:R-:W-:Y:S02]  /*5420*/  IMAD.MOV R156, RZ, RZ, -R4 ;  /* 0x000000ffff9c7224 */ /* 0x000fe400078e0a04 */
[----:B------:R-:W-:Y:S01]  /*5430*/  ISETP.GT.U32.AND P3, PT, R10, R158, PT ;  /* 0x0000009e0a00720c */ /* 0x000fe20003f64070 */
[----:B------:R-:W-:Y:S01]  /*5440*/  IMAD.HI.U32 R4, R6, R23, RZ ;  /* 0x0000001706047227 */ /* 0x000fe200078e00ff */
[----:B------:R-:W-:Y:S02]  /*5450*/  @!P5 IADD3 R12, R12, -R10, RZ ;  /* 0x8000000a0c0cd210 */ /* 0x000fe40007ffe0ff */
[----:B------:R-:W-:Y:S01]  /*5460*/  ISETP.GT.U32.AND P5, PT, R10, R80, PT ;  /* 0x000000500a00720c */ /* 0x000fe20003fa4070 */
[----:B------:R-:W-:-:S02]  /*5470*/  IMAD.MOV R8, RZ, RZ, -R8 ;  /* 0x000000ffff087224 */ /* 0x000fc400078e0a08 */
[----:B------:R-:W-:Y:S02]  /*5480*/  IMAD.MOV R4, RZ, RZ, -R4 ;  /* 0x000000ffff047224 */ /* 0x000fe400078e0a04 */
[C---:B------:R-:W-:Y:S01]  /*5490*/  IMAD R54, R10.reuse, R8, R19 ;  /* 0x000000080a367224 */ /* 0x040fe200078e0213 */
[----:B------:R-:W-:Y:S01]  /*54a0*/  IABS R8, R45 ;  /* 0x0000002d00087213 */ /* 0x000fe20000000000 */
[----:B------:R-:W-:Y:S02]  /*54b0*/  IMAD R154, R10, R4, R23 ;  /* 0x000000040a9a7224 */ /* 0x000fe400078e0217 */
[----:B------:R-:W-:Y:S01]  /*54c0*/  @!P3 IADD3 R158, R158, -R10, RZ ;  /* 0x8000000a9e9eb210 */ /* 0x000fe20007ffe0ff */
[----:B------:R-:W-:Y:S01]  /*54d0*/  IMAD.MOV.U32 R19, RZ, RZ, R14 ;  /* 0x000000ffff137224 */ /* 0x000fe200078e000e */
[C---:B------:R-:W-:Y:S01]  /*54e0*/  ISETP.GT.U32.AND P3, PT, R10.reuse, R54, PT ;  /* 0x000000360a00720c */ /* 0x040fe20003f64070 */
[----:B------:R-:W-:Y:S01]  /*54f0*/  IMAD R156, R10, R156, R21 ;  /* 0x0000009c0a9c7224 */ /* 0x000fe200078e0215 */
[----:B------:R-:W-:Y:S01]  /*5500*/  IABS R21, R43 ;  /* 0x0000002b00157213 */ /* 0x000fe20000000000 */
[----:B------:R-:W-:Y:S01]  /*5510*/  @!P5 IMAD.IADD R80, R80, 0x1, -R10 ;  /* 0x000000015050d824 */ /* 0x000fe200078e0a0a */
[----:B------:R-:W-:Y:S01]  /*5520*/  ISETP.GT.U32.AND P5, PT, R10, R154, PT ;  /* 0x0000009a0a00720c */ /* 0x000fe20003fa4070 */
[----:B------:R-:W-:Y:S01]  /*5530*/  IMAD.HI.U32 R4, R6, R19, RZ ;  /* 0x0000001306047227 */ /* 0x000fe200078e00ff */
[----:B------:R-:W-:-:S03]  /*5540*/  IABS R14, R51 ;  /* 0x00000033000e7213 */ /* 0x000fc60000000000 */
[----:B------:R-:W-:Y:S02]  /*5550*/  IMAD.MOV R4, RZ, RZ, -R4 ;  /* 0x000000ffff047224 */ /* 0x000fe400078e0a04 */
[--C-:B------:R-:W-:Y:S01]  /*5560*/  @!P0 IMAD.IADD R108, R108, 0x1, -R10.reuse ;  /* 0x000000016c6c8824 */ /* 0x100fe200078e0a0a */
[----:B------:R-:W-:Y:S01]  /*5570*/  ISETP.GT.U32.AND P0, PT, R10, R156, PT ;  /* 0x0000009c0a00720c */ /* 0x000fe20003f04070 */
[----:B------:R-:W-:Y:S01]  /*5580*/  @!P3 IMAD.IADD R54, R54, 0x1, -R10 ;  /* 0x000000013636b824 */ /* 0x000fe200078e0a0a */
[C---:B------:R-:W-:Y:S01]  /*5590*/  ISETP.GT.U32.AND P3, PT, R10.reuse, R80, PT ;  /* 0x000000500a00720c */ /* 0x040fe20003f64070 */
[----:B------:R-:W-:Y:S01]  /*55a0*/  IMAD R28, R10, R4, R19 ;  /* 0x000000040a1c7224 */ /* 0x000fe200078e0213 */
[----:B------:R-:W-:Y:S01]  /*55b0*/  @!P4 IADD3 R108, -R108, RZ, RZ ;  /* 0x000000ff6c6cc210 */ /* 0x000fe20007ffe1ff */
[----:B------:R-:W-:Y:S01]  /*55c0*/  IMAD.MOV.U32 R19, RZ, RZ, R8 ;  /* 0x000000ffff137224 */ /* 0x000fe200078e0008 */
[----:B------:R-:W-:Y:S01]  /*55d0*/  ISETP.GE.AND P4, PT, R27, RZ, PT ;  /* 0x000000ff1b00720c */ /* 0x000fe20003f86270 */
[----:B------:R-:W-:Y:S01]  /*55e0*/  @!P5 IMAD.IADD R154, R154, 0x1, -R10 ;  /* 0x000000019a9ad824 */ /* 0x000fe200078e0a0a */
[----:B------:R-:W-:Y:S01]  /*55f0*/  IABS R27, R73 ;  /* 0x00000049001b7213 */ /* 0x000fe20000000000 */
[----:B------:R-:W-:-:S03]  /*5600*/  IMAD.HI.U32 R8, R6, R19, RZ ;  /* 0x0000001306087227 */ /* 0x000fc600078e00ff */
[----:B------:R-:W-:Y:S01]  /*5610*/  ISETP.GT.U32.AND P6, PT, R10, R154, PT ;  /* 0x0000009a0a00720c */ /* 0x000fe20003fc4070 */
[----:B------:R-:W-:Y:S01]  /*5620*/  IMAD.HI.U32 R4, R6, R21, RZ ;  /* 0x0000001506047227 */ /* 0x000fe200078e00ff */
[----:B------:R-:W-:Y:S02]  /*5630*/  IADD3 R8, -R8, RZ, RZ ;  /* 0x000000ff08087210 */ /* 0x000fe40007ffe1ff */
[----:B------:R-:W-:Y:S01]  /*5640*/  @!P0 IADD3 R156, R156, -R10, RZ ;  /* 0x8000000a9c9c8210 */ /* 0x000fe20007ffe0ff */
[----:B------:R-:W-:Y:S01]  /*5650*/  @!P3 IMAD.IADD R80, R80, 0x1, -R10 ;  /* 0x000000015050b824 */ /* 0x000fe200078e0a0a */
[C---:B------:R-:W-:Y:S01]  /*5660*/  ISETP.GT.U32.AND P3, PT, R10.reuse, R28, PT ;  /* 0x0000001c0a00720c */ /* 0x040fe20003f64070 */
[C---:B------:R-:W-:Y:S01]  /*5670*/  IMAD R152, R10.reuse, R8, R19 ;  /* 0x000000080a987224 */ /* 0x040fe200078e0213 */
[----:B------:R-:W-:Y:S01]  /*5680*/  IABS R19, R47 ;  /* 0x0000002f00137213 */ /* 0x000fe20000000000 */
[----:B------:R-:W-:Y:S01]  /*5690*/  IMAD.MOV R4, RZ, RZ, -R4 ;  /* 0x000000ffff047224 */ /* 0x000fe200078e0a04 */
[----:B------:R-:W-:Y:S01]  /*56a0*/  ISETP.GT.U32.AND P5, PT, R10, R156, PT ;  /* 0x0000009c0a00720c */ /* 0x000fe20003fa4070 */
[----:B------:R-:W-:Y:S01]  /*56b0*/  @!P2 IMAD.MOV R12, RZ, RZ, -R12 ;  /* 0x000000ffff0ca224 */ /* 0x000fe200078e0a0c */
[----:B------:R-:W-:Y:S01]  /*56c0*/  ISETP.GE.AND P0, PT, R18, RZ, PT ;  /* 0x000000ff1200720c */ /* 0x000fe20003f06270 */
[----:B------:R-:W-:Y:S01]  /*56d0*/  @!P6 IMAD.IADD R154, R154, 0x1, -R10 ;  /* 0x000000019a9ae824 */ /* 0x000fe200078e0a0a */
[----:B------:R-:W-:Y:S01]  /*56e0*/  ISETP.GT.U32.AND P6, PT, R10, R152, PT ;  /* 0x000000980a00720c */ /* 0x000fe20003fc4070 */
[----:B------:R-:W-:-:S04]  /*56f0*/  IMAD.HI.U32 R8, R6, R19, RZ ;  /* 0x0000001306087227 */ /* 0x000fc800078e00ff */
[----:B------:R-:W-:Y:S01]  /*5700*/  @!P3 IMAD.IADD R28, R28, 0x1, -R10 ;  /* 0x000000011c1cb824 */ /* 0x000fe200078e0a0a */
[----:B------:R-:W-:Y:S01]  /*5710*/  ISETP.GE.AND P3, PT, R26, RZ, PT ;  /* 0x000000ff1a00720c */ /* 0x000fe20003f66270 */
[C---:B------:R-:W-:Y:S01]  /*5720*/  IMAD R4, R10.reuse, R4, R21 ;  /* 0x000000040a047224 */ /* 0x040fe200078e0215 */
[----:B------:R-:W-:Y:S01]  /*5730*/  IABS R21, R49 ;  /* 0x0000003100157213 */ /* 0x000fe20000000000 */
[----:B------:R-:W-:Y:S01]  /*5740*/  IMAD.MOV R94, RZ, RZ, -R8 ;  /* 0x000000ffff5e7224 */ /* 0x000fe200078e0a08 */
[----:B------:R-:W-:Y:S01]  /*5750*/  ISETP.GT.U32.AND P2, PT, R10, R28, PT ;  /* 0x0000001c0a00720c */ /* 0x000fe20003f44070 */
[--C-:B------:R-:W-:Y:S01]  /*5760*/  @!P5 IMAD.IADD R156, R156, 0x1, -R10.reuse ;  /* 0x000000019c9cd824 */ /* 0x100fe200078e0a0a */
[----:B------:R-:W-:Y:S01]  /*5770*/  ISETP.GT.U32.AND P5, PT, R10, R4, PT ;  /* 0x000000040a00720c */ /* 0x000fe20003fa4070 */
[----:B------:R-:W-:Y:S02]  /*5780*/  @!P6 IMAD.IADD R152, R152, 0x1, -R10 ;  /* 0x000000019898e824 */ /* 0x000fe400078e0a0a */
[----:B------:R-:W-:-:S03]  /*5790*/  IMAD.HI.U32 R8, R6, R21, RZ ;  /* 0x0000001506087227 */ /* 0x000fc600078e00ff */
[C---:B------:R-:W-:Y:S01]  /*57a0*/  ISETP.GT.U32.AND P6, PT, R10.reuse, R152, PT ;  /* 0x000000980a00720c */ /* 0x040fe20003fc4070 */
[----:B------:R-:W-:Y:S02]  /*57b0*/  IMAD R94, R10, R94, R19 ;  /* 0x0000005e0a5e7224 */ /* 0x000fe400078e0213 */
[----:B------:R-:W-:Y:S02]  /*57c0*/  IMAD.MOV R8, RZ, RZ, -R8 ;  /* 0x000000ffff087224 */ /* 0x000fe400078e0a08 */
[----:B------:R-:W-:Y:S01]  /*57d0*/  @!P2 IADD3 R28, R28, -R10, RZ ;  /* 0x8000000a1c1ca210 */ /* 0x000fe20007ffe0ff */
[C---:B------:R-:W-:Y:S01]  /*57e0*/  VIADD R35, R93.reuse, 0x6c ;  /* 0x0000006c5d237836 */ /* 0x040fe20000000000 */
[C---:B------:R-:W-:Y:S01]  /*57f0*/  ISETP.GT.U32.AND P2, PT, R10.reuse, R94, PT ;  /* 0x0000005e0a00720c */ /* 0x040fe20003f44070 */
[----:B------:R-:W-:Y:S01]  /*5800*/  IMAD R150, R10, R8, R21 ;  /* 0x000000080a967224 */ /* 0x000fe200078e0215 */
[----:B------:R-:W-:Y:S01]  /*5810*/  @!P5 IADD3 R4, R4, -R10, RZ ;  /* 0x8000000a0404d210 */ /* 0x000fe20007ffe0ff */
[----:B------:R-:W-:Y:S01]  /*5820*/  IMAD.MOV.U32 R19, RZ, RZ, R14 ;  /* 0x000000ffff137224 */ /* 0x000fe200078e000e */
[----:B------:R-:W-:Y:S01]  /*5830*/  IABS R21, R35 ;  /* 0x0000002300157213 */ /* 0x000fe20000000000 */
[----:B------:R-:W-:Y:S01]  /*5840*/  VIADD R33, R93, 0x6d ;  /* 0x0000006d5d217836 */ /* 0x000fe20000000000 */
[----:B------:R-:W-:Y:S01]  /*5850*/  ISETP.GT.U32.AND P5, PT, R10, R4, PT ;  /* 0x000000040a00720c */ /* 0x000fe20003fa4070 */
[----:B------:R-:W-:Y:S01]  /*5860*/  @!P6 IMAD.IADD R152, R152, 0x1, -R10 ;  /* 0x000000019898e824 */ /* 0x000fe200078e0a0a */
[----:B------:R-:W-:Y:S01]  /*5870*/  ISETP.GT.U32.AND P6, PT, R10, R150, PT ;  /* 0x000000960a00720c */ /* 0x000fe20003fc4070 */
[----:B------:R-:W-:Y:S01]  /*5880*/  IMAD.HI.U32 R8, R6, R19, RZ ;  /* 0x0000001306087227 */ /* 0x000fe200078e00ff */
[----:B------:R-:W-:-:S03]  /*5890*/  IABS R14, R33 ;  /* 0x00000021000e7213 */ /* 0x000fc60000000000 */
[----:B------:R-:W-:Y:S02]  /*58a0*/  @!P2 IMAD.IADD R94, R94, 0x1, -R10 ;  /* 0x000000015e5ea824 */ /* 0x000fe400078e0a0a */
[----:B------:R-:W-:Y:S02]  /*58b0*/  IMAD.MOV R66, RZ, RZ, -R8 ;  /* 0x000000ffff427224 */ /* 0x000fe400078e0a08 */
[----:B------:R-:W-:Y:S01]  /*58c0*/  IMAD.HI.U32 R8, R6, R21, RZ ;  /* 0x0000001506087227 */ /* 0x000fe200078e00ff */
[----:B------:R-:W-:-:S03]  /*58d0*/  ISETP.GT.U32.AND P2, PT, R10, R94, PT ;  /* 0x0000005e0a00720c */ /* 0x000fc60003f44070 */
[--C-:B------:R-:W-:Y:S01]  /*58e0*/  @!P6 IMAD.IADD R150, R150, 0x1, -R10.reuse ;  /* 0x000000019696e824 */ /* 0x100fe200078e0a0a */
[----:B------:R-:W-:Y:S01]  /*58f0*/  IADD3 R148, -R8, RZ, RZ ;  /* 0x000000ff08947210 */ /* 0x000fe20007ffe1ff */
[----:B------:R-:W-:Y:S02]  /*5900*/  IMAD R66, R10, R66, R19 ;  /* 0x000000420a427224 */ /* 0x000fe400078e0213 */
[----:B------:R-:W-:Y:S01]  /*5910*/  @!P5 IMAD.IADD R4, R4, 0x1, -R10 ;  /* 0x000000010404d824 */ /* 0x000fe200078e0a0a */
[C---:B------:R-:W-:Y:S01]  /*5920*/  ISETP.GT.U32.AND P6, PT, R10.reuse, R150, PT ;  /* 0x000000960a00720c */ /* 0x040fe20003fc4070 */
[----:B------:R-:W-:Y:S01]  /*5930*/  IMAD.MOV.U32 R19, RZ, RZ, R14 ;  /* 0x000000ffff137224 */ /* 0x000fe200078e000e */
[----:B------:R-:W-:Y:S01]  /*5940*/  ISETP.GE.AND P5, PT, R29, RZ, PT ;  /* 0x000000ff1d00720c */ /* 0x000fe20003fa6270 */
[----:B------:R-:W-:Y:S01]  /*5950*/  IMAD R148, R10, R148, R21 ;  /* 0x000000940a947224 */ /* 0x000fe200078e0215 */
[----:B------:R-:W-:Y:S01]  /*5960*/  IADD3 R29, R93, 0x6e, RZ ;  /* 0x0000006e5d1d7810 */ /* 0x000fe20007ffe0ff */
[----:B------:R-:W-:Y:S01]  /*5970*/  @!P2 IMAD.IADD R94, R94, 0x1, -R10 ;  /* 0x000000015e5ea824 */ /* 0x000fe200078e0a0a */
[----:B------:R-:W-:Y:S01]  /*5980*/  ISETP.GT.U32.AND P2, PT, R10, R66, PT ;  /* 0x000000420a00720c */ /* 0x000fe20003f44070 */
[----:B------:R-:W-:Y:S01]  /*5990*/  IMAD.HI.U32 R8, R6, R19, RZ ;  /* 0x0000001306087227 */ /* 0x000fe200078e00ff */
[----:B------:R-:W-:-:S03]  /*59a0*/  IABS R23, R29 ;  /* 0x0000001d00177213 */ /* 0x000fc60000000000 */
[----:B------:R-:W-:Y:S02]  /*59b0*/  VIADD R31, R93, 0x6f ;  /* 0x0000006f5d1f7836 */ /* 0x000fe40000000000 */
[----:B------:R-:W-:Y:S02]  /*59c0*/  IMAD.MOV R8, RZ, RZ, -R8 ;  /* 0x000000ffff087224 */ /* 0x000fe400078e0a08 */
[----:B------:R-:W-:Y:S01]  /*59d0*/  IMAD.HI.U32 R14, R6, R23, RZ ;  /* 0x00000017060e7227 */ /* 0x000fe200078e00ff */
[----:B------:R-:W-:-:S03]  /*59e0*/  IABS R21, R31 ;  /* 0x0000001f00157213 */ /* 0x000fc60000000000 */
[----:B------:R-:W-:Y:S01]  /*59f0*/  @!P6 IMAD.IADD R150, R150, 0x1, -R10 ;  /* 0x000000019696e824 */ /* 0x000fe200078e0a0a */
[C---:B------:R-:W-:Y:S01]  /*5a00*/  ISETP.GT.U32.AND P6, PT, R10.reuse, R148, PT ;  /* 0x000000940a00720c */ /* 0x040fe20003fc4070 */
[----:B------:R-:W-:Y:S01]  /*5a10*/  IMAD R40, R10, R8, R19 ;  /* 0x000000080a287224 */ /* 0x000fe200078e0213 */
[----:B------:R-:W-:Y:S01]  /*5a20*/  IADD3 R14, -R14, RZ, RZ ;  /* 0x000000ff0e0e7210 */ /* 0x000fe20007ffe1ff */
[----:B------:R-:W-:Y:S01]  /*5a30*/  @!P1 IMAD.MOV R160, RZ, RZ, -R160 ;  /* 0x000000ffffa09224 */ /* 0x000fe200078e0aa0 */
[----:B------:R-:W-:Y:S01]  /*5a40*/  ISETP.GT.U32.AND P1, PT, R10, R54, PT ;  /* 0x000000360a00720c */ /* 0x000fe20003f24070 */
[----:B------:R-:W-:Y:S01]  /*5a50*/  @!P2 IMAD.IADD R66, R66, 0x1, -R10 ;  /* 0x000000014242a824 */ /* 0x000fe200078e0a0a */
[----:B------:R-:W-:Y:S01]  /*5a60*/  ISETP.GT.U32.AND P2, PT, R10, R40, PT ;  /* 0x000000280a00720c */ /* 0x000fe20003f44070 */
[----:B------:R-:W-:-:S04]  /*5a70*/  IMAD.HI.U32 R8, R6, R21, RZ ;  /* 0x0000001506087227 */ /* 0x000fc800078e00ff */
[----:B------:R-:W-:Y:S01]  /*5a80*/  IMAD R146, R10, R14, R23 ;  /* 0x0000000e0a927224 */ /* 0x000fe200078e0217 */
[----:B------:R-:W-:Y:S01]  /*5a90*/  IABS R23, R39 ;  /* 0x0000002700177213 */ /* 0x000fe20000000000 */
[----:B------:R-:W-:Y:S02]  /*5aa0*/  IMAD.MOV R8, RZ, RZ, -R8 ;  /* 0x000000ffff087224 */ /* 0x000fe400078e0a08 */
[----:B------:R-:W-:Y:S02]  /*5ab0*/  VIADD R41, R93, 0x70 ;  /* 0x000000705d297836 */ /* 0x000fe40000000000 */
[--C-:B------:R-:W-:Y:S01]  /*5ac0*/  @!P6 IMAD.IADD R148, R148, 0x1, -R10.reuse ;  /* 0x000000019494e824 */ /* 0x100fe200078e0a0a */
[C---:B------:R-:W-:Y:S01]  /*5ad0*/  ISETP.GT.U32.AND P6, PT, R10.reuse, R146, PT ;  /* 0x000000920a00720c */ /* 0x040fe20003fc4070 */
[----:B------:R-:W-:Y:S01]  /*5ae0*/  IMAD R8, R10, R8, R21 ;  /* 0x000000080a087224 */ /* 0x000fe200078e0215 */
[----:B------:R-:W-:Y:S01]  /*5af0*/  @!P1 IADD3 R54, R54, -R10, RZ ;  /* 0x8000000a36369210 */ /* 0x000fe20007ffe0ff */
[----:B------:R-:W-:Y:S01]  /*5b00*/  @!P2 IMAD.IADD R40, R40, 0x1, -R10 ;  /* 0x000000012828a824 */ /* 0x000fe200078e0a0a */
[----:B------:R-:W-:Y:S01]  /*5b10*/  ISETP.GE.AND P1, PT, R25, RZ, PT ;  /* 0x000000ff1900720c */ /* 0x000fe20003f26270 */
[----:B------:R-:W-:Y:S01]  /*5b20*/  VIADD R37, R93, 0x72 ;  /* 0x000000725d257836 */ /* 0x000fe20000000000 */
[----:B------:R-:W-:Y:S01]  /*5b30*/  IABS R14, R41 ;  /* 0x00000029000e7213 */ /* 0x000fe20000000000 */
[----:B------:R-:W-:Y:S01]  /*5b40*/  IMAD.HI.U32 R18, R6, R23, RZ ;  /* 0x0000001706127227 */ /* 0x000fe200078e00ff */
[----:B------:R-:W-:-:S02]  /*5b50*/  ISETP.GT.U32.AND P2, PT, R10, R8, PT ;  /* 0x000000080a00720c */ /* 0x000fc40003f44070 */
[----:B------:R-:W-:Y:S01]  /*5b60*/  MOV R21, R14 ;  /* 0x0000000e00157202 */ /* 0x000fe20000000f00 */
[----:B------:R-:W-:Y:S01]  /*5b70*/  IMAD.HI.U32 R14, R6, R147, RZ ;  /* 0x00000093060e7227 */ /* 0x000fe200078e00ff */
[----:B------:R-:W-:-:S03]  /*5b80*/  IABS R25, R37 ;  /* 0x0000002500197213 */ /* 0x000fc60000000000 */
[----:B------:R-:W-:Y:S02]  /*5b90*/  IMAD.MOV R19, RZ, RZ, -R14 ;  /* 0x000000ffff137224 */ /* 0x000fe400078e0a0e */
[----:B------:R-:W-:Y:S01]  /*5ba0*/  @!P6 IMAD.IADD R146, R146, 0x1, -R10 ;  /* 0x000000019292e824 */ /* 0x000fe200078e0a0a */
[C---:B------:R-:W-:Y:S01]  /*5bb0*/  ISETP.GT.U32.AND P6, PT, R10.reuse, R148, PT ;  /* 0x000000940a00720c */ /* 0x040fe20003fc4070 */
[----:B------:R-:W-:Y:S01]  /*5bc0*/  @!P1 IMAD.MOV R80, RZ, RZ, -R80 ;  /* 0x000000ffff509224 */ /* 0x000fe200078e0a50 */
[C---:B------:R-:W-:Y:S01]  /*5bd0*/  ISETP.GT.U32.AND P1, PT, R10.reuse, R40, PT ;  /* 0x000000280a00720c */ /* 0x040fe20003f24070 */
[----:B------:R-:W-:Y:S01]  /*5be0*/  IMAD R147, R10, R19, R147 ;  /* 0x000000130a937224 */ /* 0x000fe200078e0293 */
[----:B------:R-:W-:Y:S01]  /*5bf0*/  @!P2 IADD3 R8, R8, -R10, RZ ;  /* 0x8000000a0808a210 */ /* 0x000fe20007ffe0ff */
[----:B------:R-:W-:Y:S01]  /*5c00*/  IMAD.HI.U32 R19, R6, R25, RZ ;  /* 0x0000001906137227 */ /* 0x000fe200078e00ff */
[----:B------:R-:W-:-:S03]  /*5c10*/  ISETP.GT.U32.AND P2, PT, R10, R146, PT ;  /* 0x000000920a00720c */ /* 0x000fc60003f44070 */
[----:B------:R-:W-:Y:S02]  /*5c20*/  IMAD.MOV R18, RZ, RZ, -R18 ;  /* 0x000000ffff127224 */ /* 0x000fe400078e0a12 */
[----:B------:R-:W-:Y:S01]  /*5c30*/  @!P3 IMAD.MOV R156, RZ, RZ, -R156 ;  /* 0x000000ffff9cb224 */ /* 0x000fe200078e0a9c */
[C---:B------:R-:W-:Y:S01]  /*5c40*/  ISETP.GT.U32.AND P3, PT, R10.reuse, R8, PT ;  /* 0x000000080a00720c */ /* 0x040fe20003f64070 */
[----:B------:R-:W-:Y:S02]  /*5c50*/  IMAD.MOV R19, RZ, RZ, -R19 ;  /* 0x000000ffff137224 */ /* 0x000fe400078e0a13 */
[C---:B------:R-:W-:Y:S02]  /*5c60*/  IMAD R118, R10.reuse, R18, R23 ;  /* 0x000000120a767224 */ /* 0x040fe400078e0217 */
[----:B------:R-:W-:Y:S01]  /*5c70*/  IMAD R78, R10, R19, R25 ;  /* 0x000000130a4e7224 */ /* 0x000fe200078e0219 */
[----:B------:R-:W-:Y:S01]  /*5c80*/  IABS R25, R83 ;  /* 0x0000005300197213 */ /* 0x000fe20000000000 */
[--C-:B------:R-:W-:Y:S01]  /*5c90*/  @!P6 IMAD.IADD R148, R148, 0x1, -R10.reuse ;  /* 0x000000019494e824 */ /* 0x100fe200078e0a0a */
[----:B------:R-:W-:Y:S01]  /*5ca0*/  ISETP.GT.U32.AND P6, PT, R10, R118, PT ;  /* 0x000000760a00720c */ /* 0x000fe20003fc4070 */
[----:B------:R-:W-:Y:S01]  /*5cb0*/  @!P1 IMAD.IADD R40, R40, 0x1, -R10 ;  /* 0x0000000128289824 */ /* 0x000fe200078e0a0a */
[----:B------:R-:W-:Y:S01]  /*5cc0*/  ISETP.GT.U32.AND P1, PT, R10, R78, PT ;  /* 0x0000004e0a00720c */ /* 0x000fe20003f24070 */
[----:B------:R-:W-:Y:S01]  /*5cd0*/  IMAD.HI.U32 R14, R6, R21, RZ ;  /* 0x00000015060e7227 */ /* 0x000fe200078e00ff */
[----:B------:R-:W-:-:S02]  /*5ce0*/  @!P2 IADD3 R146, R146, -R10, RZ ;  /* 0x8000000a9292a210 */ /* 0x000fc40007ffe0ff */
[----:B------:R-:W-:Y:S01]  /*5cf0*/  ISETP.GE.AND P2, PT, R38, RZ, PT ;  /* 0x000000ff2600720c */ /* 0x000fe20003f46270 */
[--C-:B------:R-:W-:Y:S01]  /*5d00*/  @!P3 IMAD.IADD R8, R8, 0x1, -R10.reuse ;  /* 0x000000010808b824 */ /* 0x100fe200078e0a0a */
[----:B------:R-:W-:Y:S01]  /*5d10*/  ISETP.GT.U32.AND P3, PT, R10, R147, PT ;  /* 0x000000930a00720c */ /* 0x000fe20003f64070 */
[C---:B------:R-:W-:Y:S01]  /*5d20*/  VIADD R91, R93.reuse, 0x73 ;  /* 0x000000735d5b7836 */ /* 0x040fe20000000000 */
[----:B------:R-:W-:Y:S01]  /*5d30*/  IADD3 R14, -R14, RZ, RZ ;  /* 0x000000ff0e0e7210 */ /* 0x000fe20007ffe1ff */
[C---:B------:R-:W-:Y:S02]  /*5d40*/  VIADD R89, R93.reuse, 0x74 ;  /* 0x000000745d597836 */ /* 0x040fe40000000000 */
[----:B------:R-:W-:Y:S01]  /*5d50*/  @!P6 IADD3 R118, R118, -R10, RZ ;  /* 0x8000000a7676e210 */ /* 0x000fe20007ffe0ff */
[----:B------:R-:W-:Y:S01]  /*5d60*/  VIADD R87, R93, 0x75 ;  /* 0x000000755d577836 */ /* 0x000fe20000000000 */
[----:B------:R-:W-:Y:S01]  /*5d70*/  IABS R19, R91 ;  /* 0x0000005b00137213 */ /* 0x000fe20000000000 */
[--C-:B------:R-:W-:Y:S01]  /*5d80*/  @!P1 IMAD.IADD R78, R78, 0x1, -R10.reuse ;  /* 0x000000014e4e9824 */ /* 0x100fe200078e0a0a */
[C---:B------:R-:W-:Y:S01]  /*5d90*/  ISETP.GT.U32.AND P1, PT, R10.reuse, R118, PT ;  /* 0x000000760a00720c */ /* 0x040fe20003f24070 */
[----:B------:R-:W-:Y:S01]  /*5da0*/  IMAD R106, R10, R14, R21 ;  /* 0x0000000e0a6a7224 */ /* 0x000fe200078e0215 */
[----:B------:R-:W-:Y:S01]  /*5db0*/  IABS R21, R89 ;  /* 0x0000005900157213 */ /* 0x000fe20000000000 */
[----:B------:R-:W-:Y:S01]  /*5dc0*/  IMAD.HI.U32 R14, R6, R19, RZ ;  /* 0x00000013060e7227 */ /* 0x000fe200078e00ff */
[----:B------:R3:W-:Y:S03]  /*5dd0*/  STL [R1+0x5a88], R91 ;  /* 0x005a885b01007387 */ /* 0x0007e60000100800 */
[--C-:B------:R-:W-:Y:S01]  /*5de0*/  @!P3 IMAD.IADD R147, R147, 0x1, -R10.reuse ;  /* 0x000000019393b824 */ /* 0x100fe200078e0a0a */
[----:B------:R-:W-:Y:S01]  /*5df0*/  IADD3 R116, -R14, RZ, RZ ;  /* 0x000000ff0e747210 */ /* 0x000fe20007ffe1ff */
[----:B------:R-:W-:Y:S01]  /*5e00*/  IMAD.HI.U32 R14, R6, R21, RZ ;  /* 0x00000015060e7227 */ /* 0x000fe200078e00ff */
[----:B------:R4:W-:Y:S02]  /*5e10*/  STL [R1+0x5a84], R89 ;  /* 0x005a845901007387 */ /* 0x0009e40000100800 */
[----:B------:R-:W-:Y:S01]  /*5e20*/  ISETP.GT.U32.AND P3, PT, R10, R147, PT ;  /* 0x000000930a00720c */ /* 0x000fe20003f64070 */
[--C-:B------:R-:W-:Y:S01]  /*5e30*/  @!P1 IMAD.IADD R118, R118, 0x1, -R10.reuse ;  /* 0x0000000176769824 */ /* 0x100fe200078e0a0a */
[C---:B------:R-:W-:Y:S01]  /*5e40*/  ISETP.GE.AND P1, PT, R93.reuse, RZ, PT ;  /* 0x000000ff5d00720c */ /* 0x040fe20003f26270 */
[----:B------:R-:W-:Y:S01]  /*5e50*/  IMAD R116, R10, R116, R19 ;  /* 0x000000740a747224 */ /* 0x000fe200078e0213 */
[----:B------:R-:W-:Y:S01]  /*5e60*/  IADD3 R14, -R14, RZ, RZ ;  /* 0x000000ff0e0e7210 */ /* 0x000fe20007ffe1ff */
[C---:B------:R-:W-:Y:S01]  /*5e70*/  VIADD R85, R93.reuse, 0x76 ;  /* 0x000000765d557836 */ /* 0x040fe20000000000 */
[----:B------:R-:W-:Y:S01]  /*5e80*/  IABS R19, R87 ;  /* 0x0000005700137213 */ /* 0x000fe20000000000 */
[----:B------:R-:W-:Y:S01]  /*5e90*/  VIADD R81, R93, 0x78 ;  /* 0x000000785d517836 */ /* 0x000fe20000000000 */
[----:B------:R-:W-:Y:S01]  /*5ea0*/  STL [R1+0x5a80], R87 ;  /* 0x005a805701007387 */ /* 0x000fe20000100800 */
[----:B------:R-:W-:Y:S01]  /*5eb0*/  IMAD R52, R10, R14, R21 ;  /* 0x0000000e0a347224 */ /* 0x000fe200078e0215 */
[----:B------:R-:W-:Y:S01]  /*5ec0*/  IABS R23, R85 ;  /* 0x0000005500177213 */ /* 0x000fe20000000000 */
[----:B------:R-:W-:Y:S01]  /*5ed0*/  IMAD.HI.U32 R14, R6, R19, RZ ;  /* 0x00000013060e7227 */ /* 0x000fe200078e00ff */
[----:B------:R-:W-:Y:S01]  /*5ee0*/  IABS R105, R81 ;  /* 0x0000005100697213 */ /* 0x000fe20000000000 */
[----:B------:R-:W-:Y:S02]  /*5ef0*/  STL [R1+0x5a7c], R85 ;  /* 0x005a7c5501007387 */ /* 0x000fe40000100800 */
[----:B------:R-:W-:Y:S01]  /*5f00*/  @!P3 IMAD.IADD R147, R147, 0x1, -R10 ;  /* 0x000000019393b824 */ /* 0x000fe200078e0a0a */
[C---:B------:R-:W-:Y:S01]  /*5f10*/  ISETP.GT.U32.AND P3, PT, R10.reuse, R116, PT ;  /* 0x000000740a00720c */ /* 0x040fe20003f64070 */
[----:B------:R-:W-:Y:S01]  /*5f20*/  IMAD.MOV R14, RZ, RZ, -R14 ;  /* 0x000000ffff0e7224 */ /* 0x000fe200078e0a0e */
[----:B------:R-:W-:Y:S01]  /*5f30*/  STL [R1+0x5a78], R83 ;  /* 0x005a785301007387 */ /* 0x000fe20000100800 */
[----:B------:R-:W-:Y:S01]  /*5f40*/  @!P1 IMAD.MOV R147, RZ, RZ, -R147 ;  /* 0x000000ffff939224 */ /* 0x000fe200078e0a93 */
[C---:B------:R-:W-:Y:S01]  /*5f50*/  ISETP.GT.U32.AND P1, PT, R10.reuse, R52, PT ;  /* 0x000000340a00720c */ /* 0x040fe20003f24070 */
[----:B------:R-:W-:Y:S01]  /*5f60*/  IMAD R18, R10, R14, R19 ;  /* 0x0000000e0a127224 */ /* 0x000fe200078e0213 */
[----:B------:R-:W-:Y:S01]  /*5f70*/  STL [R1+0x5a74], R81 ;  /* 0x005a745101007387 */ /* 0x000fe20000100800 */
[----:B------:R-:W-:-:S04]  /*5f80*/  IMAD.HI.U32 R14, R6, R23, RZ ;  /* 0x00000017060e7227 */ /* 0x000fc800078e00ff */
[----:B------:R-:W-:Y:S02]  /*5f90*/  IMAD.MOV R14, RZ, RZ, -R14 ;  /* 0x000000ffff0e7224 */ /* 0x000fe400078e0a0e */
[----:B------:R-:W-:Y:S01]  /*5fa0*/  @!P3 IADD3 R116, R116, -R10, RZ ;  /* 0x8000000a7474b210 */ /* 0x000fe20007ffe0ff */
[----:B------:R-:W-:Y:S01]  /*5fb0*/  @!P0 IMAD.MOV R158, RZ, RZ, -R158 ;  /* 0x000000ffff9e8224 */ /* 0x000fe200078e0a9e */
[C---:B------:R-:W-:Y:S01]  /*5fc0*/  ISETP.GT.U32.AND P3, PT, R10.reuse, R18, PT ;  /* 0x000000120a00720c */ /* 0x040fe20003f64070 */
[C---:B------:R-:W-:Y:S01]  /*5fd0*/  IMAD R26, R10.reuse, R14, R23 ;  /* 0x0000000e0a1a7224 */ /* 0x040fe200078e0217 */
[----:B------:R-:W-:Y:S01]  /*5fe0*/  ISETP.GT.U32.AND P0, PT, R10, R66, PT ;  /* 0x000000420a00720c */ /* 0x000fe20003f04070 */
[----:B------:R-:W-:Y:S02]  /*5ff0*/  @!P1 IMAD.IADD R52, R52, 0x1, -R10 ;  /* 0x0000000134349824 */ /* 0x000fe400078e0a0a */
[----:B------:R-:W-:-:S03]  /*6000*/  IMAD.HI.U32 R21, R6, R105, RZ ;  /* 0x0000006906157227 */ /* 0x000fc600078e00ff */
[----:B------:R-:W-:Y:S01]  /*6010*/  ISETP.GT.U32.AND P1, PT, R10, R52, PT ;  /* 0x000000340a00720c */ /* 0x000fe20003f24070 */
[----:B------:R-:W-:-:S04]  /*6020*/  IMAD.HI.U32 R19, R6, R25, RZ ;  /* 0x0000001906137227 */ /* 0x000fc800078e00ff */
[-C--:B------:R-:W-:Y:S01]  /*6030*/  @!P3 IADD3 R18, R18, -R10.reuse, RZ ;  /* 0x8000000a1212b210 */ /* 0x080fe20007ffe0ff */
[----:B------:R-:W-:Y:S01]  /*6040*/  IMAD.MOV R21, RZ, RZ, -R21 ;  /* 0x000000ffff157224 */ /* 0x000fe200078e0a15 */
[----:B------:R-:W-:Y:S01]  /*6050*/  @!P0 IADD3 R66, R66, -R10, RZ ;  /* 0x8000000a42428210 */ /* 0x000fe20007ffe0ff */
[----:B------:R-:W-:Y:S01]  /*6060*/  IMAD.MOV R19, RZ, RZ, -R19 ;  /* 0x000000ffff137224 */ /* 0x000fe200078e0a13 */
[C---:B------:R-:W-:Y:S01]  /*6070*/  ISETP.GT.U32.AND P3, PT, R10.reuse, R18, PT ;  /* 0x000000120a00720c */ /* 0x040fe20003f64070 */
[C---:B------:R-:W-:Y:S01]  /*6080*/  IMAD R105, R10.reuse, R21, R105 ;  /* 0x000000150a697224 */ /* 0x040fe200078e0269 */
[C---:B------:R-:W-:Y:S01]  /*6090*/  ISETP.GT.U32.AND P0, PT, R10.reuse, R106, PT ;  /* 0x0000006a0a00720c */ /* 0x040fe20003f04070 */
[----:B------:R-:W-:Y:S02]  /*60a0*/  IMAD R19, R10, R19, R25 ;  /* 0x000000130a137224 */ /* 0x000fe400078e0219 */
[----:B------:R-:W-:Y:S01]  /*60b0*/  @!P1 IMAD.IADD R52, R52, 0x1, -R10 ;  /* 0x0000000134349824 */ /* 0x000fe200078e0a0a */
[C---:B------:R-:W-:Y:S01]  /*60c0*/  ISETP.GT.U32.AND P1, PT, R10.reuse, R26, PT ;  /* 0x0000001a0a00720c */ /* 0x040fe20003f24070 */
[----:B------:R-:W-:Y:S01]  /*60d0*/  @!P5 IMAD.MOV R154, RZ, RZ, -R154 ;  /* 0x000000ffff9ad224 */ /* 0x000fe200078e0a9a */
[----:B------:R-:W-:Y:S01]  /*60e0*/  ISETP.GT.U32.AND P5, PT, R10, R116, PT ;  /* 0x000000740a00720c */ /* 0x000fe20003fa4070 */
[----:B------:R-:W-:-:S02]  /*60f0*/  VIADD R79, R93, 0x79 ;  /* 0x000000795d4f7836 */ /* 0x000fc40000000000 */
[----:B------:R-:W-:Y:S02]  /*6100*/  VIADD R75, R93, 0x7a ;  /* 0x0000007a5d4b7836 */ /* 0x000fe40000000000 */
[--C-:B------:R-:W-:Y:S01]  /*6110*/  @!P3 IMAD.IADD R18, R18, 0x1, -R10.reuse ;  /* 0x000000011212b824 */ /* 0x100fe200078e0a0a */
[----:B------:R-:W-:Y:S01]  /*6120*/  ISETP.GT.U32.AND P3, PT, R10, R19, PT ;  /* 0x000000130a00720c */ /* 0x000fe20003f64070 */
[--C-:B------:R-:W-:Y:S01]  /*6130*/  @!P0 IMAD.IADD R106, R106, 0x1, -R10.reuse ;  /* 0x000000016a6a8824 */ /* 0x100fe200078e0a0a */
[----:B------:R-:W-:Y:S01]  /*6140*/  ISETP.GE.AND P0, PT, R43, RZ, PT ;  /* 0x000000ff2b00720c */ /* 0x000fe20003f06270 */
[----:B------:R-:W-:Y:S01]  /*6150*/  VIADD R71, R93, 0x7c ;  /* 0x0000007c5d477836 */ /* 0x000fe20000000000 */
[----:B------:R-:W-:Y:S01]  /*6160*/  IABS R25, R79 ;  /* 0x0000004f00197213 */ /* 0x000fe20000000000 */
[----:B------:R-:W-:Y:S01]  /*6170*/  @!P1 IMAD.IADD R26, R26, 0x1, -R10 ;  /* 0x000000011a1a9824 */ /* 0x000fe200078e0a0a */
[----:B------:R-:W-:Y:S01]  /*6180*/  ISETP.GT.U32.AND P1, PT, R10, R105, PT ;  /* 0x000000690a00720c */ /* 0x000fe20003f24070 */
[----:B------:R-:W-:Y:S01]  /*6190*/  IMAD.HI.U32 R23, R6, R27, RZ ;  /* 0x0000001b06177227 */ /* 0x000fe200078e00ff */
[----:B------:R-:W-:Y:S01]  /*61a0*/  IABS R77, R75 ;  /* 0x0000004b004d7213 */ /* 0x000fe20000000000 */
[----:B------:R-:W-:Y:S01]  /*61b0*/  STL [R1+0x5a70], R79 ;  /* 0x005a704f01007387 */ /* 0x000fe20000100800 */
[-C--:B------:R-:W-:Y:S01]  /*61c0*/  @!P5 IADD3 R116, R116, -R10.reuse, RZ ;  /* 0x8000000a7474d210 */ /* 0x080fe20007ffe0ff */
[----:B------:R-:W-:Y:S01]  /*61d0*/  IMAD.HI.U32 R14, R6, R25, RZ ;  /* 0x00000019060e7227 */ /* 0x000fe200078e00ff */
[----:B------:R-:W-:Y:S01]  /*61e0*/  ISETP.GE.AND P5, PT, R51, RZ, PT ;  /* 0x000000ff3300720c */ /* 0x000fe20003fa6270 */
[----:B------:R2:W-:Y:S01]  /*61f0*/  STL [R1+0x5a6c], R75 ;  /* 0x005a6c4b01007387 */ /* 0x0005e20000100800 */
[----:B------:R-:W-:Y:S01]  /*6200*/  @!P3 IADD3 R19, R19, -R10, RZ ;  /* 0x8000000a1313b210 */ /* 0x000fe20007ffe0ff */
[----:B------:R-:W-:Y:S01]  /*6210*/  @!P0 IMAD.MOV R4, RZ, RZ, -R4 ;  /* 0x000000ffff048224 */ /* 0x000fe200078e0a04 */
[C---:B------:R-:W-:Y:S01]  /*6220*/  ISETP.GT.U32.AND P3, PT, R10.reuse, R26, PT ;  /* 0x0000001a0a00720c */ /* 0x040fe20003f64070 */
[----:B------:R-:W-:Y:S01]  /*6230*/  IMAD.MOV R92, RZ, RZ, -R14 ;  /* 0x000000ffff5c7224 */ /* 0x000fe200078e0a0e */
[----:B------:R-:W-:Y:S01]  /*6240*/  ISETP.GT.U32.AND P0, PT, R10, R19, PT ;  /* 0x000000130a00720c */ /* 0x000fe20003f04070 */
[----:B------:R-:W-:Y:S01]  /*6250*/  IMAD.MOV R23, RZ, RZ, -R23 ;  /* 0x000000ffff177224 */ /* 0x000fe200078e0a17 */
[----:B------:R-:W-:Y:S01]  /*6260*/  @!P1 IADD3 R105, R105, -R10, RZ ;  /* 0x8000000a69699210 */ /* 0x000fe20007ffe0ff */
[----:B------:R-:W-:Y:S01]  /*6270*/  IMAD.HI.U32 R21, R6, R77, RZ ;  /* 0x0000004d06157227 */ /* 0x000fe200078e00ff */
[----:B------:R-:W-:Y:S01]  /*6280*/  IABS R51, R71 ;  /* 0x0000004700337213 */ /* 0x000fe20000000000 */
[----:B------:R1:W-:Y:S01]  /*6290*/  STL [R1+0x5a68], R73 ;  /* 0x005a684901007387 */ /* 0x0003e20000100800 */
[C---:B------:R-:W-:Y:S01]  /*62a0*/  ISETP.GT.U32.AND P1, PT, R10.reuse, R105, PT ;  /* 0x000000690a00720c */ /* 0x040fe20003f24070 */
[C---:B------:R-:W-:Y:S01]  /*62b0*/  IMAD R92, R10.reuse, R92, R25 ;  /* 0x0000005c0a5c7224 */ /* 0x040fe200078e0219 */
[----:B------:R-:W-:Y:S01]  /*62c0*/  MOV R25, UR4 ;  /* 0x0000000400197c02 */ /* 0x000fe20008000f00 */
[C---:B------:R-:W-:Y:S01]  /*62d0*/  IMAD R64, R10.reuse, R23, R27 ;  /* 0x000000170a407224 */ /* 0x040fe200078e021b */
[----:B------:R-:W-:Y:S01]  /*62e0*/  ISETP.GT.U32.AND P6, PT, R10, R106, PT ;  /* 0x0000006a0a00720c */ /* 0x000fe20003fc4070 */
[----:B------:R-:W-:Y:S01]  /*62f0*/  IMAD.MOV R21, RZ, RZ, -R21 ;  /* 0x000000ffff157224 */ /* 0x000fe200078e0a15 */
[----:B------:R-:W-:Y:S01]  /*6300*/  ULDC UR4, c[0x0][0x230] ;  /* 0x00008c0000047ab9 */ /* 0x000fe20000000800 */
[----:B------:R-:W-:Y:S01]  /*6310*/  VIADD R57, R93, 0x7d ;  /* 0x0000007d5d397836 */ /* 0x000fe20000000000 */
[----:B------:R-:W-:Y:S01]  /*6320*/  @!P0 IADD3 R19, R19, -R10, RZ ;  /* 0x8000000a13138210 */ /* 0x000fe20007ffe0ff */
[----:B------:R-:W-:Y:S01]  /*6330*/  IMAD.HI.U32 R14, R6, R51, RZ ;  /* 0x00000033060e7227 */ /* 0x000fe200078e00ff */
[----:B------:R-:W-:Y:S01]  /*6340*/  LOP3.LUT R27, R149, 0x60, RZ, 0xfc, !PT ;  /* 0x00000060951b7812 */ /* 0x000fe200078efcff */
[----:B------:R1:W-:Y:S02]  /*6350*/  STL [R1+0x5a64], R71 ;  /* 0x005a644701007387 */ /* 0x0003e40000100800 */
[----:B------:R-:W-:Y:S01]  /*6360*/  @!P4 IMAD.MOV R54, RZ, RZ, -R54 ;  /* 0x000000ffff36c224 */ /* 0x000fe200078e0a36 */
[----:B------:R-:W-:Y:S01]  /*6370*/  ISETP.GT.U32.AND P4, PT, R10, R78, PT ;  /* 0x0000004e0a00720c */ /* 0x000fe20003f84070 */
[--C-:B------:R-:W-:Y:S01]  /*6380*/  @!P3 IMAD.IADD R26, R26, 0x1, -R10.reuse ;  /* 0x000000011a1ab824 */ /* 0x100fe200078e0a0a */
[C---:B------:R-:W-:Y:S01]  /*6390*/  ISETP.GT.U32.AND P3, PT, R10.reuse, R92, PT ;  /* 0x0000005c0a00720c */ /* 0x040fe20003f64070 */
[----:B------:R-:W-:Y:S01]  /*63a0*/  @!P1 IMAD.IADD R105, R105, 0x1, -R10 ;  /* 0x0000000169699824 */ /* 0x000fe200078e0a0a */
[C---:B------:R-:W-:Y:S01]  /*63b0*/  ISETP.GT.U32.AND P1, PT, R10.reuse, R64, PT ;  /* 0x000000400a00720c */ /* 0x040fe20003f24070 */
[C---:B------:R-:W-:Y:S01]  /*63c0*/  IMAD R77, R10.reuse, R21, R77 ;  /* 0x000000150a4d7224 */ /* 0x040fe200078e024d */
[----:B------:R-:W-:Y:S01]  /*63d0*/  IABS R21, R57 ;  /* 0x0000003900157213 */ /* 0x000fe20000000000 */
[----:B------:R-:W-:Y:S01]  /*63e0*/  IMAD.MOV R14, RZ, RZ, -R14 ;  /* 0x000000ffff0e7224 */ /* 0x000fe200078e0a0e */
[----:B------:R1:W-:Y:S01]  /*63f0*/  STL [R1+0x5a60], R57 ;  /* 0x005a603901007387 */ /* 0x0003e20000100800 */
[----:B------:R-:W-:Y:S01]  /*6400*/  @!P2 IMAD.MOV R28, RZ, RZ, -R28 ;  /* 0x000000ffff1ca224 */ /* 0x000fe200078e0a1c */
[C---:B------:R-:W-:Y:S01]  /*6410*/  ISETP.GT.U32.AND P0, PT, R10.reuse, R77, PT ;  /* 0x0000004d0a00720c */ /* 0x040fe20003f04070 */
[----:B------:R-:W-:Y:S01]  /*6420*/  IMAD R51, R10, R14, R51 ;  /* 0x0000000e0a337224 */ /* 0x000fe200078e0233 */
[----:B------:R-:W-:Y:S01]  /*6430*/  ISETP.GE.AND P2, PT, R49, RZ, PT ;  /* 0x000000ff3100720c */ /* 0x000fe20003f46270 */
[----:B------:R-:W-:-:S02]  /*6440*/  IMAD.HI.U32 R14, R6, R21, RZ ;  /* 0x00000015060e7227 */ /* 0x000fc400078e00ff */
[----:B------:R-:W-:Y:S02]  /*6450*/  @!P3 IADD3 R92, R92, -R10, RZ ;  /* 0x8000000a5c5cb210 */ /* 0x000fe40007ffe0ff */
[----:B------:R-:W-:Y:S01]  /*6460*/  IMAD.MOV R14, RZ, RZ, -R14 ;  /* 0x000000ffff0e7224 */ /* 0x000fe200078e0a0e */
[----:B------:R-:W-:Y:S01]  /*6470*/  ISETP.GT.U32.AND P3, PT, R10, R51, PT ;  /* 0x000000330a00720c */ /* 0x000fe20003f64070 */
[--C-:B------:R-:W-:Y:S01]  /*6480*/  @!P4 IMAD.IADD R78, R78, 0x1, -R10.reuse ;  /* 0x000000014e4ec824 */ /* 0x100fe200078e0a0a */
[----:B------:R-:W-:Y:S01]  /*6490*/  ISETP.GE.AND P4, PT, R47, RZ, PT ;  /* 0x000000ff2f00720c */ /* 0x000fe20003f86270 */
[--C-:B------:R-:W-:Y:S01]  /*64a0*/  @!P1 IMAD.IADD R64, R64, 0x1, -R10.reuse ;  /* 0x0000000140409824 */ /* 0x100fe200078e0a0a */
[----:B------:R-:W-:Y:S01]  /*64b0*/  ISETP.GE.AND P1, PT, R149, UR5, PT ;  /* 0x0000000595007c0c */ /* 0x000fe2000bf26270 */
[C---:B------:R-:W-:Y:S01]  /*64c0*/  IMAD R38, R10.reuse, R14, R21 ;  /* 0x0000000e0a267224 */ /* 0x040fe200078e0215 */
[----:B------:R-:W-:Y:S01]  /*64d0*/  ULDC UR5, c[0x0][0x230] ;  /* 0x00008c0000057ab9 */ /* 0x000fe20000000800 */
[----:B------:R-:W-:Y:S01]  /*64e0*/  VIADD R43, R93, 0x7e ;  /* 0x0000007e5d2b7836 */ /* 0x000fe20000000000 */
[----:B------:R-:W-:Y:S01]  /*64f0*/  SEL R14, R25, RZ, !P1 ;  /* 0x000000ff190e7207 */ /* 0x000fe20004800000 */
[----:B------:R-:W-:Y:S01]  /*6500*/  @!P0 IMAD.IADD R77, R77, 0x1, -R10 ;  /* 0x000000014d4d8824 */ /* 0x000fe200078e0a0a */
[C---:B------:R-:W-:Y:S01]  /*6510*/  ISETP.GT.U32.AND P1, PT, R10.reuse, R38, PT ;  /* 0x000000260a00720c */ /* 0x040fe20003f24070 */
[----:B------:R-:W-:Y:S01]  /*6520*/  @!P2 IMAD.MOV R150, RZ, RZ, -R150 ;  /* 0x000000ffff96a224 */ /* 0x000fe200078e0a96 */
[----:B------:R-:W-:Y:S01]  /*6530*/  ISETP.GE.AND P0, PT, R35, RZ, PT ;  /* 0x000000ff2300720c */ /* 0x000fe20003f06270 */
[----:B------:R-:W-:Y:S01]  /*6540*/  @!P3 IMAD.IADD R51, R51, 0x1, -R10 ;  /* 0x000000013333b824 */ /* 0x000fe200078e0a0a */
[----:B------:R-:W-:Y:S01]  /*6550*/  IABS R23, R43 ;  /* 0x0000002b00177213 */ /* 0x000fe20000000000 */
[----:B------:R-:W-:Y:S01]  /*6560*/  @!P5 IMAD.MOV R66, RZ, RZ, -R66 ;  /* 0x000000ffff42d224 */ /* 0x000fe200078e0a42 */
[----:B------:R-:W-:Y:S01]  /*6570*/  ISETP.GT.U32.AND P2, PT, R10, R77, PT ;  /* 0x0000004d0a00720c */ /* 0x000fe20003f44070 */
[----:B------:R-:W-:Y:S01]  /*6580*/  @!P6 IMAD.IADD R106, R106, 0x1, -R10 ;  /* 0x000000016a6ae824 */ /* 0x000fe200078e0a0a */
[----:B------:R-:W-:Y:S01]  /*6590*/  @!P4 IADD3 R94, -R94, RZ, RZ ;  /* 0x000000ff5e5ec210 */ /* 0x000fe20007ffe1ff */
[----:B------:R-:W-:Y:S01]  /*65a0*/  IMAD.HI.U32 R6, R6, R23, RZ ;  /* 0x0000001706067227 */ /* 0x000fe200078e00ff */
[----:B------:R-:W-:Y:S01]  /*65b0*/  ISETP.GE.AND P3, PT, R33, RZ, PT ;  /* 0x000000ff2100720c */ /* 0x000fe20003f66270 */
[----:B------:R1:W-:Y:S01]  /*65c0*/  STL [R1+0x5a5c], R43 ;  /* 0x005a5c2b01007387 */ /* 0x0003e20000100800 */
[C---:B------:R-:W-:Y:S01]  /*65d0*/  ISETP.GT.U32.AND P4, PT, R10.reuse, R92, PT ;  /* 0x0000005c0a00720c */ /* 0x040fe20003f84070 */
[----:B------:R-:W-:Y:S01]  /*65e0*/  IMAD.MOV R6, RZ, RZ, -R6 ;  /* 0x000000ffff067224 */ /* 0x000fe200078e0a06 */
[----:B------:R-:W-:Y:S01]  /*65f0*/  ISETP.GT.U32.AND P5, PT, R10, R64, PT ;  /* 0x000000400a00720c */ /* 0x000fe20003fa4070 */
[----:B------:R-:W-:Y:S01]  /*6600*/  @!P0 IMAD.MOV R148, RZ, RZ, -R148 ;  /* 0x000000ffff948224 */ /* 0x000fe200078e0a94 */
[----:B------:R-:W-:-:S02]  /*6610*/  @!P1 IADD3 R38, R38, -R10, RZ ;  /* 0x8000000a26269210 */ /* 0x000fc40007ffe0ff */
[----:B------:R-:W-:Y:S01]  /*6620*/  ISETP.NE.U32.AND P0, PT, R14, RZ, PT ;  /* 0x000000ff0e00720c */ /* 0x000fe20003f05070 */
[C---:B------:R-:W-:Y:S01]  /*6630*/  IMAD R14, R10.reuse, R6, R23 ;  /* 0x000000060a0e7224 */ /* 0x040fe200078e0217 */
[----:B------:R-:W-:Y:S01]  /*6640*/  ISETP.GT.U32.AND P1, PT, R10, R38, PT ;  /* 0x000000260a00720c */ /* 0x000fe20003f24070 */
[----:B------:R-:W-:Y:S01]  /*6650*/  @!P2 IMAD.IADD R77, R77, 0x1, -R10 ;  /* 0x000000014d4da824 */ /* 0x000fe200078e0a0a */
[----:B------:R-:W-:Y:S01]  /*6660*/  ISETP.GE.AND P2, PT, R31, RZ, PT ;  /* 0x000000ff1f00720c */ /* 0x000fe20003f46270 */
[----:B------:R-:W-:Y:S01]  /*6670*/  @!P3 IMAD.MOV R40, RZ, RZ, -R40 ;  /* 0x000000ffff28b224 */ /* 0x000fe200078e0a28 */
[----:B------:R-:W-:Y:S01]  /*6680*/  ISETP.GE.AND P3, PT, R29, RZ, PT ;  /* 0x000000ff1d00720c */ /* 0x000fe20003f66270 */
[----:B------:R-:W-:Y:S01]  /*6690*/  @!P4 IMAD.IADD R92, R92, 0x1, -R10 ;  /* 0x000000015c5cc824 */ /* 0x000fe200078e0a0a */
[----:B------:R-:W-:Y:S02]  /*66a0*/  ISETP.GT.U32.AND P4, PT, R10, R14, PT ;  /* 0x0000000e0a00720c */ /* 0x000fe40003f84070 */
[----:B------:R-:W-:-:S02]  /*66b0*/  @!P5 IADD3 R64, R64, -R10, RZ ;  /* 0x8000000a4040d210 */ /* 0x000fc40007ffe0ff */
[----:B------:R-:W-:Y:S02]  /*66c0*/  ISETP.GE.AND P5, PT, R41, RZ, PT ;  /* 0x000000ff2900720c */ /* 0x000fe40003fa6270 */
[----:B------:R-:W-:Y:S01]  /*66d0*/  ISETP.GE.AND P6, PT, R45, RZ, PT ;  /* 0x000000ff2d00720c */ /* 0x000fe20003fc6270 */
[----:B------:R-:W-:Y:S01]  /*66e0*/  @!P1 IMAD.IADD R38, R38, 0x1, -R10 ;  /* 0x0000000126269824 */ /* 0x000fe200078e0a0a */
[----:B------:R-:W-:Y:S01]  /*66f0*/  ISETP.GE.AND P1, PT, R234, UR4, PT ;  /* 0x00000004ea007c0c */ /* 0x000fe2000bf26270 */
[----:B------:R-:W-:Y:S01]  /*6700*/  @!P2 IMAD.MOV R8, RZ, RZ, -R8 ;  /* 0x000000ffff08a224 */ /* 0x000fe200078e0a08 */
[----:B------:R-:W-:Y:S01]  /*6710*/  ISETP.GE.AND P2, PT, R89, RZ, PT ;  /* 0x000000ff5900720c */ /* 0x000fe20003f46270 */
[----:B------:R-:W-:Y:S01]  /*6720*/  ULDC UR4, c[0x0][0x230] ;  /* 0x00008c0000047ab9 */ /* 0x000fe20000000800 */
[----:B------:R-:W-:Y:S01]  /*6730*/  SEL R23, R25, RZ, !P1 ;  /* 0x000000ff19177207 */ /* 0x000fe20004800000 */
[----:B------:R-:W-:Y:S01]  /*6740*/  @!P4 IMAD.IADD R14, R14, 0x1, -R10 ;  /* 0x000000010e0ec824 */ /* 0x000fe200078e0a0a */
[----:B------:R-:W-:-:S02]  /*6750*/  @!P3 IADD3 R146, -R146, RZ, RZ ;  /* 0x000000ff9292b210 */ /* 0x000fc40007ffe1ff */
[----:B------:R-:W-:Y:S01]  /*6760*/  ISETP.GE.AND P4, PT, R203, UR5, PT ;  /* 0x00000005cb007c0c */ /* 0x000fe2000bf86270 */
[----:B------:R-:W-:Y:S01]  /*6770*/  @!P5 IMAD.MOV R106, RZ, RZ, -R106 ;  /* 0x000000ffff6ad224 */ /* 0x000fe200078e0a6a */
[----:B------:R-:W-:Y:S01]  /*6780*/  ISETP.GE.AND P1, PT, R27, UR4, PT ;  /* 0x000000041b007c0c */ /* 0x000fe2000bf26270 */
[----:B------:R-:W-:Y:S01]  /*6790*/  @!P6 IMAD.MOV R152, RZ, RZ, -R152 ;  /* 0x000000ffff98e224 */ /* 0x000fe200078e0a98 */
[----:B------:R-:W-:Y:S01]  /*67a0*/  ISETP.GE.AND P3, PT, R87, RZ, PT ;  /* 0x000000ff5700720c */ /* 0x000fe20003f66270 */
[----:B------:R-:W-:Y:S01]  /*67b0*/  ULDC UR4, c[0x0][0x23c] ;  /* 0x00008f0000047ab9 */ /* 0x000fe20000000800 */
[----:B------:R-:W-:Y:S01]  /*67c0*/  ISETP.GE.AND P5, PT, R85, RZ, PT ;  /* 0x000000ff5500720c */ /* 0x000fe20003fa6270 */
[----:B------:R-:W-:Y:S01]  /*67d0*/  @!P2 IMAD.MOV R52, RZ, RZ, -R52 ;  /* 0x000000ffff34a224 */ /* 0x000fe200078e0a34 */
[C---:B------:R-:W-:Y:S02]  /*67e0*/  SEL R27, R25.reuse, RZ, !P4 ;  /* 0x000000ff191b7207 */ /* 0x040fe40006000000 */
[----:B------:R-:W-:-:S02]  /*67f0*/  SEL R21, R25, RZ, !P1 ;  /* 0x000000ff19157207 */ /* 0x000fc40004800000 */
[----:B------:R-:W-:Y:S02]  /*6800*/  ISETP.GE.AND P4, PT, R37, RZ, PT ;  /* 0x000000ff2500720c */ /* 0x000fe40003f86270 */
[----:B------:R-:W-:Y:S02]  /*6810*/  ISETP.GE.AND P1, PT, R91, RZ, PT ;  /* 0x000000ff5b00720c */ /* 0x000fe40003f26270 */
[----:B------:R-:W-:Y:S01]  /*6820*/  ISETP.GE.AND P2, PT, R79, RZ, PT ;  /* 0x000000ff4f00720c */ /* 0x000fe20003f46270 */
[----:B------:R-:W-:Y:S01]  /*6830*/  @!P3 IMAD.MOV R18, RZ, RZ, -R18 ;  /* 0x000000ffff12b224 */ /* 0x000fe200078e0a12 */
[----:B------:R-:W-:Y:S01]  /*6840*/  ISETP.GE.AND P3, PT, R75, RZ, PT ;  /* 0x000000ff4b00720c */ /* 0x000fe20003f66270 */
[----:B------:R-:W-:Y:S01]  /*6850*/  @!P5 IMAD.MOV R26, RZ, RZ, -R26 ;  /* 0x000000ffff1ad224 */ /* 0x000fe200078e0a1a */
[----:B------:R-:W-:Y:S01]  /*6860*/  ISETP.GE.AND P5, PT, R73, RZ, PT ;  /* 0x000000ff4900720c */ /* 0x000fe20003fa6270 */
[----:B---3--:R-:W3:Y:S01]  /*6870*/  LDC R91, c[0x0][0x23c] ;  /* 0x00008f00ff5b7b82 */ /* 0x008ee20000000800 */
[----:B------:R-:W-:-:S02]  /*6880*/  MOV R6, R19 ;  /* 0x0000001300067202 */ /* 0x000fc40000000f00 */
[----:B------:R-:W-:Y:S02]  /*6890*/  ISETP.GT.U32.AND P6, PT, R10, R51, PT ;  /* 0x000000330a00720c */ /* 0x000fe40003fc4070 */
[----:B------:R-:W-:Y:S01]  /*68a0*/  @!P4 IADD3 R78, -R78, RZ, RZ ;  /* 0x000000ff4e4ec210 */ /* 0x000fe20007ffe1ff */
[----:B------:R-:W-:Y:S01]  /*68b0*/  @!P1 IMAD.MOV R116, RZ, RZ, -R116 ;  /* 0x000000ffff749224 */ /* 0x000fe200078e0a74 */
[----:B------:R-:W-:Y:S02]  /*68c0*/  ISETP.GE.AND P4, PT, R83, RZ, PT ;  /* 0x000000ff5300720c */ /* 0x000fe40003f86270 */
[----:B------:R-:W-:Y:S01]  /*68d0*/  ISETP.GE.AND P1, PT, R81, RZ, PT ;  /* 0x000000ff5100720c */ /* 0x000fe20003f26270 */
[----:B------:R-:W-:Y:S01]  /*68e0*/  @!P3 IMAD.MOV R77, RZ, RZ, -R77 ;  /* 0x000000ffff4db224 */ /* 0x000fe200078e0a4d */
[----:B------:R-:W-:Y:S01]  /*68f0*/  @!P2 IADD3 R92, -R92, RZ, RZ ;  /* 0x000000ff5c5ca210 */ /* 0x000fe20007ffe1ff */
[----:B------:R-:W-:Y:S01]  /*6900*/  @!P5 IMAD.MOV R64, RZ, RZ, -R64 ;  /* 0x000000ffff40d224 */ /* 0x000fe200078e0a40 */
[----:B------:R-:W-:-:S02]  /*6910*/  ISETP.GE.AND P2, PT, R67, RZ, PT ;  /* 0x000000ff4300720c */ /* 0x000fc40003f46270 */
[----:B------:R-:W-:Y:S01]  /*6920*/  ISETP.GE.AND P3, PT, R65, RZ, PT ;  /* 0x000000ff4100720c */ /* 0x000fe20003f66270 */
[----:B------:R-:W-:Y:S01]  /*6930*/  @!P6 IMAD.IADD R51, R51, 0x1, -R10 ;  /* 0x000000013333e824 */ /* 0x000fe200078e0a0a */
[----:B------:R-:W-:Y:S02]  /*6940*/  ISETP.GE.AND P5, PT, R63, RZ, PT ;  /* 0x000000ff3f00720c */ /* 0x000fe40003fa6270 */
[----:B------:R-:W-:Y:S01]  /*6950*/  ISETP.GE.AND P6, PT, R39, RZ, PT ;  /* 0x000000ff2700720c */ /* 0x000fe20003fc6270 */
[----:B------:R-:W-:Y:S01]  /*6960*/  @!P4 IMAD.MOV R6, RZ, RZ, -R6 ;  /* 0x000000ffff06c224 */ /* 0x000fe200078e0a06 */
[----:B------:R-:W-:Y:S01]  /*6970*/  ISETP.GE.AND P4, PT, R71, RZ, PT ;  /* 0x000000ff4700720c */ /* 0x000fe20003f86270 */
[----:B------:R-:W-:Y:S01]  /*6980*/  @!P1 IMAD.MOV R105, RZ, RZ, -R105 ;  /* 0x000000ffff699224 */ /* 0x000fe200078e0a69 */
[----:B------:R-:W-:-:S03]  /*6990*/  ISETP.GE.AND P1, PT, R69, RZ, PT ;  /* 0x000000ff4500720c */ /* 0x000fc60003f26270 */
[----:B------:R-:W-:Y:S01]  /*69a0*/  @!P2 IMAD.MOV R9, RZ, RZ, -R9 ;  /* 0x000000ffff09a224 */ /* 0x000fe200078e0a09 */
[----:B------:R-:W-:Y:S01]  /*69b0*/  ISETP.GT.U32.AND P2, PT, R10, R14, PT ;  /* 0x0000000e0a00720c */ /* 0x000fe20003f44070 */
[----:B------:R-:W-:Y:S01]  /*69c0*/  @!P3 IMAD.MOV R11, RZ, RZ, -R11 ;  /* 0x000000ffff0bb224 */ /* 0x000fe200078e0a0b */
[----:B------:R-:W-:Y:S01]  /*69d0*/  ISETP.GE.AND P3, PT, R57, RZ, PT ;  /* 0x000000ff3900720c */ /* 0x000fe20003f66270 */
[----:B------:R-:W-:Y:S01]  /*69e0*/  @!P5 IMAD.MOV R13, RZ, RZ, -R13 ;  /* 0x000000ffff0dd224 */ /* 0x000fe200078e0a0d */
[----:B------:R-:W-:Y:S01]  /*69f0*/  ISETP.GE.AND P5, PT, R43, RZ, PT ;  /* 0x000000ff2b00720c */ /* 0x000fe20003fa6270 */
[----:B------:R-:W-:Y:S01]  /*6a00*/  @!P6 IMAD.MOV R118, RZ, RZ, -R118 ;  /* 0x000000ffff76e224 */ /* 0x000fe200078e0a76 */
[----:B------:R-:W-:Y:S01]  /*6a10*/  ISETP.NE.U32.AND P6, PT, R27, RZ, PT ;  /* 0x000000ff1b00720c */ /* 0x000fe20003fc5070 */
[----:B------:R-:W-:Y:S01]  /*6a20*/  @!P4 IMAD.MOV R51, RZ, RZ, -R51 ;  /* 0x000000ffff33c224 */ /* 0x000fe200078e0a33 */
[----:B------:R-:W-:Y:S02]  /*6a30*/  ISETP.GE.AND P4, PT, R61, RZ, PT ;  /* 0x000000ff3d00720c */ /* 0x000fe40003f86270 */
[----:B------:R-:W-:-:S02]  /*6a40*/  @!P1 IADD3 R0, -R0, RZ, RZ ;  /* 0x000000ff00009210 */ /* 0x000fc40007ffe1ff */
[----:B------:R-:W-:Y:S01]  /*6a50*/  ISETP.GE.AND P1, PT, R59, RZ, PT ;  /* 0x000000ff3b00720c */ /* 0x000fe20003f26270 */
[----:B------:R-:W-:Y:S01]  /*6a60*/  @!P2 IMAD.IADD R14, R14, 0x1, -R10 ;  /* 0x000000010e0ea824 */ /* 0x000fe200078e0a0a */
[----:B------:R-:W-:Y:S01]  /*6a70*/  ISETP.NE.AND P2, PT, R3, RZ, PT ;  /* 0x000000ff0300720c */ /* 0x000fe20003f45270 */
[----:B------:R-:W-:Y:S01]  /*6a80*/  @!P3 IMAD.MOV R38, RZ, RZ, -R38 ;  /* 0x000000ffff26b224 */ /* 0x000fe200078e0a26 */
[----:B------:R-:W-:Y:S02]  /*6a90*/  LOP3.LUT R3, RZ, R3, RZ, 0x33, !PT ;  /* 0x00000003ff037212 */ /* 0x000fe400078e33ff */
[----:B------:R-:W-:Y:S02]  /*6aa0*/  ISETP.GE.AND P3, PT, R55, RZ, PT ;  /* 0x000000ff3700720c */ /* 0x000fe40003f66270 */
[C---:B------:R-:W-:Y:S02]  /*6ab0*/  SEL R55, R3.reuse, R162, !P2 ;  /* 0x000000a203377207 */ /* 0x040fe40005000000 */
[----:B------:R-:W-:Y:S01]  /*6ac0*/  @!P5 IADD3 R14, -R14, RZ, RZ ;  /* 0x000000ff0e0ed210 */ /* 0x000fe20007ffe1ff */
[----:B------:R-:W3:Y:S01]  /*6ad0*/  LDC R162, c[0x0][0x23c] ;  /* 0x00008f00ffa27b82 */ /* 0x000ee20000000800 */
[----:B------:R-:W-:Y:S01]  /*6ae0*/  SEL R131, R3, R50, !P2 ;  /* 0x0000003203837207 */ /* 0x000fe20005000000 */
[----:B------:R-:W-:Y:S01]  /*6af0*/  @!P1 IMAD.MOV R90, RZ, RZ, -R90 ;  /* 0x000000ffff5a9224 */ /* 0x000fe200078e0a5a */
[----:B------:R-:W-:-:S02]  /*6b00*/  @!P4 IADD3 R15, -R15, RZ, RZ ;  /* 0x000000ff0f0fc210 */ /* 0x000fc40007ffe1ff */
[----:B------:R-:W-:Y:S01]  /*6b10*/  SEL R141, R3, R24, !P2 ;  /* 0x00000018038d7207 */ /* 0x000fe20005000000 */
[----:B------:R-:W-:Y:S01]  /*6b20*/  IMAD R131, R131, UR59, RZ ;  /* 0x0000003b83837c24 */ /* 0x000fe2000f8e02ff */
[C---:B------:R-:W-:Y:S01]  /*6b30*/  SEL R25, R3.reuse, R76, !P2 ;  /* 0x0000004c03197207 */ /* 0x040fe20005000000 */
[----:B------:R-:W-:Y:S01]  /*6b40*/  @!P3 IMAD.MOV R7, RZ, RZ, -R7 ;  /* 0x000000ffff07b224 */ /* 0x000fe200078e0a07 */
[----:B------:R-:W-:Y:S01]  /*6b50*/  SEL R50, R3, R112, !P2 ;  /* 0x0000007003327207 */ /* 0x000fe20005000000 */
[----:B------:R-:W-:Y:S01]  /*6b60*/  IMAD R141, R141, UR49, RZ ;  /* 0x000000318d8d7c24 */ /* 0x000fe2000f8e02ff */
[----:B------:R-:W-:Y:S01]  /*6b70*/  ISETP.NE.U32.AND P4, PT, R23, RZ, PT ;  /* 0x000000ff1700720c */ /* 0x000fe20003f85070 */
[----:B------:R-:W-:Y:S01]  /*6b80*/  ULDC UR49, c[0x0][0x240] ;  /* 0x0000900000317ab9 */ /* 0x000fe20000000800 */
[----:B------:R-:W-:Y:S01]  /*6b90*/  ISETP.NE.U32.AND P1, PT, R21, RZ, PT ;  /* 0x000000ff1500720c */ /* 0x000fe20003f25070 */
[----:B------:R-:W-:Y:S01]  /*6ba0*/  IMAD R50, R50, UR19, RZ ;  /* 0x0000001332327c24 */ /* 0x000fe2000f8e02ff */
[----:B------:R-:W-:Y:S01]  /*6bb0*/  ISETP.GE.AND P5, PT, R53, RZ, PT ;  /* 0x000000ff3500720c */ /* 0x000fe20003fa6270 */
[----:B------:R-:W-:Y:S01]  /*6bc0*/  ULDC UR59, c[0x0][0x240] ;  /* 0x00009000003b7ab9 */ /* 0x000fe20000000800 */
[C---:B------:R-:W-:Y:S01]  /*6bd0*/  SEL R10, R3.reuse, R20, !P2 ;  /* 0x00000014030a7207 */ /* 0x040fe20005000000 */
[----:B------:R-:W-:Y:S01]  /*6be0*/  ULDC UR19, c[0x0][0x240] ;  /* 0x0000900000137ab9 */ /* 0x000fe20000000800 */
[----:B------:R-:W-:Y:S01]  /*6bf0*/  SEL R143, R3, R22, !P2 ;  /* 0x00000016038f7207 */ /* 0x000fe20005000000 */
[----:B------:R-:W-:Y:S01]  /*6c00*/  IMAD R25, R25, UR13, RZ ;  /* 0x0000000d19197c24 */ /* 0x000fe2000f8e02ff */
[C---:B------:R-:W-:Y:S01]  /*6c10*/  SEL R139, R3.reuse, R34, !P2 ;  /* 0x00000022038b7207 */ /* 0x040fe20005000000 */
[----:B------:R-:W-:Y:S01]  /*6c20*/  ULDC UR13, c[0x0][0x240] ;  /* 0x00009000000d7ab9 */ /* 0x000fe20000000800 */
[----:B------:R-:W-:Y:S01]  /*6c30*/  SEL R137, R3, R36, !P2 ;  /* 0x0000002403897207 */ /* 0x000fe20005000000 */
[----:B------:R-:W-:Y:S01]  /*6c40*/  IMAD R143, R143, UR47, RZ ;  /* 0x0000002f8f8f7c24 */ /* 0x000fe2000f8e02ff */
[----:B------:R-:W-:Y:S01]  /*6c50*/  SEL R135, R3, R46, !P2 ;  /* 0x0000002e03877207 */ /* 0x000fe20005000000 */
[----:B------:R-:W-:Y:S01]  /*6c60*/  IMAD R139, R139, UR51, RZ ;  /* 0x000000338b8b7c24 */ /* 0x000fe2000f8e02ff */
[C---:B------:R-:W-:Y:S01]  /*6c70*/  SEL R133, R3.reuse, R48, !P2 ;  /* 0x0000003003857207 */ /* 0x040fe20005000000 */
[----:B------:R-:W-:Y:S01]  /*6c80*/  @!P5 IMAD.MOV R5, RZ, RZ, -R5 ;  /* 0x000000ffff05d224 */ /* 0x000fe200078e0a05 */
[----:B------:R-:W-:Y:S01]  /*6c90*/  SEL R129, R3, R62, !P2 ;  /* 0x0000003e03817207 */ /* 0x000fe20005000000 */
[----:B------:R-:W-:Y:S01]  /*6ca0*/  IMAD R137, R137, UR53, RZ ;  /* 0x0000003589897c24 */ /* 0x000fe2000f8e02ff */
        /* <DEDUP_REMOVED lines=8> */
[----:B----4-:R-:W-:Y:S01]  /*6d30*/  SEL R89, R3, R88, !P2 ;  /* 0x0000005803597207 */ /* 0x010fe20005000000 */
[----:B------:R-:W-:Y:S01]  /*6d40*/  IMAD R123, R123, UR11, RZ ;  /* 0x0000000b7b7b7c24 */ /* 0x000fe2000f8e02ff */
[----:B------:R-:W-:Y:S01]  /*6d50*/  SEL R76, R3, R100, !P2 ;  /* 0x00000064034c7207 */ /* 0x000fe20005000000 */
[----:B------:R-:W-:Y:S01]  /*6d60*/  IMAD R121, R121, UR14, RZ ;  /* 0x0000000e79797c24 */ /* 0x000fe2000f8e02ff */
[C---:B------:R-:W-:Y:S01]  /*6d70*/  SEL R63, R3.reuse, R102, !P2 ;  /* 0x00000066033f7207 */ /* 0x040fe20005000000 */
[----:B------:R-:W-:Y:S01]  /*6d80*/  ULDC UR14, c[0x0][0x240] ;  /* 0x00009000000e7ab9 */ /* 0x000fe20000000800 */
[C---:B------:R-:W-:Y:S01]  /*6d90*/  SEL R37, R3.reuse, R114, !P2 ;  /* 0x0000007203257207 */ /* 0x040fe20005000000 */
[----:B------:R-:W-:Y:S01]  /*6da0*/  ULDC UR47, c[0x0][0x240] ;  /* 0x00009000002f7ab9 */ /* 0x000fe20000000800 */
[C---:B------:R-:W-:Y:S01]  /*6db0*/  SEL R24, R3.reuse, R120, !P2 ;  /* 0x0000007803187207 */ /* 0x040fe20005000000 */
[----:B------:R-:W-:Y:S01]  /*6dc0*/  ULDC UR55, c[0x0][0x240] ;  /* 0x0000900000377ab9 */ /* 0x000fe20000000800 */
[----:B------:R-:W-:Y:S01]  /*6dd0*/  SEL R112, R3, R17, !P2 ;  /* 0x0000001103707207 */ /* 0x000fe20005000000 */
[----:B------:R-:W-:Y:S01]  /*6de0*/  IMAD R89, R89, UR16, RZ ;  /* 0x0000001059597c24 */ /* 0x000fe2000f8e02ff */
[C---:B------:R-:W-:Y:S01]  /*6df0*/  SEL R147, R3.reuse, R147, !P2 ;  /* 0x0000009303937207 */ /* 0x040fe20005000000 */
[----:B------:R-:W-:Y:S01]  /*6e00*/  ULDC UR16, c[0x0][0x240] ;  /* 0x0000900000107ab9 */ /* 0x000fe20000000800 */
[C---:B------:R-:W-:Y:S01]  /*6e10*/  SEL R142, R3.reuse, R142, !P2 ;  /* 0x0000008e038e7207 */ /* 0x040fe20005000000 */
[----:B------:R-:W-:Y:S01]  /*6e20*/  IMAD R76, R76, UR17, RZ ;  /* 0x000000114c4c7c24 */ /* 0x000fe2000f8e02ff */
[----:B------:R-:W-:Y:S01]  /*6e30*/  SEL R140, R3, R140, !P2 ;  /* 0x0000008c038c7207 */ /* 0x000fe20005000000 */
[----:B------:R-:W-:Y:S01]  /*6e40*/  IMAD R147, R147, UR46, RZ ;  /* 0x0000002e93937c24 */ /* 0x000fe2000f8e02ff */
[C---:B------:R-:W-:Y:S01]  /*6e50*/  SEL R138, R3.reuse, R138, !P2 ;  /* 0x0000008a038a7207 */ /* 0x040fe20005000000 */
        /* <DEDUP_REMOVED lines=14> */
[----:B------:R-:W-:Y:S01]  /*6f40*/  ULDC UR46, c[0x0][0x240] ;  /* 0x00009000002e7ab9 */ /* 0x000fe20000000800 */
[C---:B------:R-:W-:Y:S01]  /*6f50*/  SEL R122, R3.reuse, R122, !P2 ;  /* 0x0000007a037a7207 */ /* 0x040fe20005000000 */
[----:B------:R-:W-:Y:S01]  /*6f60*/  ULDC UR54, c[0x0][0x240] ;  /* 0x0000900000367ab9 */ /* 0x000fe20000000800 */
        /* <DEDUP_REMOVED lines=8> */
[C---:B--2---:R-:W-:Y:S01]  /*6ff0*/  SEL R75, R3.reuse, R190, !P2 ;  /* 0x000000be034b7207 */ /* 0x044fe20005000000 */
[----:B------:R-:W-:Y:S01]  /*7000*/  ULDC UR22, c[0x0][0x240] ;  /* 0x0000900000167ab9 */ /* 0x000fe20000000800 */
[C---:B------:R-:W-:Y:S01]  /*7010*/  SEL R62, R3.reuse, R196, !P2 ;  /* 0x000000c4033e7207 */ /* 0x040fe20005000000 */
[----:B------:R-:W-:Y:S01]  /*7020*/  ULDC UR54, c[0x0][0x240] ;  /* 0x0000900000367ab9 */ /* 0x000fe20000000800 */
[C---:B------:R-:W-:Y:S01]  /*7030*/  SEL R49, R3.reuse, R198, !P2 ;  /* 0x000000c603317207 */ /* 0x040fe20005000000 */
        /* <DEDUP_REMOVED lines=14> */
[----:B------:R-:W-:Y:S01]  /*7120*/  IMAD R102, R102, UR31, RZ ;  /* 0x0000001f66667c24 */ /* 0x000fe2000f8e02ff */
[C---:B------:R-:W-:Y:S01]  /*7130*/  SEL R48, R3.reuse, R214, !P2 ;  /* 0x000000d603307207 */ /* 0x040fe20005000000 */
[----:B------:R-:W-:Y:S01]  /*7140*/  ULDC UR31, c[0x0][0x240] ;  /* 0x00009000001f7ab9 */ /* 0x000fe20000000800 */
        /* <DEDUP_REMOVED lines=8> */
[C---:B------:R-:W-:Y:S01]  /*71d0*/  SEL R86, R3.reuse, R224, !P2 ;  /* 0x000000e003567207 */ /* 0x040fe20005000000 */
[----:B------:R-:W-:Y:S01]  /*71e0*/  IMAD R114, R114, UR38, RZ ;  /* 0x0000002672727c24 */ /* 0x000fe2000f8e02ff */
[C---:B-1----:R-:W-:Y:S01]  /*71f0*/  SEL R73, R3.reuse, R226, !P2 ;  /* 0x000000e203497207 */ /* 0x042fe20005000000 */
[----:B------:R-:W-:Y:S01]  /*7200*/  ULDC UR38, c[0x0][0x240] ;  /* 0x0000900000267ab9 */ /* 0x000fe20000000800 */
        /* <DEDUP_REMOVED lines=8> */
[C---:B------:R-:W-:Y:S01]  /*7290*/  SEL R113, R3.reuse, R238, !P2 ;  /* 0x000000ee03717207 */ /* 0x040fe20005000000 */
[----:B------:R-:W-:Y:S01]  /*72a0*/  ULDC UR40, c[0x0][0x240] ;  /* 0x0000900000287ab9 */ /* 0x000fe20000000800 */
[----:B------:R-:W-:Y:S01]  /*72b0*/  SEL R100, R3, R246, !P2 ;  /* 0x000000f603647207 */ /* 0x000fe20005000000 */
        /* <DEDUP_REMOVED lines=53> */
[----:B------:R-:W-:Y:S01]  /*7610*/  SEL R43, R3, R168, !P2 ;  /* 0x000000a8032b7207 */ /* 0x000fe20005000000 */
[----:B------:R-:W-:Y:S01]  /*7620*/  IMAD R69, R69, UR17, RZ ;  /* 0x0000001145457c24 */ /* 0x000fe2000f8e02ff */
[----:B------:R-:W-:Y:S01]  /*7630*/  SEL R30, R3, R30, !P2 ;  /* 0x0000001e031e7207 */ /* 0x000fe20005000000 */
[----:B------:R-:W-:Y:S01]  /*7640*/  IMAD R63, R63, UR18, RZ ;  /* 0x000000123f3f7c24 */ /* 0x000fe2000f8e02ff */
        /* <DEDUP_REMOVED lines=35> */
[----:B------:R-:W-:Y:S01]  /*7880*/  ULDC UR18, c[0x0][0x240] ;  /* 0x0000900000127ab9 */ /* 0x000fe20000000800 */
        /* <DEDUP_REMOVED lines=21> */
[----:B------:R-:W-:Y:S01]  /*79e0*/  ULDC.64 UR4, c[0x0][0x218] ;  /* 0x0000860000047ab9 */ /* 0x000fe20000000a00 */
[----:B------:R-:W-:Y:S01]  /*79f0*/  SEL R39, R3, R18, !P2 ;  /* 0x0000001203277207 */ /* 0x000fe20005000000 */
[----:B---3--:R-:W-:Y:S01]  /*7a00*/  IMAD R91, R91, 0x20, R116 ;  /* 0x000000205b5b7824 */ /* 0x008fe200078e0274 */
[C---:B------:R-:W-:Y:S01]  /*7a10*/  SEL R26, R3.reuse, R26, !P2 ;  /* 0x0000001a031a7207 */ /* 0x040fe20005000000 */
[----:B------:R-:W1:Y:S01]  /*7a20*/  LDC.64 R18, c[0x0][0x230] ;  /* 0x00008c00ff127b82 */ /* 0x000e620000000a00 */
        /* <DEDUP_REMOVED lines=16> */
[----:B------:R-:W2:Y:S01]  /*7b30*/  LDC R3, c[0x0][0x23c] ;  /* 0x00008f00ff037b82 */ /* 0x000ea20000000800 */
[----:B------:R-:W-:Y:S01]  /*7b40*/  ISETP.NE.AND P2, PT, R2, RZ, PT ;  /* 0x000000ff0200720c */ /* 0x000fe20003f45270 */
[----:B------:R-:W-:Y:S01]  /*7b50*/  ULDC UR42, c[0x0][0x240] ;  /* 0x00009000002a7ab9 */ /* 0x000fe20000000800 */
[----:B------:R-:W-:Y:S01]  /*7b60*/  LOP3.LUT R2, RZ, R2, RZ, 0x33, !PT ;  /* 0x00000002ff027212 */ /* 0x000fe200078e33ff */
[----:B------:R-:W-:Y:S01]  /*7b70*/  ULDC UR50, c[0x0][0x240] ;  /* 0x0000900000327ab9 */ /* 0x000fe20000000800 */
[----:B------:R-:W-:Y:S01]  /*7b80*/  LEA R118, P3, R116, UR4, 0x2 ;  /* 0x0000000474767c11 */ /* 0x000fe2000f8610ff */
        /* <DEDUP_REMOVED lines=9> */
[----:B------:R-:W-:Y:S01]  /*7c20*/  SEL R154, R2, R15, !P2 ;  /* 0x0000000f029a7207 */ /* 0x000fe20005000000 */
[-C--:B-1----:R-:W-:Y:S01]  /*7c30*/  IMAD R9, R150, R19.reuse, RZ ;  /* 0x0000001396097224 */ /* 0x082fe200078e02ff */
[----:B------:R-:W-:Y:S01]  /*7c40*/  SEL R156, R2, R90, !P2 ;  /* 0x0000005a029c7207 */ /* 0x000fe20005000000 */
[----:B------:R-:W-:Y:S01]  /*7c50*/  IMAD R11, R152, R19, RZ ;  /* 0x00000013980b7224 */ /* 0x000fe200078e02ff */
[----:B------:R-:W-:Y:S01]  /*7c60*/  SEL R158, R2, R7, !P2 ;  /* 0x00000007029e7207 */ /* 0x000fe20005000000 */
[----:B------:R-:W-:Y:S01]  /*7c70*/  IMAD R13, R154, R19, RZ ;  /* 0x000000139a0d7224 */ /* 0x000fe200078e02ff */
[----:B------:R-:W-:Y:S01]  /*7c80*/  SEL R160, R2, R5, !P2 ;  /* 0x0000000502a07207 */ /* 0x000fe20005000000 */
[----:B------:R-:W-:Y:S01]  /*7c90*/  IMAD R48, R48, UR35, RZ ;  /* 0x0000002330307c24 */ /* 0x000fe2000f8e02ff */
[----:B------:R-:W-:Y:S01]  /*7ca0*/  LEA.HI.X.SX32 R119, R116, UR5, 0x2, P3 ;  /* 0x0000000574777c11 */ /* 0x000fe200098f16ff */
[----:B------:R-:W-:Y:S01]  /*7cb0*/  ULDC.64 UR4, c[0x0][0x218] ;  /* 0x0000860000047ab9 */ /* 0x000fe20000000a00 */
[----:B------:R-:W-:Y:S01]  /*7cc0*/  LEA R116, P2, R91, UR8, 0x2 ;  /* 0x000000085b747c11 */ /* 0x000fe2000f8410ff */
[----:B------:R-:W-:Y:S01]  /*7cd0*/  ULDC UR51, c[0x0][0x240] ;  /* 0x0000900000337ab9 */ /* 0x000fe20000000800 */
[----:B------:R-:W-:Y:S01]  /*7ce0*/  LEA R0, R162, R91, 0x5 ;  /* 0x0000005ba2007211 */ /* 0x000fe200078e28ff */
[----:B------:R-:W-:Y:S01]  /*7cf0*/  IMAD.WIDE R150, R147, 0x4, R118 ;  /* 0x0000000493967825 */ /* 0x000fe200078e0276 */
[----:B------:R-:W-:Y:S01]  /*7d00*/  LEA.HI.X.SX32 R117, R91, UR9, 0x2, P2 ;  /* 0x000000095b757c11 */ /* 0x000fe200090f16ff */
[----:B------:R-:W-:Y:S01]  /*7d10*/  ULDC.64 UR8, c[0x0][0x218] ;  /* 0x0000860000087ab9 */ /* 0x000fe20000000a00 */
[C---:B------:R-:W-:Y:S01]  /*7d20*/  LEA R90, P2, R0.reuse, UR4, 0x2 ;  /* 0x00000004005a7c11 */ /* 0x040fe2000f8410ff */
[----:B--2---:R-:W-:Y:S01]  /*7d30*/  IMAD R3, R3, 0x20, R0 ;  /* 0x0000002003037824 */ /* 0x004fe200078e0200 */
[----:B------:R1:W-:Y:S01]  /*7d40*/  STL.64 [R1+0x3960], R150 ;  /* 0x0039609601007387 */ /* 0x0003e20000100a00 */
[----:B------:R-:W-:Y:S01]  /*7d50*/  IMAD.WIDE R154, R147, 0x4, R116 ;  /* 0x00000004939a7825 */ /* 0x000fe200078e0274 */
[----:B------:R-:W-:Y:S01]  /*7d60*/  LEA.HI.X.SX32 R91, R0, UR5, 0x2, P2 ;  /* 0x00000005005b7c11 */ /* 0x000fe200090f16ff */
[----:B------:R-:W-:Y:S01]  /*7d70*/  ULDC UR4, c[0x0][0x240] ;  /* 0x0000900000047ab9 */ /* 0x000fe20000000800 */
[----:B------:R-:W-:Y:S01]  /*7d80*/  LEA R2, P2, R3, UR8, 0x2 ;  /* 0x0000000803027c11 */ /* 0x000fe2000f8410ff */
[----:B------:R-:W-:Y:S01]  /*7d90*/  ULDC UR8, c[0x0][0x240] ;  /* 0x0000900000087ab9 */ /* 0x000fe20000000800 */
[----:B------:R2:W-:Y:S01]  /*7da0*/  STL.64 [R1+0x3958], R154 ;  /* 0x0039589a01007387 */ /* 0x0005e20000100a00 */
[----:B------:R-:W-:Y:S01]  /*7db0*/  IMAD.WIDE R152, R147, 0x4, R90 ;  /* 0x0000000493987825 */ /* 0x000fe200078e025a */
[----:B------:R-:W-:Y:S01]  /*7dc0*/  LEA.HI.X.SX32 R3, R3, UR9, 0x2, P2 ;  /* 0x0000000903037c11 */ /* 0x000fe200090f16ff */
[----:B------:R-:W-:Y:S01]  /*7dd0*/  ULDC UR9, c[0x0][0x240] ;  /* 0x0000900000097ab9 */ /* 0x000fe20000000800 */
[----:B------:R-:W-:Y:S01]  /*7de0*/  ULDC UR11, c[0x0][0x240] ;  /* 0x00009000000b7ab9 */ /* 0x000fe20000000800 */
[----:B------:R-:W-:Y:S01]  /*7df0*/  IMAD R128, R128, UR8, RZ ;  /* 0x0000000880807c24 */ /* 0x000fe2000f8e02ff */
[----:B------:R3:W-:Y:S01]  /*7e00*/  STL.64 [R1+0x3948], R152 ;  /* 0x0039489801007387 */ /* 0x0007e20000100a00 */
[----:B-1----:R-:W-:Y:S01]  /*7e10*/  IMAD.WIDE R150, R147, 0x4, R2 ;  /* 0x0000000493967825 */ /* 0x002fe200078e0202 */
[----:B------:R-:W-:Y:S01]  /*7e20*/  ULDC UR8, c[0x0][0x240] ;  /* 0x0000900000087ab9 */ /* 0x000fe20000000800 */
[----:B------:R-:W-:Y:S01]  /*7e30*/  ULDC UR27, c[0x0][0x240] ;  /* 0x00009000001b7ab9 */ /* 0x000fe20000000800 */
[----:B------:R-:W-:Y:S01]  /*7e40*/  ULDC UR35, c[0x0][0x240] ;  /* 0x0000900000237ab9 */ /* 0x000fe20000000800 */
[----:B------:R-:W-:Y:S01]  /*7e50*/  IMAD R127, R127, UR9, RZ ;  /* 0x000000097f7f7c24 */ /* 0x000fe2000f8e02ff */
[----:B------:R1:W-:Y:S01]  /*7e60*/  STL.64 [R1+0x3940], R150 ;  /* 0x0039409601007387 */ /* 0x0003e20000100a00 */
[--C-:B--2---:R-:W-:Y:S01]  /*7e70*/  IMAD.WIDE R154, R143, 0x4, R118.reuse ;  /* 0x000000048f9a7825 */ /* 0x104fe200078e0276 */
[----:B------:R-:W-:Y:S01]  /*7e80*/  ULDC UR9, c[0x0][0x240] ;  /* 0x0000900000097ab9 */ /* 0x000fe20000000800 */
[----:B------:R-:W-:Y:S01]  /*7e90*/  ULDC UR52, c[0x0][0x240] ;  /* 0x0000900000347ab9 */ /* 0x000fe20000000800 */
[----:B------:R-:W-:Y:S01]  /*7ea0*/  ULDC UR60, c[0x0][0x240] ;  /* 0x00009000003c7ab9 */ /* 0x000fe20000000800 */
[----:B------:R-:W-:Y:S01]  /*7eb0*/  IMAD R126, R126, UR4, RZ ;  /* 0x000000047e7e7c24 */ /* 0x000fe2000f8e02ff */
[----:B------:R2:W-:Y:S01]  /*7ec0*/  STL.64 [R1+0x3938], R154 ;  /* 0x0039389a01007387 */ /* 0x0005e20000100a00 */
[--C-:B---3--:R-:W-:Y:S01]  /*7ed0*/  IMAD.WIDE R152, R142, 0x4, R118.reuse ;  /* 0x000000048e987825 */ /* 0x108fe200078e0276 */
[----:B------:R-:W-:Y:S01]  /*7ee0*/  ULDC UR4, c[0x0][0x240] ;  /* 0x0000900000047ab9 */ /* 0x000fe20000000800 */
[----:B------:R-:W-:Y:S01]  /*7ef0*/  ULDC UR12, c[0x0][0x240] ;  /* 0x00009000000c7ab9 */ /* 0x000fe20000000800 */
[----:B------:R-:W-:Y:S01]  /*7f00*/  ULDC UR53, c[0x0][0x240] ;  /* 0x0000900000357ab9 */ /* 0x000fe20000000800 */
[----:B------:R-:W-:Y:S01]  /*7f10*/  IMAD R111, R111, UR8, RZ ;  /* 0x000000086f6f7c24 */ /* 0x000fe2000f8e02ff */
[----:B------:R3:W-:Y:S01]  /*7f20*/  STL.64 [R1+0x3930], R152 ;  /* 0x0039309801007387 */ /* 0x0007e20000100a00 */
[--C-:B-1----:R-:W-:Y:S01]  /*7f30*/  IMAD.WIDE R150, R141, 0x4, R118.reuse ;  /* 0x000000048d967825 */ /* 0x102fe200078e0276 */
[----:B------:R-:W-:Y:S01]  /*7f40*/  ULDC UR61, c[0x0][0x240] ;  /* 0x00009000003d7ab9 */ /* 0x000fe20000000800 */
[----:B------:R-:W1:Y:S02]  /*7f50*/  S2UR UR5, SR_CgaCtaId ;  /* 0x00000000000579c3 */ /* 0x000e640000008800 */
[----:B------:R-:W-:Y:S01]  /*7f60*/  IMAD R98, R98, UR9, RZ ;  /* 0x0000000962627c24 */ /* 0x000fe2000f8e02ff */
[----:B------:R4:W-:Y:S01]  /*7f70*/  STL.64 [R1+0x3928], R150 ;  /* 0x0039289601007387 */ /* 0x0009e20000100a00 */
[----:B--2---:R-:W-:Y:S01]  /*7f80*/  IMAD.WIDE R154, R140, 0x4, R118 ;  /* 0x000000048c9a7825 */ /* 0x004fe200078e0276 */
[----:B------:R-:W-:-:S03]  /*7f90*/  ULDC.64 UR8, c[0x0][0x210] ;  /* 0x0000840000087ab9 */ /* 0x000fc60000000a00 */
[----:B------:R-:W-:Y:S01]  /*7fa0*/  IMAD R83, R83, UR4, RZ ;  /* 0x0000000453537c24 */ /* 0x000fe2000f8e02ff */
[----:B------:R2:W-:Y:S01]  /*7fb0*/  STL.64 [R1+0x3920], R154 ;  /* 0x0039209a01007387 */ /* 0x0005e20000100a00 */
[--C-:B---3--:R-:W-:Y:S01]  /*7fc0*/  IMAD.WIDE R152, R139, 0x4, R118.reuse ;  /* 0x000000048b987825 */ /* 0x108fe200078e0276 */
[----:B------:R-:W3:Y:S01]  /*7fd0*/  LDC R202, c[0x0][0x238] ;  /* 0x00008e00ffca7b82 */ /* 0x000ee20000000800 */
[----:B------:R-:W-:Y:S02]  /*7fe0*/  UMOV UR4, 0x400 ;  /* 0x0000040000047882 */ /* 0x000fe40000000000 */
[----:B------:R-:W-:Y:S01]  /*7ff0*/  IMAD R47, R47, UR43, RZ ;  /* 0x0000002b2f2f7c24 */ /* 0x000fe2000f8e02ff */
[----:B------:R1:W-:Y:S01]  /*8000*/  STL.64 [R1+0x3918], R152 ;  /* 0x0039189801007387 */ /* 0x0003e20000100a00 */
[--C-:B----4-:R-:W-:Y:S01]  /*8010*/  IMAD.WIDE R150, R138, 0x4, R118.reuse ;  /* 0x000000048a967825 */ /* 0x110fe200078e0276 */
[----:B------:R-:W-:Y:S02]  /*8020*/  ULDC UR43, c[0x0][0x240] ;  /* 0x00009000002b7ab9 */ /* 0x000fe40000000800 */
[----:B------:R-:W4:Y:S01]  /*8030*/  LDC R166, c[0x0][0x230] ;  /* 0x00008c00ffa67b82 */ /* 0x000f220000000800 */
[----:B------:R-:W-:Y:S01]  /*8040*/  IMAD R46, R46, UR51, RZ ;  /* 0x000000332e2e7c24 */ /* 0x000fe2000f8e02ff */
[----:B------:R1:W-:Y:S01]  /*8050*/  STL.64 [R1+0x3908], R150 ;  /* 0x0039089601007387 */ /* 0x0003e20000100a00 */
[----:B--2---:R-:W-:Y:S01]  /*8060*/  IMAD.WIDE R154, R137, 0x4, R118 ;  /* 0x00000004899a7825 */ /* 0x004fe200078e0276 */
[----:B------:R-:W-:Y:S01]  /*8070*/  ULDC UR51, c[0x0][0x240] ;  /* 0x0000900000337ab9 */ /* 0x000fe20000000800 */
[----:B-1----:R-:W-:-:S02]  /*8080*/  ULEA UR5, UR5, UR4, 0x18 ;  /* 0x0000000405057291 */ /* 0x002fc4000f8ec03f */
[----:B------:R-:W-:Y:S01]  /*8090*/  IMAD R45, R45, UR59, RZ ;  /* 0x0000003b2d2d7c24 */ /* 0x000fe2000f8e02ff */
[----:B------:R1:W-:Y:S01]  /*80a0*/  STL.64 [R1+0x3900], R154 ;  /* 0x0039009a01007387 */ /* 0x0003e20000100a00 */
[--C-:B------:R-:W-:Y:S01]  /*80b0*/  IMAD.WIDE R152, R136, 0x4, R118.reuse ;  /* 0x0000000488987825 */ /* 0x100fe200078e0276 */
[----:B------:R-:W-:Y:S01]  /*80c0*/  ULDC UR59, c[0x0][0x240] ;  /* 0x00009000003b7ab9 */ /* 0x000fe20000000800 */
[----:B------:R-:W2:Y:S02]  /*80d0*/  LDC R182, c[0x0][0x230] ;  /* 0x00008c00ffb67b82 */ /* 0x000ea40000000800 */
[----:B------:R-:W-:Y:S01]  /*80e0*/  IMAD R44, R44, UR11, RZ ;  /* 0x0000000b2c2c7c24 */ /* 0x000fe2000f8e02ff */
[----:B------:R1:W-:Y:S01]  /*80f0*/  STL.64 [R1+0x38f8], R152 ;  /* 0x0038f89801007387 */ /* 0x0003e20000100a00 */
[----:B------:R-:W-:-:S04]  /*8100*/  IMAD.WIDE R150, R135, 0x4, R118 ;  /* 0x0000000487967825 */ /* 0x000fc800078e0276 */
[----:B------:R-:W-:Y:S01]  /*8110*/  IMAD R43, R43, UR19, RZ ;  /* 0x000000132b2b7c24 */ /* 0x000fe2000f8e02ff */
[----:B------:R3:W-:Y:S01]  /*8120*/  STL.64 [R1+0x38f0], R150 ;  /* 0x0038f09601007387 */ /* 0x0007e20000100a00 */
[--C-:B-1----:R-:W-:Y:S01]  /*8130*/  IMAD.WIDE R154, R134, 0x4, R118.reuse ;  /* 0x00000004869a7825 */ /* 0x102fe200078e0276 */
[----:B------:R-:W1:Y:S03]  /*8140*/  LDC R184, c[0x0][0x230] ;  /* 0x00008c00ffb87b82 */ /* 0x000e660000000800 */
[----:B------:R-:W-:Y:S01]  /*8150*/  IMAD R42, R42, UR27, RZ ;  /* 0x0000001b2a2a7c24 */ /* 0x000fe2000f8e02ff */
[----:B------:R3:W-:Y:S01]  /*8160*/  STL.64 [R1+0x38e8], R154 ;  /* 0x0038e89a01007387 */ /* 0x0007e20000100a00 */
[----:B------:R-:W-:-:S03]  /*8170*/  IMAD.WIDE R152, R133, 0x4, R118 ;  /* 0x0000000485987825 */ /* 0x000fc600078e0276 */
[----:B------:R-:W1:Y:S01]  /*8180*/  LDC R186, c[0x0][0x230] ;  /* 0x00008c00ffba7b82 */ /* 0x000e620000000800 */
[----:B------:R-:W-:Y:S01]  /*8190*/  IMAD R41, R41, UR35, RZ ;  /* 0x0000002329297c24 */ /* 0x000fe2000f8e02ff */
[----:B------:R4:W-:Y:S01]  /*81a0*/  STL.64 [R1+0x38e0], R152 ;  /* 0x0038e09801007387 */ /* 0x0009e20000100a00 */
[----:B---3--:R-:W-:-:S04]  /*81b0*/  IMAD.WIDE R150, R132, 0x4, R118 ;  /* 0x0000000484967825 */ /* 0x008fc800078e0276 */
[----:B------:R-:W-:Y:S01]  /*81c0*/  IMAD R40, R40, UR43, RZ ;  /* 0x0000002b28287c24 */ /* 0x000fe2000f8e02ff */
[----:B------:R3:W-:Y:S01]  /*81d0*/  STL.64 [R1+0x38d8], R150 ;  /* 0x0038d89601007387 */ /* 0x0007e20000100a00 */
[--C-:B------:R-:W-:Y:S01]  /*81e0*/  IMAD.WIDE R154, R131, 0x4, R118.reuse ;  /* 0x00000004839a7825 */ /* 0x100fe200078e0276 */
[----:B------:R-:W1:Y:S03]  /*81f0*/  LDC R188, c[0x0][0x230] ;  /* 0x00008c00ffbc7b82 */ /* 0x000e660000000800 */
[----:B------:R-:W-:Y:S01]  /*8200*/  IMAD R39, R39, UR51, RZ ;  /* 0x0000003327277c24 */ /* 0x000fe2000f8e02ff */
[----:B------:R2:W-:Y:S01]  /*8210*/  STL.64 [R1+0x38c8], R154 ;  /* 0x0038c89a01007387 */ /* 0x0005e20000100a00 */
[----:B----4-:R-:W-:-:S04]  /*8220*/  IMAD.WIDE R152, R130, 0x4, R118 ;  /* 0x0000000482987825 */ /* 0x010fc800078e0276 */
[----:B------:R-:W-:Y:S01]  /*8230*/  IMAD R38, R38, UR59, RZ ;  /* 0x0000003b26267c24 */ /* 0x000fe2000f8e02ff */
[----:B------:R4:W-:Y:S01]  /*8240*/  STL.64 [R1+0x38c0], R152 ;  /* 0x0038c09801007387 */ /* 0x0009e20000100a00 */
[----:B---3--:R-:W-:-:S04]  /*8250*/  IMAD.WIDE R150, R129, 0x4, R118 ;  /* 0x0000000481967825 */ /* 0x008fc800078e0276 */
[----:B------:R-:W-:Y:S01]  /*8260*/  IMAD R37, R37, UR20, RZ ;  /* 0x0000001425257c24 */ /* 0x000fe2000f8e02ff */
[----:B------:R3:W-:Y:S01]  /*8270*/  STL.64 [R1+0x38b8], R150 ;  /* 0x0038b89601007387 */ /* 0x0007e20000100a00 */
[----:B--2---:R-:W-:Y:S01]  /*8280*/  IMAD.WIDE R154, R128, 0x4, R118 ;  /* 0x00000004809a7825 */ /* 0x004fe200078e0276 */
[----:B------:R-:W-:-:S03]  /*8290*/  ULDC UR20, c[0x0][0x240] ;  /* 0x0000900000147ab9 */ /* 0x000fc60000000800 */
[----:B------:R-:W-:Y:S01]  /*82a0*/  IMAD R36, R36, UR28, RZ ;  /* 0x0000001c24247c24 */ /* 0x000fe2000f8e02ff */
[----:B------:R2:W-:Y:S01]  /*82b0*/  STL.64 [R1+0x38b0], R154 ;  /* 0x0038b09a01007387 */ /* 0x0005e20000100a00 */
[----:B----4-:R-:W-:Y:S01]  /*82c0*/  IMAD.WIDE R152, R127, 0x4, R118 ;  /* 0x000000047f987825 */ /* 0x010fe200078e0276 */
[----:B------:R-:W-:-:S03]  /*82d0*/  ULDC UR28, c[0x0][0x240] ;  /* 0x00009000001c7ab9 */ /* 0x000fc60000000800 */
[----:B------:R-:W-:Y:S01]  /*82e0*/  IMAD R35, R35, UR36, RZ ;  /* 0x0000002423237c24 */ /* 0x000fe2000f8e02ff */
[----:B------:R4:W-:Y:S01]  /*82f0*/  STL.64 [R1+0x38a8], R152 ;  /* 0x0038a89801007387 */ /* 0x0009e20000100a00 */
[----:B---3--:R-:W-:Y:S01]  /*8300*/  IMAD.WIDE R150, R126, 0x4, R118 ;  /* 0x000000047e967825 */ /* 0x008fe200078e0276 */
[----:B------:R-:W-:-:S03]  /*8310*/  ULDC UR36, c[0x0][0x240] ;  /* 0x0000900000247ab9 */ /* 0x000fc60000000800 */
        /* <DEDUP_REMOVED lines=14> */
[----:B--2---:R-:W-:-:S04]  /*8400*/  IMAD.WIDE R154, R122, 0x4, R118 ;  /* 0x000000047a9a7825 */ /* 0x004fc800078e0276 */
        /* <DEDUP_REMOVED lines=26> */
[----:B------:R-:W-:Y:S01]  /*85b0*/  VIADD R18, R18, 0xffffff99 ;  /* 0xffffff9912127836 */ /* 0x000fe20000000000 */
[----:B------:R3:W-:Y:S01]  /*85c0*/  STL.64 [R1+0x36b0], R150 ;  /* 0x0036b09601007387 */ /* 0x0007e20000100a00 */
[----:B--2---:R-:W-:-:S03]  /*85d0*/  IMAD.WIDE R154, R109, 0x4, R118 ;  /* 0x000000046d9a7825 */ /* 0x004fc600078e0276 */
[----:B------:R-:W-:Y:S01]  /*85e0*/  ISETP.GE.U32.AND P3, PT, R18, 0x7fffff1a, PT ;  /* 0x7fffff1a1200780c */ /* 0x000fe20003f66070 */
        /* <DEDUP_REMOVED lines=14> */
[--C-:B----4-:R-:W-:Y:S01]  /*86d0*/  IMAD.WIDE R152, R105, 0x4, R118.reuse ;  /* 0x0000000469987825 */ /* 0x110fe200078e0276 */
[----:B------:R-:W-:Y:S01]  /*86e0*/  ULDC UR61, c[0x0][0x240] ;  /* 0x00009000003d7ab9 */ /* 0x000fe20000000800 */
[----:B------:R-:W4:Y:S02]  /*86f0*/  LDC R144, c[0x0][0x230] ;  /* 0x00008c00ff907b82 */ /* 0x000f240000000800 */
        /* <DEDUP_REMOVED lines=8> */
[----:B-1----:R-:W-:-:S04]  /*8780*/  IMAD.WIDE R152, R102, 0x4, R118 ;  /* 0x0000000466987825 */ /* 0x002fc800078e0276 */
        /* <DEDUP_REMOVED lines=11> */
[----:B---3--:R-:W-:Y:S01]  /*8840*/  IMAD.WIDE R150, R98, 0x4, R118 ;  /* 0x0000000462967825 */ /* 0x008fe200078e0276 */
[----:B------:R-:W-:-:S03]  /*8850*/  ULDC.64 UR60, c[0x0][0x208] ;  /* 0x00008200003c7ab9 */ /* 0x000fc60000000a00 */
[-C--:B------:R-:W-:Y:S01]  /*8860*/  IMAD R5, R146, R19.reuse, RZ ;  /* 0x0000001392057224 */ /* 0x080fe200078e02ff */
[----:B------:R3:W-:Y:S01]  /*8870*/  STL.64 [R1+0x36e8], R150 ;  /* 0x0036e89601007387 */ /* 0x0007e20000100a00 */
[--C-:B--2---:R-:W-:Y:S01]  /*8880*/  IMAD.WIDE R154, R97, 0x4, R118.reuse ;  /* 0x00000004619a7825 */ /* 0x104fe200078e0276 */
[----:B------:R-:W2:Y:S03]  /*8890*/  LDC R146, c[0x0][0x230] ;  /* 0x00008c00ff927b82 */ /* 0x000ea60000000800 */
[----:B------:R-:W-:Y:S01]  /*88a0*/  IMAD R7, R148, R19, RZ ;  /* 0x0000001394077224 */ /* 0x000fe200078e02ff */
[----:B------:R4:W-:Y:S01]  /*88b0*/  STL.64 [R1+0x36a8], R154 ;  /* 0x0036a89a01007387 */ /* 0x0009e20000100a00 */
[----:B-1----:R-:W-:-:S04]  /*88c0*/  IMAD.WIDE R152, R96, 0x4, R118 ;  /* 0x0000000460987825 */ /* 0x002fc800078e0276 */
[----:B------:R-:W-:Y:S01]  /*88d0*/  IMAD R15, R156, R19, RZ ;  /* 0x000000139c0f7224 */ /* 0x000fe200078e02ff */
[----:B------:R1:W-:Y:S01]  /*88e0*/  STL.64 [R1+0x3668], R152 ;  /* 0x0036689801007387 */ /* 0x0003e20000100a00 */
[----:B---3--:R-:W-:-:S04]  /*88f0*/  IMAD.WIDE R150, R95, 0x4, R118 ;  /* 0x000000045f967825 */ /* 0x008fc800078e0276 */
[----:B------:R-:W-:Y:S01]  /*8900*/  IMAD R0, R158, R19, RZ ;  /* 0x000000139e007224 */ /* 0x000fe200078e02ff */
[----:B------:R3:W-:Y:S01]  /*8910*/  STL.64 [R1+0x3628], R150 ;  /* 0x0036289601007387 */ /* 0x0007e20000100a00 */
[----:B----4-:R-:W-:-:S04]  /*8920*/  IMAD.WIDE R154, R94, 0x4, R118 ;  /* 0x000000045e9a7825 */ /* 0x010fc800078e0276 */
[----:B------:R-:W-:Y:S01]  /*8930*/  IMAD R19, R160, R19, RZ ;  /* 0x00000013a0137224 */ /* 0x000fe200078e02ff */
[----:B------:R4:W-:Y:S01]  /*8940*/  STL.64 [R1+0x35e8], R154 ;  /* 0x0035e89a01007387 */ /* 0x0009e20000100a00 */
[----:B-1----:R-:W-:-:S04]  /*8950*/  IMAD.WIDE R152, R93, 0x4, R118 ;  /* 0x000000045d987825 */ /* 0x002fc800078e0276 */
[----:B------:R-:W-:Y:S01]  /*8960*/  IMAD R148, R202, 0x76, RZ ;  /* 0x00000076ca947824 */ /* 0x000fe200078e02ff */
[----:B------:R1:W-:Y:S01]  /*8970*/  STL.64 [R1+0x35a8], R152 ;  /* 0x0035a89801007387 */ /* 0x0003e20000100a00 */
[----:B---3--:R-:W-:-:S04]  /*8980*/  IMAD.WIDE R150, R92, 0x4, R118 ;  /* 0x000000045c967825 */ /* 0x008fc800078e0276 */
[----:B------:R-:W-:Y:S01]  /*8990*/  IMAD R164, R202, 0x7a, RZ ;  /* 0x0000007acaa47824 */ /* 0x000fe200078e02ff */
[----:B------:R3:W-:Y:S01]  /*89a0*/  STL.64 [R1+0x3568], R150 ;  /* 0x0035689601007387 */ /* 0x0007e20000100a00 */
[----:B----4-:R-:W-:-:S04]  /*89b0*/  IMAD.WIDE R154, R89, 0x4, R118 ;  /* 0x00000004599a7825 */ /* 0x010fc800078e0276 */
[----:B------:R-:W-:Y:S01]  /*89c0*/  VIADD R166, R166, 0xfffffff8 ;  /* 0xfffffff8a6a67836 */ /* 0x000fe20000000000 */
[----:B------:R4:W-:Y:S01]  /*89d0*/  STL.64 [R1+0x3860], R154 ;  /* 0x0038609a01007387 */ /* 0x0009e20000100a00 */
[----:B-1----:R-:W-:-:S04]  /*89e0*/  IMAD.WIDE R152, R88, 0x4, R118 ;  /* 0x0000000458987825 */ /* 0x002fc800078e0276 */
[----:B------:R-:W-:Y:S01]  /*89f0*/  IMAD R180, R202, 0x7e, RZ ;  /* 0x0000007ecab47824 */ /* 0x000fe200078e02ff */
[----:B------:R1:W-:Y:S01]  /*8a00*/  STL.64 [R1+0x3820], R152 ;  /* 0x0038209801007387 */ /* 0x0003e20000100a00 */
[----:B---3--:R-:W-:-:S04]  /*8a10*/  IMAD.WIDE R150, R87, 0x4, R118 ;  /* 0x0000000457967825 */ /* 0x008fc800078e0276 */
[----:B------:R-:W-:Y:S01]  /*8a20*/  VIADD R182, R182, 0xfffffff4 ;  /* 0xfffffff4b6b67836 */ /* 0x000fe20000000000 */
[----:B------:R3:W-:Y:S01]  /*8a30*/  STL.64 [R1+0x37e0], R150 ;  /* 0x0037e09601007387 */ /* 0x0007e20000100a00 */
[----:B----4-:R-:W-:-:S04]  /*8a40*/  IMAD.WIDE R154, R86, 0x4, R118 ;  /* 0x00000004569a7825 */ /* 0x010fc800078e0276 */
[----:B------:R-:W-:Y:S01]  /*8a50*/  IMAD R183, R202, 0x7, RZ ;  /* 0x00000007cab77824 */ /* 0x000fe200078e02ff */
[----:B------:R4:W-:Y:S01]  /*8a60*/  STL.64 [R1+0x37a0], R154 ;  /* 0x0037a09a01007387 */ /* 0x0009e20000100a00 */
[----:B-1----:R-:W-:-:S04]  /*8a70*/  IMAD.WIDE R152, R85, 0x4, R118 ;  /* 0x0000000455987825 */ /* 0x002fc800078e0276 */
[----:B------:R-:W-:Y:S01]  /*8a80*/  VIADD R184, R184, 0xfffffff0 ;  /* 0xfffffff0b8b87836 */ /* 0x000fe20000000000 */
[----:B------:R1:W-:Y:S01]  /*8a90*/  STL.64 [R1+0x3760], R152 ;  /* 0x0037609801007387 */ /* 0x0003e20000100a00 */
[----:B---3--:R-:W-:-:S04]  /*8aa0*/  IMAD.WIDE R150, R84, 0x4, R118 ;  /* 0x0000000454967825 */ /* 0x008fc800078e0276 */
[--C-:B----4-:R-:W-:Y:S01]  /*8ab0*/  IMAD.WIDE R154, R83, 0x4, R118.reuse ;  /* 0x00000004539a7825 */ /* 0x110fe200078e0276 */
[----:B------:R3:W-:Y:S04]  /*8ac0*/  STL.64 [R1+0x3720], R150 ;  /* 0x0037209601007387 */ /* 0x0007e80000100a00 */
[----:B------:R4:W-:Y:S01]  /*8ad0*/  STL.64 [R1+0x36e0], R154 ;  /* 0x0036e09a01007387 */ /* 0x0009e20000100a00 */
[----:B-1----:R-:W-:-:S05]  /*8ae0*/  IMAD.WIDE R152, R82, 0x4, R118 ;  /* 0x0000000452987825 */ /* 0x002fca00078e0276 */
        /* <DEDUP_REMOVED lines=136> */
[----:B------:R-:W-:Y:S01]  /*9370*/  STL.64 [R1+0x35f8], R154 ;  /* 0x0035f89a01007387 */ /* 0x000fe20000100a00 */
[----:B-1----:R-:W-:-:S05]  /*9380*/  IMAD.WIDE R152, R8, 0x4, R118 ;  /* 0x0000000408987825 */ /* 0x002fca00078e0276 */
[----:B------:R1:W-:Y:S01]  /*9390*/  STL.64 [R1+0x35b8], R152 ;  /* 0x0035b89801007387 */ /* 0x0003e20000100a00 */
[----:B---3--:R-:W-:-:S04]  /*93a0*/  IMAD.WIDE R150, R6, 0x4, R118 ;  /* 0x0000000406967825 */ /* 0x008fc800078e0276 */
[----:B------:R-:W-:Y:S01]  /*93b0*/  IMAD.WIDE R118, R10, 0x4, R118 ;  /* 0x000000040a767825 */ /* 0x000fe200078e0276 */
        /* <DEDUP_REMOVED lines=249> */
[----:B------:R-:W-:Y:S01]  /*a350*/  STL.64 [R1+0x3208], R152 ;  /* 0x0032089801007387 */ /* 0x000fe20000100a00 */
[----:B---3--:R-:W-:-:S04]  /*a360*/  IMAD.WIDE R150, R8, 0x4, R116 ;  /* 0x0000000408967825 */ /* 0x008fc800078e0274 */
[--C-:B----4-:R-:W-:Y:S01]  /*a370*/  IMAD.WIDE R118, R6, 0x4, R116.reuse ;  /* 0x0000000406767825 */ /* 0x110fe200078e0274 */
[----:B------:R1:W-:Y:S03]  /*a380*/  STL.64 [R1+0x31c8], R150 ;  /* 0x0031c89601007387 */ /* 0x0003e60000100a00 */
[----:B------:R-:W-:Y:S01]  /*a390*/  IMAD.WIDE R116, R10, 0x4, R116 ;  /* 0x000000040a747825 */ /* 0x000fe200078e0274 */
[----:B------:R3:W-:Y:S04]  /*a3a0*/  STL.64 [R1+0x3188], R118 ;  /* 0x0031887601007387 */ /* 0x0007e80000100a00 */
[----:B------:R4:W-:Y:S01]  /*a3b0*/  STL.64 [R1+0x28f0], R116 ;  /* 0x0028f07401007387 */ /* 0x0009e20000100a00 */
[----:B-1----:R-:W-:-:S04]  /*a3c0*/  IMAD.WIDE R150, R143, 0x4, R90 ;  /* 0x000000048f967825 */ /* 0x002fc800078e025a */
[--C-:B---3--:R-:W-:Y:S01]  /*a3d0*/  IMAD.WIDE R118, R142, 0x4, R90.reuse ;  /* 0x000000048e767825 */ /* 0x108fe200078e025a */
[----:B------:R1:W-:Y:S03]  /*a3e0*/  STL.64 [R1+0x3140], R150 ;  /* 0x0031409601007387 */ /* 0x0003e60000100a00 */
[--C-:B----4-:R-:W-:Y:S01]  /*a3f0*/  IMAD.WIDE R116, R141, 0x4, R90.reuse ;  /* 0x000000048d747825 */ /* 0x110fe200078e025a */
        /* <DEDUP_REMOVED lines=246> */
[----:B------:R3:W-:Y:S03]  /*b360*/  STL.64 [R1+0x2a00], R118 ;  /* 0x002a007601007387 */ /* 0x0007e60000100a00 */
[----:B------:R-:W-:Y:S01]  /*b370*/  IMAD.WIDE R90, R10, 0x4, R90 ;  /* 0x000000040a5a7825 */ /* 0x000fe200078e025a */
[----:B------:R4:W-:Y:S04]  /*b380*/  STL.64 [R1+0x2978], R116 ;  /* 0x0029787401007387 */ /* 0x0009e80000100a00 */
[----:B------:R2:W-:Y:S01]  /*b390*/  STL.64 [R1+0x28e8], R90 ;  /* 0x0028e85a01007387 */ /* 0x0005e20000100a00 */
[----:B-1----:R-:W1:Y:S01]  /*b3a0*/  LDC R150, c[0x0][0x230] ;  /* 0x00008c00ff967b82 */ /* 0x002e620000000800 */
[----:B---3--:R-:W-:-:S04]  /*b3b0*/  IMAD.WIDE R118, R143, 0x4, R2 ;  /* 0x000000048f767825 */ /* 0x008fc800078e0202 */
[--C-:B----4-:R-:W-:Y:S01]  /*b3c0*/  IMAD.WIDE R116, R142, 0x4, R2.reuse ;  /* 0x000000048e747825 */ /* 0x110fe200078e0202 */
[----:B------:R3:W-:Y:S03]  /*b3d0*/  STL.64 [R1+0x2e18], R118 ;  /* 0x002e187601007387 */ /* 0x0007e60000100a00 */
[--C-:B--2---:R-:W-:Y:S01]  /*b3e0*/  IMAD.WIDE R90, R141, 0x4, R2.reuse ;  /* 0x000000048d5a7825 */ /* 0x104fe200078e0202 */
[----:B------:R2:W-:Y:S04]  /*b3f0*/  STL.64 [R1+0x2e10], R116 ;  /* 0x002e107401007387 */ /* 0x0005e80000100a00 */
[----:B------:R4:W-:Y:S01]  /*b400*/  STL.64 [R1+0x2e08], R90 ;  /* 0x002e085a01007387 */ /* 0x0009e20000100a00 */
[----:B---3--:R-:W-:-:S04]  /*b410*/  IMAD.WIDE R118, R140, 0x4, R2 ;  /* 0x000000048c767825 */ /* 0x008fc800078e0202 */
[--C-:B--2---:R-:W-:Y:S01]  /*b420*/  IMAD.WIDE R116, R139, 0x4, R2.reuse ;  /* 0x000000048b747825 */ /* 0x104fe200078e0202 */
[----:B------:R2:W-:Y:S01]  /*b430*/  STL.64 [R1+0x2e00], R118 ;  /* 0x002e007601007387 */ /* 0x0005e20000100a00 */
[----:B-1----:R-:W-:Y:S02]  /*b440*/  IADD3 R150, R150, -0x4, RZ ;  /* 0xfffffffc96967810 */ /* 0x002fe40007ffe0ff */
[--C-:B----4-:R-:W-:Y:S01]  /*b450*/  IMAD.WIDE R90, R138, 0x4, R2.reuse ;  /* 0x000000048a5a7825 */ /* 0x110fe200078e0202 */
[----:B------:R1:W-:Y:S04]  /*b460*/  STL.64 [R1+0x2df8], R116 ;  /* 0x002df87401007387 */ /* 0x0003e80000100a00 */
[----:B------:R3:W-:Y:S01]  /*b470*/  STL.64 [R1+0x2df0], R90 ;  /* 0x002df05a01007387 */ /* 0x0007e20000100a00 */
[----:B--2---:R-:W-:-:S04]  /*b480*/  IMAD.WIDE R118, R137, 0x4, R2 ;  /* 0x0000000489767825 */ /* 0x004fc800078e0202 */
[--C-:B-1----:R-:W-:Y:S01]  /*b490*/  IMAD.WIDE R116, R136, 0x4, R2.reuse ;  /* 0x0000000488747825 */ /* 0x102fe200078e0202 */
[----:B------:R1:W-:Y:S03]  /*b4a0*/  STL.64 [R1+0x2de8], R118 ;  /* 0x002de87601007387 */ /* 0x0003e60000100a00 */
[--C-:B---3--:R-:W-:Y:S01]  /*b4b0*/  IMAD.WIDE R90, R135, 0x4, R2.reuse ;  /* 0x00000004875a7825 */ /* 0x108fe200078e0202 */
[----:B------:R2:W-:Y:S04]  /*b4c0*/  STL.64 [R1+0x2de0], R116 ;  /* 0x002de07401007387 */ /* 0x0005e80000100a00 */
[----:B------:R3:W-:Y:S01]  /*b4d0*/  STL.64 [R1+0x2dd8], R90 ;  /* 0x002dd85a01007387 */ /* 0x0007e20000100a00 */
[----:B-1----:R-:W-:-:S02]  /*b4e0*/  IMAD.WIDE R118, R134, 0x4, R2 ;  /* 0x0000000486767825 */ /* 0x002fc400078e0202 */
[----:B------:R-:W1:Y:S02]  /*b4f0*/  LDC R134, c[0x0][0x230] ;  /* 0x00008c00ff867b82 */ /* 0x000e640000000800 */
[--C-:B--2---:R-:W-:Y:S01]  /*b500*/  IMAD.WIDE R116, R133, 0x4, R2.reuse ;  /* 0x0000000485747825 */ /* 0x104fe200078e0202 */
[----:B------:R2:W-:Y:S03]  /*b510*/  STL.64 [R1+0x2dd0], R118 ;  /* 0x002dd07601007387 */ /* 0x0005e60000100a00 */
[--C-:B---3--:R-:W-:Y:S01]  /*b520*/  IMAD.WIDE R90, R132, 0x4, R2.reuse ;  /* 0x00000004845a7825 */ /* 0x108fe200078e0202 */
[----:B------:R3:W-:Y:S03]  /*b530*/  STL.64 [R1+0x2dc8], R116 ;  /* 0x002dc87401007387 */ /* 0x0007e60000100a00 */
[----:B------:R-:W-:Y:S01]  /*b540*/  IMAD R132, R202, 0x72, RZ ;  /* 0x00000072ca847824 */ /* 0x000fe200078e02ff */
[----:B------:R4:W-:Y:S01]  /*b550*/  STL.64 [R1+0x2dc0], R90 ;  /* 0x002dc05a01007387 */ /* 0x0009e20000100a00 */
[----:B--2---:R-:W-:-:S04]  /*b560*/  IMAD.WIDE R118, R131, 0x4, R2 ;  /* 0x0000000483767825 */ /* 0x004fc800078e0202 */
[--C-:B---3--:R-:W-:Y:S01]  /*b570*/  IMAD.WIDE R116, R130, 0x4, R2.reuse ;  /* 0x0000000482747825 */ /* 0x108fe200078e0202 */
[----:B------:R2:W-:Y:S03]  /*b580*/  STL.64 [R1+0x2db8], R118 ;  /* 0x002db87601007387 */ /* 0x0005e60000100a00 */
[--C-:B----4-:R-:W-:Y:S01]  /*b590*/  IMAD.WIDE R90, R129, 0x4, R2.reuse ;  /* 0x00000004815a7825 */ /* 0x110fe200078e0202 */
[----:B------:R3:W-:Y:S03]  /*b5a0*/  STL.64 [R1+0x2db0], R116 ;  /* 0x002db07401007387 */ /* 0x0007e60000100a00 */
[----:B-1----:R-:W-:Y:S01]  /*b5b0*/  VIADD R134, R134, 0xffffff81 ;  /* 0xffffff8186867836 */ /* 0x002fe20000000000 */
[----:B------:R1:W-:Y:S01]  /*b5c0*/  STL.64 [R1+0x2da8], R90 ;  /* 0x002da85a01007387 */ /* 0x0003e20000100a00 */
[----:B--2---:R-:W-:-:S04]  /*b5d0*/  IMAD.WIDE R118, R128, 0x4, R2 ;  /* 0x0000000480767825 */ /* 0x004fc800078e0202 */
[--C-:B---3--:R-:W-:Y:S01]  /*b5e0*/  IMAD.WIDE R116, R127, 0x4, R2.reuse ;  /* 0x000000047f747825 */ /* 0x108fe200078e0202 */
[----:B------:R2:W-:Y:S03]  /*b5f0*/  STL.64 [R1+0x2da0], R118 ;  /* 0x002da07601007387 */ /* 0x0005e60000100a00 */
[--C-:B-1----:R-:W-:Y:S01]  /*b600*/  IMAD.WIDE R90, R126, 0x4, R2.reuse ;  /* 0x000000047e5a7825 */ /* 0x102fe200078e0202 */
        /* <DEDUP_REMOVED lines=8> */
[----:B-1----:R-:W-:-:S04]  /*b690*/  IMAD.WIDE R118, R122, 0x4, R2 ;  /* 0x000000047a767825 */ /* 0x002fc800078e0202 */
[--C-:B--2---:R-:W-:Y:S01]  /*b6a0*/  IMAD.WIDE R116, R121, 0x4, R2.reuse ;  /* 0x0000000479747825 */ /* 0x104fe200078e0202 */
[----:B------:R1:W-:Y:S01]  /*b6b0*/  STL.64 [R1+0x2d70], R118 ;  /* 0x002d707601007387 */ /* 0x0003e20000100a00 */
[----:B------:R-:W2:Y:S02]  /*b6c0*/  LDC R121, c[0x0][0x230] ;  /* 0x00008c00ff797b82 */ /* 0x000ea40000000800 */
[--C-:B---3--:R-:W-:Y:S01]  /*b6d0*/  IMAD.WIDE R90, R120, 0x4, R2.reuse ;  /* 0x00000004785a7825 */ /* 0x108fe200078e0202 */
[----:B------:R3:W-:Y:S04]  /*b6e0*/  STL.64 [R1+0x2d68], R116 ;  /* 0x002d687401007387 */ /* 0x0007e80000100a00 */
[----:B------:R4:W-:Y:S01]  /*b6f0*/  STL.64 [R1+0x2d30], R90 ;  /* 0x002d305a01007387 */ /* 0x0009e20000100a00 */
[----:B------:R-:W2:Y:S01]  /*b700*/  LDC R120, c[0x0][0x230] ;  /* 0x00008c00ff787b82 */ /* 0x000ea20000000800 */
[----:B-1----:R-:W-:-:S04]  /*b710*/  IMAD.WIDE R118, R115, 0x4, R2 ;  /* 0x0000000473767825 */ /* 0x002fc800078e0202 */
[--C-:B---3--:R-:W-:Y:S01]  /*b720*/  IMAD.WIDE R116, R114, 0x4, R2.reuse ;  /* 0x0000000472747825 */ /* 0x108fe200078e0202 */
[----:B------:R1:W-:Y:S03]  /*b730*/  STL.64 [R1+0x2cb0], R118 ;  /* 0x002cb07601007387 */ /* 0x0003e60000100a00 */
[--C-:B----4-:R-:W-:Y:S01]  /*b740*/  IMAD.WIDE R90, R113, 0x4, R2.reuse ;  /* 0x00000004715a7825 */ /* 0x110fe200078e0202 */
[----:B------:R-:W-:Y:S03]  /*b750*/  STL.64 [R1+0x2c60], R116 ;  /* 0x002c607401007387 */ /* 0x000fe60000100a00 */
[--C-:B------:R-:W-:Y:S01]  /*b760*/  IMAD.WIDE R114, R112, 0x4, R2.reuse ;  /* 0x0000000470727825 */ /* 0x100fe200078e0202 */
[----:B------:R3:W-:Y:S03]  /*b770*/  STL.64 [R1+0x2c20], R90 ;  /* 0x002c205a01007387 */ /* 0x0007e60000100a00 */
[--C-:B------:R-:W-:Y:S01]  /*b780*/  IMAD.WIDE R112, R111, 0x4, R2.reuse ;  /* 0x000000046f707825 */ /* 0x100fe200078e0202 */
[----:B------:R4:W-:Y:S01]  /*b790*/  STL.64 [R1+0x2bd8], R114 ;  /* 0x002bd87201007387 */ /* 0x0009e20000100a00 */
[----:B-1----:R-:W1:Y:S03]  /*b7a0*/  LDC R119, c[0x0][0x230] ;  /* 0x00008c00ff777b82 */ /* 0x002e660000000800 */
[----:B------:R-:W-:Y:S01]  /*b7b0*/  STL.64 [R1+0x2b98], R112 ;  /* 0x002b987001007387 */ /* 0x000fe20000100a00 */
[----:B---3--:R-:W-:-:S04]  /*b7c0*/  IMAD.WIDE R90, R110, 0x4, R2 ;  /* 0x000000046e5a7825 */ /* 0x008fc800078e0202 */
[----:B------:R-:W3:Y:S01]  /*b7d0*/  LDC R116, c[0x0][0x230] ;  /* 0x00008c00ff747b82 */ /* 0x000ee20000000800 */
[--C-:B------:R-:W-:Y:S01]  /*b7e0*/  IMAD.WIDE R110, R109, 0x4, R2.reuse ;  /* 0x000000046d6e7825 */ /* 0x100fe200078e0202 */
[----:B------:R2:W-:Y:S03]  /*b7f0*/  STL.64 [R1+0x2b50], R90 ;  /* 0x002b505a01007387 */ /* 0x0005e60000100a00 */
[--C-:B------:R-:W-:Y:S01]  /*b800*/  IMAD.WIDE R108, R108, 0x4, R2.reuse ;  /* 0x000000046c6c7825 */ /* 0x100fe200078e0202 */
[----:B------:R-:W-:Y:S02]  /*b810*/  STL.64 [R1+0x2b10], R110 ;  /* 0x002b106e01007387 */ /* 0x000fe40000100a00 */
[----:B------:R-:W1:Y:S01]  /*b820*/  LDC R117, c[0x0][0x230] ;  /* 0x00008c00ff757b82 */ /* 0x000e620000000800 */
[----:B----4-:R-:W-:Y:S01]  /*b830*/  IMAD R114, R202, 0x7d, RZ ;  /* 0x0000007dca727824 */ /* 0x010fe200078e02ff */
[----:B------:R4:W-:Y:S01]  /*b840*/  STL.64 [R1+0x2ac8], R108 ;  /* 0x002ac86c01007387 */ /* 0x0009e20000100a00 */
[----:B--2---:R-:W-:-:S05]  /*b850*/  IMAD.WIDE R90, R107, 0x4, R2 ;  /* 0x000000046b5a7825 */ /* 0x004fca00078e0202 */
[----:B------:R-:W2:Y:S01]  /*b860*/  LDC R118, c[0x0][0x230] ;  /* 0x00008c00ff767b82 */ /* 0x000ea20000000800 */
[--C-:B------:R-:W-:Y:S01]  /*b870*/  IMAD.WIDE R106, R106, 0x4, R2.reuse ;  /* 0x000000046a6a7825 */ /* 0x100fe200078e0202 */
[----:B------:R3:W-:Y:S03]  /*b880*/  STL.64 [R1+0x2a70], R90 ;  /* 0x002a705a01007387 */ /* 0x0007e60000100a00 */
[----:B----4-:R-:W-:Y:S01]  /*b890*/  IMAD.WIDE R108, R105, 0x4, R2 ;  /* 0x00000004696c7825 */ /* 0x010fe200078e0202 */
[----:B------:R4:W-:Y:S01]  /*b8a0*/  STL.64 [R1+0x29e8], R106 ;  /* 0x0029e86a01007387 */ /* 0x0009e20000100a00 */
[----:B---3--:R-:W-:-:S03]  /*b8b0*/  IADD3 R116, R116, -0x3, RZ ;  /* 0xfffffffd74747810 */ /* 0x008fc60007ffe0ff */
[----:B------:R-:W-:Y:S01]  /*b8c0*/  STL.64 [R1+0x2960], R108 ;  /* 0x0029606c01007387 */ /* 0x000fe20000100a00 */
[----:B------:R-:W-:-:S04]  /*b8d0*/  IMAD.WIDE R90, R104, 0x4, R2 ;  /* 0x00000004685a7825 */ /* 0x000fc800078e0202 */
[--C-:B----4-:R-:W-:Y:S01]  /*b8e0*/  IMAD.WIDE R106, R103, 0x4, R2.reuse ;  /* 0x00000004676a7825 */ /* 0x110fe200078e0202 */
[----:B------:R3:W-:Y:S03]  /*b8f0*/  STL.64 [R1+0x2d60], R90 ;  /* 0x002d605a01007387 */ /* 0x0007e60000100a00 */
[--C-:B------:R-:W-:Y:S01]  /*b900*/  IMAD.WIDE R104, R102, 0x4, R2.reuse ;  /* 0x0000000466687825 */ /* 0x100fe200078e0202 */
[----:B------:R-:W-:Y:S01]  /*b910*/  STL.64 [R1+0x2d28], R106 ;  /* 0x002d286a01007387 */ /* 0x000fe20000100a00 */
[----:B--2---:R-:W-:Y:S02]  /*b920*/  IADD3 R118, R118, -0x13, RZ ;  /* 0xffffffed76767810 */ /* 0x004fe40007ffe0ff */
[----:B------:R-:W-:Y:S01]  /*b930*/  IMAD.WIDE R102, R100, 0x4, R2 ;  /* 0x0000000464667825 */ /* 0x000fe200078e0202 */
[----:B------:R2:W-:Y:S03]  /*b940*/  STL.64 [R1+0x2ca8], R104 ;  /* 0x002ca86801007387 */ /* 0x0005e60000100a00 */
[----:B-1----:R-:W-:-:S02]  /*b950*/  VIADD R117, R117, 0xfffffff9 ;  /* 0xfffffff975757836 */ /* 0x002fc40000000000 */
[----:B---3--:R-:W-:-:S04]  /*b960*/  IMAD.WIDE R90, R101, 0x4, R2 ;  /* 0x00000004655a7825 */ /* 0x008fc800078e0202 */
[--C-:B------:R-:W-:Y:S01]  /*b970*/  IMAD.WIDE R100, R99, 0x4, R2.reuse ;  /* 0x0000000463647825 */ /* 0x100fe200078e0202 */
[----:B------:R1:W-:Y:S01]  /*b980*/  STL.64 [R1+0x2c58], R90 ;  /* 0x002c585a01007387 */ /* 0x0003e20000100a00 */
[----:B--2---:R-:W2:Y:S03]  /*b990*/  LDC R104, c[0x0][0x230] ;  /* 0x00008c00ff687b82 */ /* 0x004ea60000000800 */
[----:B------:R3:W-:Y:S04]  /*b9a0*/  STL.64 [R1+0x2c10], R102 ;  /* 0x002c106601007387 */ /* 0x0007e80000100a00 */
[----:B------:R-:W-:Y:S01]  /*b9b0*/  STL.64 [R1+0x2bd0], R100 ;  /* 0x002bd06401007387 */ /* 0x000fe20000100a00 */
[----:B-1----:R-:W-:-:S04]  /*b9c0*/  IMAD.WIDE R90, R98, 0x4, R2 ;  /* 0x00000004625a7825 */ /* 0x002fc800078e0202 */
[--C-:B------:R-:W-:Y:S01]  /*b9d0*/  IMAD.WIDE R98, R97, 0x4, R2.reuse ;  /* 0x0000000461627825 */ /* 0x100fe200078e0202 */
[----:B------:R1:W-:Y:S03]  /*b9e0*/  STL.64 [R1+0x2b90], R90 ;  /* 0x002b905a01007387 */ /* 0x0003e60000100a00 */
[----:B------:R-:W-:Y:S01]  /*b9f0*/  IMAD.WIDE R96, R96, 0x4, R2 ;  /* 0x0000000460607825 */ /* 0x000fe200078e0202 */
[----:B------:R-:W-:Y:S03]  /*ba00*/  STL.64 [R1+0x2b48], R98 ;  /* 0x002b486201007387 */ /* 0x000fe60000100a00 */
[----:B---3--:R-:W-:Y:S01]  /*ba10*/  IMAD R102, R202, 0x79, RZ ;  /* 0x00000079ca667824 */ /* 0x008fe200078e02ff */
[----:B------:R3:W-:Y:S01]  /*ba20*/  STL.64 [R1+0x2b08], R96 ;  /* 0x002b086001007387 */ /* 0x0007e20000100a00 */
[----:B--2---:R-:W-:-:S02]  /*ba30*/  VIADD R104, R104, 0xfffffff5 ;  /* 0xfffffff568687836 */ /* 0x004fc40000000000 */
[----:B-1----:R-:W-:-:S04]  /*ba40*/  IMAD.WIDE R90, R95, 0x4, R2 ;  /* 0x000000045f5a7825 */ /* 0x002fc800078e0202 */
[--C-:B------:R-:W-:Y:S01]  /*ba50*/  IMAD.WIDE R94, R94, 0x4, R2.reuse ;  /* 0x000000045e5e7825 */ /* 0x100fe200078e0202 */
[----:B------:R1:W-:Y:S03]  /*ba60*/  STL.64 [R1+0x2ac0], R90 ;  /* 0x002ac05a01007387 */ /* 0x0003e60000100a00 */
[--C-:B---3--:R-:W-:Y:S01]  /*ba70*/  IMAD.WIDE R96, R93, 0x4, R2.reuse ;  /* 0x000000045d607825 */ /* 0x108fe200078e0202 */
[----:B------:R2:W-:Y:S04]  /*ba80*/  STL.64 [R1+0x2a58], R94 ;  /* 0x002a585e01007387 */ /* 0x0005e80000100a00 */
[----:B------:R-:W-:Y:S01]  /*ba90*/  STL.64 [R1+0x29d8], R96 ;  /* 0x0029d86001007387 */ /* 0x000fe20000100a00 */
[----:B-1----:R-:W-:-:S04]  /*baa0*/  IMAD.WIDE R90, R92, 0x4, R2 ;  /* 0x000000045c5a7825 */ /* 0x002fc800078e0202 */
[--C-:B--2---:R-:W-:Y:S01]  /*bab0*/  IMAD.WIDE R94, R89, 0x4, R2.reuse ;  /* 0x00000004595e7825 */ /* 0x104fe200078e0202 */
[----:B------:R1:W-:Y:S03]  /*bac0*/  STL.64 [R1+0x2950], R90 ;  /* 0x0029505a01007387 */ /* 0x0003e60000100a00 */
[--C-:B------:R-:W-:Y:S01]  /*bad0*/  IMAD.WIDE R92, R88, 0x4, R2.reuse ;  /* 0x00000004585c7825 */ /* 0x100fe200078e0202 */
[----:B------:R-:W-:Y:S03]  /*bae0*/  STL.64 [R1+0x2d58], R94 ;  /* 0x002d585e01007387 */ /* 0x000fe60000100a00 */
[--C-:B------:R-:W-:Y:S01]  /*baf0*/  IMAD.WIDE R88, R86, 0x4, R2.reuse ;  /* 0x0000000456587825 */ /* 0x100fe200078e0202 */
[----:B------:R2:W-:Y:S03]  /*bb00*/  STL.64 [R1+0x2d10], R92 ;  /* 0x002d105c01007387 */ /* 0x0005e60000100a00 */
[----:B-1----:R-:W-:-:S04]  /*bb10*/  IMAD.WIDE R90, R87, 0x4, R2 ;  /* 0x00000004575a7825 */ /* 0x002fc800078e0202 */
[--C-:B------:R-:W-:Y:S01]  /*bb20*/  IMAD.WIDE R86, R85, 0x4, R2.reuse ;  /* 0x0000000455567825 */ /* 0x100fe200078e0202 */
[----:B------:R1:W-:Y:S03]  /*bb30*/  STL.64 [R1+0x2c98], R90 ;  /* 0x002c985a01007387 */ /* 0x0003e60000100a00 */
[----:B------:R-:W-:Y:S01]  /*bb40*/  IMAD.WIDE R84, R84, 0x4, R2 ;  /* 0x0000000454547825 */ /* 0x000fe200078e0202 */
[----:B------:R3:W-:Y:S01]  /*bb50*/  STL.64 [R1+0x2c50], R88 ;  /* 0x002c505801007387 */ /* 0x0007e20000100a00 */
[----:B--2---:R-:W2:Y:S03]  /*bb60*/  LDC R92, c[0x0][0x230] ;  /* 0x00008c00ff5c7b82 */ /* 0x004ea60000000800 */
[----:B------:R4:W-:Y:S04]  /*bb70*/  STL.64 [R1+0x2c08], R86 ;  /* 0x002c085601007387 */ /* 0x0009e80000100a00 */
[----:B------:R4:W-:Y:S01]  /*bb80*/  STL.64 [R1+0x2bc8], R84 ;  /* 0x002bc85401007387 */ /* 0x0009e20000100a00 */
[----:B-1----:R-:W-:-:S02]  /*bb90*/  IMAD R90, R202, 0x75, RZ ;  /* 0x00000075ca5a7824 */ /* 0x002fc400078e02ff */
[----:B---3--:R-:W-:-:S04]  /*bba0*/  IMAD.WIDE R88, R83, 0x4, R2 ;  /* 0x0000000453587825 */ /* 0x008fc800078e0202 */
[--C-:B----4-:R-:W-:Y:S01]  /*bbb0*/  IMAD.WIDE R86, R82, 0x4, R2.reuse ;  /* 0x0000000452567825 */ /* 0x110fe200078e0202 */
[----:B------:R-:W-:Y:S03]  /*bbc0*/  STL.64 [R1+0x2b80], R88 ;  /* 0x002b805801007387 */ /* 0x000fe60000100a00 */
[--C-:B------:R-:W-:Y:S01]  /*bbd0*/  IMAD.WIDE R84, R81, 0x4, R2.reuse ;  /* 0x0000000451547825 */ /* 0x100fe200078e0202 */
[----:B------:R-:W-:Y:S03]  /*bbe0*/  STL.64 [R1+0x2b40], R86 ;  /* 0x002b405601007387 */ /* 0x000fe60000100a00 */
[--C-:B------:R-:W-:Y:S01]  /*bbf0*/  IMAD.WIDE R82, R80, 0x4, R2.reuse ;  /* 0x0000000450527825 */ /* 0x100fe200078e0202 */
[----:B------:R-:W-:Y:S03]  /*bc00*/  STL.64 [R1+0x2b00], R84 ;  /* 0x002b005401007387 */ /* 0x000fe60000100a00 */
[--C-:B------:R-:W-:Y:S01]  /*bc10*/  IMAD.WIDE R80, R79, 0x4, R2.reuse ;  /* 0x000000044f507825 */ /* 0x100fe200078e0202 */
[----:B------:R1:W-:Y:S03]  /*bc20*/  STL.64 [R1+0x2ab8], R82 ;  /* 0x002ab85201007387 */ /* 0x0003e60000100a00 */
[--C-:B------:R-:W-:Y:S01]  /*bc30*/  IMAD.WIDE R78, R78, 0x4, R2.reuse ;  /* 0x000000044e4e7825 */ /* 0x100fe200078e0202 */
[----:B------:R3:W-:Y:S03]  /*bc40*/  STL.64 [R1+0x2a48], R80 ;  /* 0x002a485001007387 */ /* 0x0007e60000100a00 */
[----:B--2---:R-:W-:Y:S01]  /*bc50*/  VIADD R92, R92, 0xffffff86 ;  /* 0xffffff865c5c7836 */ /* 0x004fe20000000000 */
[----:B------:R2:W-:Y:S01]  /*bc60*/  STL.64 [R1+0x29c0], R78 ;  /* 0x0029c04e01007387 */ /* 0x0005e20000100a00 */
[----:B-1----:R-:W-:-:S04]  /*bc70*/  IMAD.WIDE R82, R77, 0x4, R2 ;  /* 0x000000044d527825 */ /* 0x002fc800078e0202 */
[--C-:B---3--:R-:W-:Y:S01]  /*bc80*/  IMAD.WIDE R80, R76, 0x4, R2.reuse ;  /* 0x000000044c507825 */ /* 0x108fe200078e0202 */
[----:B------:R-:W-:Y:S03]  /*bc90*/  STL.64 [R1+0x2940], R82 ;  /* 0x0029405201007387 */ /* 0x000fe60000100a00 */
[--C-:B--2---:R-:W-:Y:S01]  /*bca0*/  IMAD.WIDE R78, R75, 0x4, R2.reuse ;  /* 0x000000044b4e7825 */ /* 0x104fe200078e0202 */
[----:B------:R1:W-:Y:S03]  /*bcb0*/  STL.64 [R1+0x2d50], R80 ;  /* 0x002d505001007387 */ /* 0x0003e60000100a00 */
[--C-:B------:R-:W-:Y:S01]  /*bcc0*/  IMAD.WIDE R76, R74, 0x4, R2.reuse ;  /* 0x000000044a4c7825 */ /* 0x100fe200078e0202 */
[----:B------:R2:W-:Y:S03]  /*bcd0*/  STL.64 [R1+0x2d08], R78 ;  /* 0x002d084e01007387 */ /* 0x0005e60000100a00 */
[--C-:B------:R-:W-:Y:S01]  /*bce0*/  IMAD.WIDE R74, R73, 0x4, R2.reuse ;  /* 0x00000004494a7825 */ /* 0x100fe200078e0202 */
[----:B------:R3:W-:Y:S03]  /*bcf0*/  STL.64 [R1+0x2c90], R76 ;  /* 0x002c904c01007387 */ /* 0x0007e60000100a00 */
[----:B------:R-:W-:Y:S01]  /*bd00*/  IMAD.WIDE R72, R72, 0x4, R2 ;  /* 0x0000000448487825 */ /* 0x000fe200078e0202 */
[----:B------:R4:W-:Y:S01]  /*bd10*/  STL.64 [R1+0x2c48], R74 ;  /* 0x002c484a01007387 */ /* 0x0009e20000100a00 */
[----:B-1----:R-:W1:Y:S03]  /*bd20*/  LDC R80, c[0x0][0x230] ;  /* 0x00008c00ff507b82 */ /* 0x002e660000000800 */
[----:B------:R4:W-:Y:S01]  /*bd30*/  STL.64 [R1+0x2c00], R72 ;  /* 0x002c004801007387 */ /* 0x0009e20000100a00 */
[----:B--2---:R-:W-:-:S02]  /*bd40*/  IMAD R78, R202, 0x71, RZ ;  /* 0x00000071ca4e7824 */ /* 0x004fc400078e02ff */
        /* <DEDUP_REMOVED lines=11> */
[----:B-1----:R-:W-:Y:S01]  /*be00*/  VIADD R80, R80, 0xffffff82 ;  /* 0xffffff8250507836 */ /* 0x002fe20000000000 */
[----:B------:R1:W-:Y:S01]  /*be10*/  STL.64 [R1+0x2a38], R66 ;  /* 0x002a384201007387 */ /* 0x0003e20000100a00 */
[----:B--2---:R-:W-:-:S04]  /*be20*/  IMAD.WIDE R70, R65, 0x4, R2 ;  /* 0x0000000441467825 */ /* 0x004fc800078e0202 */
[--C-:B---3--:R-:W-:Y:S01]  /*be30*/  IMAD.WIDE R68, R64, 0x4, R2.reuse ;  /* 0x0000000440447825 */ /* 0x108fe200078e0202 */
[----:B------:R2:W-:Y:S03]  /*be40*/  STL.64 [R1+0x29b0], R70 ;  /* 0x0029b04601007387 */ /* 0x0005e60000100a00 */
[--C-:B-1----:R-:W-:Y:S01]  /*be50*/  IMAD.WIDE R66, R63, 0x4, R2.reuse ;  /* 0x000000043f427825 */ /* 0x102fe200078e0202 */
[----:B------:R-:W-:Y:S03]  /*be60*/  STL.64 [R1+0x2928], R68 ;  /* 0x0029284401007387 */ /* 0x000fe60000100a00 */
[--C-:B------:R-:W-:Y:S01]  /*be70*/  IMAD.WIDE R64, R62, 0x4, R2.reuse ;  /* 0x000000043e407825 */ /* 0x100fe200078e0202 */
[----:B------:R1:W-:Y:S03]  /*be80*/  STL.64 [R1+0x2d48], R66 ;  /* 0x002d484201007387 */ /* 0x0003e60000100a00 */
[--C-:B------:R-:W-:Y:S01]  /*be90*/  IMAD.WIDE R62, R61, 0x4, R2.reuse ;  /* 0x000000043d3e7825 */ /* 0x100fe200078e0202 */
[----:B------:R3:W-:Y:S01]  /*bea0*/  STL.64 [R1+0x2cd8], R64 ;  /* 0x002cd84001007387 */ /* 0x0007e20000100a00 */
[----:B--2---:R-:W2:Y:S02]  /*beb0*/  LDC R70, c[0x0][0x230] ;  /* 0x00008c00ff467b82 */ /* 0x004ea40000000800 */
[--C-:B------:R-:W-:Y:S01]  /*bec0*/  IMAD.WIDE R60, R60, 0x4, R2.reuse ;  /* 0x000000043c3c7825 */ /* 0x100fe200078e0202 */
[----:B------:R4:W-:Y:S04]  /*bed0*/  STL.64 [R1+0x2c88], R62 ;  /* 0x002c883e01007387 */ /* 0x0009e80000100a00 */
[----:B------:R4:W-:Y:S01]  /*bee0*/  STL.64 [R1+0x2c40], R60 ;  /* 0x002c403c01007387 */ /* 0x0009e20000100a00 */
[----:B-1----:R-:W1:Y:S01]  /*bef0*/  LDC R66, c[0x0][0x230] ;  /* 0x00008c00ff427b82 */ /* 0x002e620000000800 */
[----:B---3--:R-:W-:-:S04]  /*bf00*/  IMAD.WIDE R64, R59, 0x4, R2 ;  /* 0x000000043b407825 */ /* 0x008fc800078e0202 */
[--C-:B----4-:R-:W-:Y:S01]  /*bf10*/  IMAD.WIDE R62, R58, 0x4, R2.reuse ;  /* 0x000000043a3e7825 */ /* 0x110fe200078e0202 */
[----:B------:R3:W-:Y:S02]  /*bf20*/  STL.64 [R1+0x2bf8], R64 ;  /* 0x002bf84001007387 */ /* 0x0007e40000100a00 */
[----:B------:R-:W4:Y:S01]  /*bf30*/  LDC R68, c[0x0][0x230] ;  /* 0x00008c00ff447b82 */ /* 0x000f220000000800 */
[--C-:B------:R-:W-:Y:S01]  /*bf40*/  IMAD.WIDE R60, R57, 0x4, R2.reuse ;  /* 0x00000004393c7825 */ /* 0x100fe200078e0202 */
[----:B------:R3:W-:Y:S03]  /*bf50*/  STL.64 [R1+0x2bb8], R62 ;  /* 0x002bb83e01007387 */ /* 0x0007e60000100a00 */
[--C-:B------:R-:W-:Y:S01]  /*bf60*/  IMAD.WIDE R58, R56, 0x4, R2.reuse ;  /* 0x00000004383a7825 */ /* 0x100fe200078e0202 */
[----:B------:R-:W-:Y:S02]  /*bf70*/  STL.64 [R1+0x2b70], R60 ;  /* 0x002b703c01007387 */ /* 0x000fe40000100a00 */
[----:B------:R-:W2:Y:S01]  /*bf80*/  LDC R67, c[0x0][0x230] ;  /* 0x00008c00ff437b82 */ /* 0x000ea20000000800 */
[--C-:B------:R-:W-:Y:S01]  /*bf90*/  IMAD.WIDE R56, R55, 0x4, R2.reuse ;  /* 0x0000000437387825 */ /* 0x100fe200078e0202 */
[----:B------:R3:W-:Y:S03]  /*bfa0*/  STL.64 [R1+0x2b30], R58 ;  /* 0x002b303a01007387 */ /* 0x0007e60000100a00 */
[----:B------:R-:W-:Y:S01]  /*bfb0*/  IMAD.WIDE R54, R54, 0x4, R2 ;  /* 0x0000000436367825 */ /* 0x000fe200078e0202 */
[----:B------:R3:W-:Y:S02]  /*bfc0*/  STL.64 [R1+0x2ae8], R56 ;  /* 0x002ae83801007387 */ /* 0x0007e40000100a00 */
[----:B---3--:R-:W3:Y:S01]  /*bfd0*/  LDC R65, c[0x0][0x230] ;  /* 0x00008c00ff417b82 */ /* 0x008ee20000000800 */
[C---:B------:R-:W-:Y:S01]  /*bfe0*/  IMAD R62, R202.reuse, 0x7c, RZ ;  /* 0x0000007cca3e7824 */ /* 0x040fe200078e02ff */
[----:B------:R1:W-:Y:S01]  /*bff0*/  STL.64 [R1+0x2aa8], R54 ;  /* 0x002aa83601007387 */ /* 0x0003e20000100a00 */
[----:B------:R-:W-:-:S02]  /*c000*/  IMAD R64, R202, 0x5, RZ ;  /* 0x00000005ca407824 */ /* 0x000fc400078e02ff */
[----:B------:R-:W-:-:S03]  /*c010*/  IMAD.WIDE R58, R53, 0x4, R2 ;  /* 0x00000004353a7825 */ /* 0x000fc600078e0202 */
[----:B------:R-:W4:Y:S01]  /*c020*/  LDC R69, c[0x0][0x230] ;  /* 0x00008c00ff457b82 */ /* 0x000f220000000800 */
[--C-:B------:R-:W-:Y:S01]  /*c030*/  IMAD.WIDE R56, R52, 0x4, R2.reuse ;  /* 0x0000000434387825 */ /* 0x100fe200078e0202 */
[----:B------:R-:W-:Y:S03]  /*c040*/  STL.64 [R1+0x2a28], R58 ;  /* 0x002a283a01007387 */ /* 0x000fe60000100a00 */
[--C-:B-1----:R-:W-:Y:S01]  /*c050*/  IMAD.WIDE R54, R51, 0x4, R2.reuse ;  /* 0x0000000433367825 */ /* 0x102fe200078e0202 */
[----:B------:R-:W-:Y:S03]  /*c060*/  STL.64 [R1+0x29a0], R56 ;  /* 0x0029a03801007387 */ /* 0x000fe60000100a00 */
[--C-:B------:R-:W-:Y:S01]  /*c070*/  IMAD.WIDE R52, R50, 0x4, R2.reuse ;  /* 0x0000000432347825 */ /* 0x100fe200078e0202 */
[----:B------:R-:W-:Y:S03]  /*c080*/  STL.64 [R1+0x2918], R54 ;  /* 0x0029183601007387 */ /* 0x000fe60000100a00 */
[----:B------:R-:W-:Y:S01]  /*c090*/  IMAD.WIDE R50, R49, 0x4, R2 ;  /* 0x0000000431327825 */ /* 0x000fe200078e0202 */
[----:B------:R1:W-:Y:S01]  /*c0a0*/  STL.64 [R1+0x2d40], R52 ;  /* 0x002d403401007387 */ /* 0x0003e20000100a00 */
[----:B---3--:R-:W-:-:S02]  /*c0b0*/  IADD3 R65, R65, -0xe, RZ ;  /* 0xfffffff241417810 */ /* 0x008fc40007ffe0ff */
[--C-:B------:R-:W-:Y:S01]  /*c0c0*/  IMAD.WIDE R48, R48, 0x4, R2.reuse ;  /* 0x0000000430307825 */ /* 0x100fe200078e0202 */
[----:B------:R3:W-:Y:S04]  /*c0d0*/  STL.64 [R1+0x2cc8], R50 ;  /* 0x002cc83201007387 */ /* 0x0007e80000100a00 */
[----:B------:R2:W-:Y:S01]  /*c0e0*/  STL.64 [R1+0x2c78], R48 ;  /* 0x002c783001007387 */ /* 0x0005e20000100a00 */
[----:B-1----:R-:W-:-:S04]  /*c0f0*/  IMAD.WIDE R52, R47, 0x4, R2 ;  /* 0x000000042f347825 */ /* 0x002fc800078e0202 */
[--C-:B---3--:R-:W-:Y:S01]  /*c100*/  IMAD.WIDE R50, R46, 0x4, R2.reuse ;  /* 0x000000042e327825 */ /* 0x108fe200078e0202 */
[----:B------:R1:W-:Y:S03]  /*c110*/  STL.64 [R1+0x2c38], R52 ;  /* 0x002c383401007387 */ /* 0x0003e60000100a00 */
[--C-:B--2---:R-:W-:Y:S01]  /*c120*/  IMAD.WIDE R48, R45, 0x4, R2.reuse ;  /* 0x000000042d307825 */ /* 0x104fe200078e0202 */
[----:B------:R2:W-:Y:S03]  /*c130*/  STL.64 [R1+0x2bf0], R50 ;  /* 0x002bf03201007387 */ /* 0x0005e60000100a00 */
[--C-:B------:R-:W-:Y:S01]  /*c140*/  IMAD.WIDE R46, R44, 0x4, R2.reuse ;  /* 0x000000042c2e7825 */ /* 0x100fe200078e0202 */
[----:B------:R-:W-:Y:S03]  /*c150*/  STL.64 [R1+0x2bb0], R48 ;  /* 0x002bb03001007387 */ /* 0x000fe60000100a00 */
[--C-:B------:R-:W-:Y:S01]  /*c160*/  IMAD.WIDE R44, R43, 0x4, R2.reuse ;  /* 0x000000042b2c7825 */ /* 0x100fe200078e0202 */
[----:B------:R3:W-:Y:S01]  /*c170*/  STL.64 [R1+0x2b68], R46 ;  /* 0x002b682e01007387 */ /* 0x0007e20000100a00 */
[----:B-1----:R-:W1:Y:S02]  /*c180*/  LDC R52, c[0x0][0x230] ;  /* 0x00008c00ff347b82 */ /* 0x002e640000000800 */
[--C-:B------:R-:W-:Y:S01]  /*c190*/  IMAD.WIDE R42, R42, 0x4, R2.reuse ;  /* 0x000000042a2a7825 */ /* 0x100fe200078e0202 */
[----:B------:R4:W-:Y:S03]  /*c1a0*/  STL.64 [R1+0x2b28], R44 ;  /* 0x002b282c01007387 */ /* 0x0009e60000100a00 */
[----:B--2---:R-:W-:Y:S01]  /*c1b0*/  IMAD R50, R202, 0x78, RZ ;  /* 0x00000078ca327824 */ /* 0x004fe200078e02ff */
[----:B------:R2:W-:Y:S01]  /*c1c0*/  STL.64 [R1+0x2ae0], R42 ;  /* 0x002ae02a01007387 */ /* 0x0005e20000100a00 */
[----:B---3--:R-:W-:-:S04]  /*c1d0*/  IMAD.WIDE R46, R41, 0x4, R2 ;  /* 0x00000004292e7825 */ /* 0x008fc800078e0202 */
[--C-:B----4-:R-:W-:Y:S01]  /*c1e0*/  IMAD.WIDE R44, R40, 0x4, R2.reuse ;  /* 0x00000004282c7825 */ /* 0x110fe200078e0202 */
[----:B------:R-:W-:Y:S03]  /*c1f0*/  STL.64 [R1+0x2aa0], R46 ;  /* 0x002aa02e01007387 */ /* 0x000fe60000100a00 */
[--C-:B--2---:R-:W-:Y:S01]  /*c200*/  IMAD.WIDE R42, R39, 0x4, R2.reuse ;  /* 0x00000004272a7825 */ /* 0x104fe200078e0202 */
[----:B------:R-:W-:Y:S03]  /*c210*/  STL.64 [R1+0x2a18], R44 ;  /* 0x002a182c01007387 */ /* 0x000fe60000100a00 */
[--C-:B------:R-:W-:Y:S01]  /*c220*/  IMAD.WIDE R40, R38, 0x4, R2.reuse ;  /* 0x0000000426287825 */ /* 0x100fe200078e0202 */
[----:B------:R-:W-:Y:S03]  /*c230*/  STL.64 [R1+0x2990], R42 ;  /* 0x0029902a01007387 */ /* 0x000fe60000100a00 */
[--C-:B------:R-:W-:Y:S01]  /*c240*/  IMAD.WIDE R38, R37, 0x4, R2.reuse ;  /* 0x0000000425267825 */ /* 0x100fe200078e0202 */
[----:B------:R2:W-:Y:S03]  /*c250*/  STL.64 [R1+0x2908], R40 ;  /* 0x0029082801007387 */ /* 0x0005e60000100a00 */
[--C-:B------:R-:W-:Y:S01]  /*c260*/  IMAD.WIDE R36, R36, 0x4, R2.reuse ;  /* 0x0000000424247825 */ /* 0x100fe200078e0202 */
[----:B------:R3:W-:Y:S04]  /*c270*/  STL.64 [R1+0x2d38], R38 ;  /* 0x002d382601007387 */ /* 0x0007e80000100a00 */
[----:B------:R4:W-:Y:S01]  /*c280*/  STL.64 [R1+0x2cc0], R36 ;  /* 0x002cc02401007387 */ /* 0x0009e20000100a00 */
[----:B--2---:R-:W-:-:S04]  /*c290*/  IMAD.WIDE R40, R35, 0x4, R2 ;  /* 0x0000000423287825 */ /* 0x004fc800078e0202 */
[--C-:B---3--:R-:W-:Y:S01]  /*c2a0*/  IMAD.WIDE R38, R34, 0x4, R2.reuse ;  /* 0x0000000422267825 */ /* 0x108fe200078e0202 */
[----:B------:R-:W-:Y:S03]  /*c2b0*/  STL.64 [R1+0x2c70], R40 ;  /* 0x002c702801007387 */ /* 0x000fe60000100a00 */
[--C-:B----4-:R-:W-:Y:S01]  /*c2c0*/  IMAD.WIDE R36, R33, 0x4, R2.reuse ;  /* 0x0000000421247825 */ /* 0x110fe200078e0202 */
        /* <DEDUP_REMOVED lines=34> */
[----:B------:R2:W-:Y:S03]  /*c4f0*/  STL.64 [R1+0x2b18], R22 ;  /* 0x002b181601007387 */ /* 0x0005e60000100a00 */
[--C-:B------:R-:W-:Y:S01]  /*c500*/  IMAD.WIDE R16, R4, 0x4, R2.reuse ;  /* 0x0000000404107825 */ /* 0x100fe200078e0202 */
[C---:B------:R-:W-:Y:S01]  /*c510*/  LEA R4, P2, R5.reuse, UR8, 0x2 ;  /* 0x0000000805047c11 */ /* 0x040fe2000f8410ff */
[----:B------:R3:W-:Y:S03]  /*c520*/  STL.64 [R1+0x2ad0], R20 ;  /* 0x002ad01401007387 */ /* 0x0007e60000100a00 */
[----:B------:R-:W-:Y:S01]  /*c530*/  LEA.HI.X.SX32 R5, R5, UR9, 0x2, P2 ;  /* 0x0000000905057c11 */ /* 0x000fe200090f16ff */
[----:B------:R4:W-:Y:S01]  /*c540*/  STL.64 [R1+0x2a80], R16 ;  /* 0x002a801001007387 */ /* 0x0009e20000100a00 */
[----:B--2---:R-:W2:Y:S01]  /*c550*/  LDC R22, c[0x0][0x230] ;  /* 0x00008c00ff167b82 */ /* 0x004ea20000000800 */
[----:B---3--:R-:W-:Y:S01]  /*c560*/  IMAD.WIDE R20, R8, 0x4, R2 ;  /* 0x0000000408147825 */ /* 0x008fe200078e0202 */
[----:B------:R-:W-:-:S06]  /*c570*/  LEA R8, P2, R9, UR8, 0x2 ;  /* 0x0000000809087c11 */ /* 0x000fcc000f8410ff */
[----:B------:R-:W3:Y:S01]  /*c580*/  LDC R23, c[0x0][0x230] ;  /* 0x00008c00ff177b82 */ /* 0x000ee20000000800 */
[----:B----4-:R-:W-:Y:S01]  /*c590*/  IMAD.WIDE R16, R6, 0x4, R2 ;  /* 0x0000000406107825 */ /* 0x010fe200078e0202 */
[----:B------:R-:W-:Y:S01]  /*c5a0*/  LEA R6, P5, R7, UR8, 0x2 ;  /* 0x0000000807067c11 */ /* 0x000fe2000f8a10ff */
[----:B------:R4:W-:Y:S01]  /*c5b0*/  STL.64 [R1+0x29f8], R20 ;  /* 0x0029f81401007387 */ /* 0x0009e20000100a00 */
[----:B------:R-:W-:Y:S02]  /*c5c0*/  LEA.HI.X.SX32 R9, R9, UR9, 0x2, P2 ;  /* 0x0000000909097c11 */ /* 0x000fe400090f16ff */
[----:B------:R-:W-:Y:S01]  /*c5d0*/  LEA.HI.X.SX32 R7, R7, UR9, 0x2, P5 ;  /* 0x0000000907077c11 */ /* 0x000fe2000a8f16ff */
[----:B------:R1:W-:Y:S01]  /*c5e0*/  STL.64 [R1+0x2970], R16 ;  /* 0x0029701001007387 */ /* 0x0003e20000100a00 */
[----:B------:R-:W-:Y:S01]  /*c5f0*/  LEA R12, P2, R13, UR8, 0x2 ;  /* 0x000000080d0c7c11 */ /* 0x000fe2000f8410ff */
[----:B------:R-:W-:-:S03]  /*c600*/  IMAD.WIDE R42, R50, 0x4, R8 ;  /* 0x00000004322a7825 */ /* 0x000fc600078e0208 */
[----:B------:R-:W-:Y:S01]  /*c610*/  LEA.HI.X.SX32 R13, R13, UR9, 0x2, P2 ;  /* 0x000000090d0d7c11 */ /* 0x000fe200090f16ff */
[----:B------:R-:W-:Y:S01]  /*c620*/  IMAD.WIDE R54, R62, 0x4, R8 ;  /* 0x000000043e367825 */ /* 0x000fe200078e0208 */
[----:B----4-:R-:W4:Y:S03]  /*c630*/  LDC R21, c[0x0][0x230] ;  /* 0x00008c00ff157b82 */ /* 0x010f260000000800 */
[----:B------:R-:W-:Y:S02]  /*c640*/  VIADD R20, R146, 0xfffffff7 ;  /* 0xfffffff792147836 */ /* 0x000fe40000000000 */
[----:B-1----:R-:W-:Y:S01]  /*c650*/  IMAD.WIDE R16, R10, 0x4, R2 ;  /* 0x000000040a107825 */ /* 0x002fe200078e0202 */
[----:B------:R-:W-:-:S03]  /*c660*/  LEA R10, P5, R11, UR8, 0x2 ;  /* 0x000000080b0a7c11 */ /* 0x000fc6000f8a10ff */
[----:B------:R-:W-:Y:S01]  /*c670*/  IMAD.WIDE R2, R14, 0x4, R2 ;  /* 0x000000040e027825 */ /* 0x000fe200078e0202 */
[----:B------:R-:W-:Y:S01]  /*c680*/  LEA.HI.X.SX32 R11, R11, UR9, 0x2, P5 ;  /* 0x000000090b0b7c11 */ /* 0x000fe2000a8f16ff */
[----:B------:R1:W-:Y:S01]  /*c690*/  STL.64 [R1+0x28e0], R16 ;  /* 0x0028e01001007387 */ /* 0x0003e20000100a00 */
[C---:B------:R-:W-:Y:S01]  /*c6a0*/  LEA R14, P5, R15.reuse, UR8, 0x2 ;  /* 0x000000080f0e7c11 */ /* 0x040fe2000f8a10ff */
[C---:B------:R-:W-:Y:S02]  /*c6b0*/  IMAD.WIDE R46, R50.reuse, 0x4, R12 ;  /* 0x00000004322e7825 */ /* 0x040fe400078e020c */
[----:B------:R2:W-:Y:S01]  /*c6c0*/  STL.64 [R1+0x28f8], R2 ;  /* 0x0028f80201007387 */ /* 0x0005e20000100a00 */
[----:B------:R-:W-:Y:S01]  /*c6d0*/  LEA.HI.X.SX32 R15, R15, UR9, 0x2, P5 ;  /* 0x000000090f0f7c11 */ /* 0x000fe2000a8f16ff */
[----:B------:R-:W-:Y:S01]  /*c6e0*/  IMAD.WIDE R44, R50, 0x4, R10 ;  /* 0x00000004322c7825 */ /* 0x000fe200078e020a */
[----:B------:R-:W-:-:S03]  /*c6f0*/  LEA R18, P5, R19, UR8, 0x2 ;  /* 0x0000000813127c11 */ /* 0x000fc6000f8a10ff */
[----:B------:R-:W-:Y:S01]  /*c700*/  IMAD.WIDE R56, R62, 0x4, R10 ;  /* 0x000000043e387825 */ /* 0x000fe200078e020a */
[----:B------:R-:W-:Y:S02]  /*c710*/  LEA.HI.X.SX32 R19, R19, UR9, 0x2, P5 ;  /* 0x0000000913137c11 */ /* 0x000fe4000a8f16ff */
[----:B-1----:R-:W-:Y:S01]  /*c720*/  LEA R16, P2, R0, UR8, 0x2 ;  /* 0x0000000800107c11 */ /* 0x002fe2000f8410ff */
[----:B----4-:R-:W-:Y:S01]  /*c730*/  VIADD R21, R21, 0xfffffff3 ;  /* 0xfffffff315157836 */ /* 0x010fe20000000000 */
[----:B------:R-:W-:Y:S01]  /*c740*/  ULDC UR8, c[0x0][0x238] ;  /* 0x00008e0000087ab9 */ /* 0x000fe20000000800 */
[----:B--2---:R-:W-:Y:S01]  /*c750*/  VIADD R2, R144, 0xffffffff ;  /* 0xffffffff90027836 */ /* 0x004fe20000000000 */
[----:B------:R-:W-:Y:S01]  /*c760*/  LEA.HI.X.SX32 R17, R0, UR9, 0x2, P2 ;  /* 0x0000000900117c11 */ /* 0x000fe200090f16ff */
[----:B------:R-:W-:Y:S01]  /*c770*/  IMAD.SHL.U32 R3, R202, 0x4, RZ ;  /* 0x00000004ca037824 */ /* 0x000fe200078e00ff */
[----:B------:R-:W-:Y:S01]  /*c780*/  IADD3 R0, R145, -0x5, RZ ;  /* 0xfffffffb91007810 */ /* 0x000fe20007ffe0ff */
[----:B------:R-:W-:Y:S01]  /*c790*/  IMAD.WIDE R58, R62, 0x4, R12 ;  /* 0x000000043e3a7825 */ /* 0x000fe200078e020c */
[----:B------:R-:W-:-:S03]  /*c7a0*/  ISETP.GE.U32.AND P2, PT, R2, 0x7fffff80, PT ;  /* 0x7fffff800200780c */ /* 0x000fc60003f46070 */
[----:B------:R-:W-:Y:S01]  /*c7b0*/  IMAD.WIDE R72, R78, 0x4, R10 ;  /* 0x000000044e487825 */ /* 0x000fe200078e020a */
[----:B------:R-:W-:-:S03]  /*c7c0*/  ISETP.GE.U32.AND P5, PT, R0, 0x7fffff7c, PT ;  /* 0x7fffff7c0000780c */ /* 0x000fc60003fa6070 */
[----:B------:R-:W-:-:S04]  /*c7d0*/  IMAD.WIDE R74, R78, 0x4, R12 ;  /* 0x000000044e4a7825 */ /* 0x000fc800078e020c */
        /* <DEDUP_REMOVED lines=31> */
[C---:B------:R-:W-:Y:S02]  /*c9d0*/  IMAD R200, R202.reuse, 0x73, RZ ;  /* 0x00000073cac87824 */ /* 0x040fe400078e02ff */
[C---:B------:R-:W-:Y:S02]  /*c9e0*/  IMAD R216, R202.reuse, 0x77, RZ ;  /* 0x00000077cad87824 */ /* 0x040fe400078e02ff */
[C---:B------:R-:W-:Y:S02]  /*c9f0*/  IMAD R232, R202.reuse, 0x7b, RZ ;  /* 0x0000007bcae87824 */ /* 0x040fe400078e02ff */
[----:B------:R-:W-:Y:S01]  /*ca00*/  IMAD R248, R202, 0x7f, RZ ;  /* 0x0000007fcaf87824 */ /* 0x000fe200078e02ff */
[----:B------:R-:W-:Y:S01]  /*ca10*/  USHF.L.U32 UR8, UR8, 0x7, URZ ;  /* 0x0000000708087899 */ /* 0x000fe2000800063f */
[----:B------:R-:W-:Y:S01]  /*ca20*/  IMAD.SHL.U32 R0, R149, 0x4, RZ ;  /* 0x0000000495007824 */ /* 0x000fe200078e00ff */
[----:B------:R-:W-:Y:S01]  /*ca30*/  UISETP.GT.AND UP0, UPT, UR7, 0xff, UPT ;  /* 0x000000ff0700788c */ /* 0x000fe2000bf04270 */
[----:B------:R-:W-:Y:S01]  /*ca40*/  IMAD.WIDE R38, R3, 0x4, R4 ;  /* 0x0000000403267825 */ /* 0x000fe200078e0204 */
[----:B------:R-:W-:-:S02]  /*ca50*/  ULDC UR9, c[0x0][0x23c] ;  /* 0x00008f0000097ab9 */ /* 0x000fc40000000800 */
[C---:B------:R-:W-:Y:S01]  /*ca60*/  IADD3 R2, R0.reuse, UR5, RZ ;  /* 0x0000000500027c10 */ /* 0x040fe2000fffe0ff */
[C---:B------:R-:W-:Y:S01]  /*ca70*/  IMAD.WIDE R36, R3.reuse, 0x4, R6 ;  /* 0x0000000403247825 */ /* 0x040fe200078e0206 */
[----:B------:R1:W-:Y:S01]  /*ca80*/  STL.64 [R1+0x978], R38 ;  /* 0x0009782601007387 */ /* 0x0003e20000100a00 */
[C---:B------:R-:W-:Y:S02]  /*ca90*/  LOP3.LUT R250, R0.reuse, 0x40, RZ, 0x3c, !PT ;  /* 0x0000004000fa7812 */ /* 0x040fe400078e3cff */
[C---:B------:R-:W-:Y:S01]  /*caa0*/  IMAD.WIDE R34, R3.reuse, 0x4, R8 ;  /* 0x0000000403227825 */ /* 0x040fe200078e0208 */
[----:B------:R-:W-:Y:S01]  /*cab0*/  @!PT LDS RZ, [RZ] ;  /* 0x00000000fffff984 */ /* 0x000fe20000000800 */
[----:B------:R-:W-:Y:S01]  /*cac0*/  @!PT LDS RZ, [RZ] ;  /* 0x00000000fffff984 */ /* 0x000fe20000000800 */
[----:B------:R-:W-:Y:S01]  /*cad0*/  @!PT LDS RZ, [RZ] ;  /* 0x00000000fffff984 */ /* 0x000fe20000000800 */
[----:B------:R-:W-:Y:S01]  /*cae0*/  LDGSTS.E [R2], desc[UR60][R4.64], !P2 ;  /* 0x0000000004027fae */ /* 0x000fe2000d12187c */
[----:B------:R-:W-:Y:S02]  /*caf0*/  LOP3.LUT R251, R0, 0x60, RZ, 0x3c, !PT ;  /* 0x0000006000fb7812 */ /* 0x000fe400078e3cff */
[----:B------:R-:W-:Y:S01]  /*cb00*/  IMAD.WIDE R32, R3, 0x4, R10 ;  /* 0x0000000403207825 */ /* 0x000fe200078e020a */
[----:B------:R-:W-:Y:S01]  /*cb10*/  LDGSTS.E [R2+0x80], desc[UR60][R6.64], !P2 ;  /* 0x0008000006027fae */ /* 0x000fe2000d12187c */
[----:B------:R-:W-:-:S02]  /*cb20*/  IADD3 R251, R251, UR5, RZ ;  /* 0x00000005fbfb7c10 */ /* 0x000fc4000fffe0ff */
[C---:B------:R-:W-:Y:S01]  /*cb30*/  IMAD.WIDE R30, R3.reuse, 0x4, R12 ;  /* 0x00000004031e7825 */ /* 0x040fe200078e020c */
[----:B------:R-:W-:Y:S03]  /*cb40*/  LDGSTS.E [R2+0x100], desc[UR60][R8.64], !P2 ;  /* 0x0010000008027fae */ /* 0x000fe6000d12187c */
[C---:B------:R-:W-:Y:S01]  /*cb50*/  IMAD.WIDE R28, R3.reuse, 0x4, R14 ;  /* 0x00000004031c7825 */ /* 0x040fe200078e020e */
[----:B------:R-:W-:Y:S03]  /*cb60*/  LDGSTS.E [R2+0x180], desc[UR60][R10.64], !P2 ;  /* 0x001800000a027fae */ /* 0x000fe6000d12187c */
[C---:B------:R-:W-:Y:S01]  /*cb70*/  IMAD.WIDE R26, R3.reuse, 0x4, R16 ;  /* 0x00000004031a7825 */ /* 0x040fe200078e0210 */
[----:B------:R-:W-:Y:S03]  /*cb80*/  LDGSTS.E [R2+0x200], desc[UR60][R12.64], !P2 ;  /* 0x002000000c027fae */ /* 0x000fe6000d12187c */
[----:B------:R-:W-:Y:S01]  /*cb90*/  IMAD.WIDE R24, R3, 0x4, R18 ;  /* 0x0000000403187825 */ /* 0x000fe200078e0212 */
[----:B------:R-:W-:Y:S03]  /*cba0*/  LDGSTS.E [R2+0x280], desc[UR60][R14.64], !P2 ;  /* 0x002800000e027fae */ /* 0x000fe6000d12187c */
[----:B------:R-:W-:Y:S01]  /*cbb0*/  VIADD R3, R22, 0xffffffef ;  /* 0xffffffef16037836 */ /* 0x000fe20000000000 */
[----:B------:R-:W-:Y:S01]  /*cbc0*/  LDGSTS.E [R2+0x300], desc[UR60][R16.64], !P2 ;  /* 0x0030000010027fae */ /* 0x000fe2000d12187c */
[----:B------:R-:W2:Y:S01]  /*cbd0*/  LDC R22, c[0x0][0x230] ;  /* 0x00008c00ff167b82 */ /* 0x000ea20000000800 */
[----:B------:R-:W-:-:S02]  /*cbe0*/  IMAD.WIDE R48, R50, 0x4, R16 ;  /* 0x0000000432307825 */ /* 0x000fc400078e0210 */
[----:B------:R-:W-:Y:S01]  /*cbf0*/  LDGSTS.E [R2+0x380], desc[UR60][R18.64], !P2 ;  /* 0x0038000012027fae */ /* 0x000fe2000d12187c */
[----:B------:R-:W-:Y:S01]  /*cc00*/  ISETP.GE.U32.AND P2, PT, R20, 0x7fffff78, PT ;  /* 0x7fffff781400780c */ /* 0x000fe20003f46070 */
[----:B------:R-:W-:Y:S02]  /*cc10*/  IMAD.SHL.U32 R20, R202, 0x8, RZ ;  /* 0x00000008ca147824 */ /* 0x000fe400078e00ff */
[----:B------:R1:W-:Y:S01]  /*cc20*/  LDGSTS.E [R2+0x1000], desc[UR60][R38.64], !P5 ;  /* 0x0100000026027fae */ /* 0x0003e2000e92187c */
[----:B------:R-:W-:-:S03]  /*cc30*/  IMAD.WIDE R60, R62, 0x4, R16 ;  /* 0x000000043e3c7825 */ /* 0x000fc600078e0210 */
[----:B------:R4:W-:Y:S01]  /*cc40*/  LDGSTS.E [R2+0x1080], desc[UR60][R36.64], !P5 ;  /* 0x0108000024027fae */ /* 0x0009e2000e92187c */
[----:B------:R-:W-:-:S03]  /*cc50*/  IMAD.WIDE R40, R20, 0x4, R4 ;  /* 0x0000000414287825 */ /* 0x000fc600078e0204 */
[----:B------:R3:W-:Y:S01]  /*cc60*/  LDGSTS.E [R2+0x1100], desc[UR60][R34.64], !P5 ;  /* 0x0110000022027fae */ /* 0x0007e2000e92187c */
[----:B------:R-:W-:Y:S02]  /*cc70*/  VIADD R250, R250, UR5 ;  /* 0x00000005fafa7c36 */ /* 0x000fe40008000000 */
[----:B------:R-:W-:Y:S01]  /*cc80*/  IMAD.WIDE R130, R132, 0x4, R16 ;  /* 0x0000000484827825 */ /* 0x000fe200078e0210 */
[----:B------:R3:W-:Y:S03]  /*cc90*/  LDGSTS.E [R2+0x1180], desc[UR60][R32.64], !P5 ;  /* 0x0118000020027fae */ /* 0x0007e6000e92187c */
[----:B-1----:R-:W-:Y:S01]  /*cca0*/  IMAD.WIDE R38, R20, 0x4, R6 ;  /* 0x0000000414267825 */ /* 0x002fe200078e0206 */
[----:B------:R4:W-:Y:S03]  /*ccb0*/  STL.64 [R1+0x970], R36 ;  /* 0x0009702401007387 */ /* 0x0009e60000100a00 */
[C---:B------:R-:W-:Y:S01]  /*ccc0*/  IMAD.WIDE R144, R148.reuse, 0x4, R14 ;  /* 0x0000000494907825 */ /* 0x040fe200078e020e */
[----:B------:R1:W-:Y:S03]  /*ccd0*/  LDGSTS.E [R2+0x1200], desc[UR60][R30.64], !P5 ;  /* 0x012000001e027fae */ /* 0x0003e6000e92187c */
[--C-:B------:R-:W-:Y:S01]  /*cce0*/  IMAD.WIDE R146, R148, 0x4, R16.reuse ;  /* 0x0000000494927825 */ /* 0x100fe200078e0210 */
[----:B------:R3:W-:Y:S03]  /*ccf0*/  STL.64 [R1+0x968], R34 ;  /* 0x0009682201007387 */ /* 0x0007e60000100a00 */
[----:B------:R-:W-:Y:S01]  /*cd00*/  IMAD.WIDE R162, R164, 0x4, R16 ;  /* 0x00000004a4a27825 */ /* 0x000fe200078e0210 */
[----:B------:R2:W-:Y:S03]  /*cd10*/  LDGSTS.E [R2+0x1280], desc[UR60][R28.64], !P5 ;  /* 0x012800001c027fae */ /* 0x0005e6000e92187c */
[----:B----4-:R-:W-:Y:S01]  /*cd20*/  IMAD.WIDE R36, R20, 0x4, R8 ;  /* 0x0000000414247825 */ /* 0x010fe200078e0208 */
[----:B------:R4:W-:Y:S03]  /*cd30*/  STL.64 [R1+0x960], R32 ;  /* 0x0009602001007387 */ /* 0x0009e60000100a00 */
[----:B------:R-:W-:Y:S01]  /*cd40*/  IMAD.WIDE R178, R180, 0x4, R16 ;  /* 0x00000004b4b27825 */ /* 0x000fe200078e0210 */
[----:B------:R2:W-:Y:S03]  /*cd50*/  LDGSTS.E [R2+0x1300], desc[UR60][R26.64], !P5 ;  /* 0x013000001a027fae */ /* 0x0005e6000e92187c */
[C---:B---3--:R-:W-:Y:S01]  /*cd60*/  IMAD.WIDE R34, R20.reuse, 0x4, R10 ;  /* 0x0000000414227825 */ /* 0x048fe200078e020a */
[----:B------:R1:W-:Y:S04]  /*cd70*/  STL.64 [R1+0x958], R30 ;  /* 0x0009581e01007387 */ /* 0x0003e80000100a00 */
[----:B------:R3:W-:Y:S01]  /*cd80*/  LDGSTS.E [R2+0x1380], desc[UR60][R24.64], !P5 ;  /* 0x0138000018027fae */ /* 0x0007e2000e92187c */
[----:B----4-:R-:W-:Y:S01]  /*cd90*/  IMAD.WIDE R32, R20, 0x4, R12 ;  /* 0x0000000414207825 */ /* 0x010fe200078e020c */
[----:B------:R-:W-:-:S02]  /*cda0*/  ISETP.GE.U32.AND P5, PT, R21, 0x7fffff74, PT ;  /* 0x7fffff741500780c */ /* 0x000fc40003fa6070 */
[----:B------:R2:W-:Y:S01]  /*cdb0*/  STL.64 [R1+0x950], R28 ;  /* 0x0009501c01007387 */ /* 0x0005e20000100a00 */
[----:B------:R-:W-:Y:S02]  /*cdc0*/  VIADD R21, R23, 0xffffffeb ;  /* 0xffffffeb17157836 */ /* 0x000fe40000000000 */
[----:B------:R-:W4:Y:S01]  /*cdd0*/  LDC R23, c[0x0][0x230] ;  /* 0x00008c00ff177b82 */ /* 0x000f220000000800 */
[C---:B-1----:R-:W-:Y:S01]  /*cde0*/  IMAD.WIDE R30, R20.reuse, 0x4, R14 ;  /* 0x00000004141e7825 */ /* 0x042fe200078e020e */
[----:B------:R1:W-:Y:S04]  /*cdf0*/  LDGSTS.E [R2+0x2000], desc[UR60][R40.64], !P2 ;  /* 0x0200000028027fae */ /* 0x0003e8000d12187c */
[----:B------:R3:W-:Y:S01]  /*ce00*/  STL.64 [R1+0x948], R26 ;  /* 0x0009481a01007387 */ /* 0x0007e20000100a00 */
[----:B--2---:R-:W-:-:S03]  /*ce10*/  IMAD.WIDE R28, R20, 0x4, R16 ;  /* 0x00000004141c7825 */ /* 0x004fc600078e0210 */
[----:B------:R2:W-:Y:S04]  /*ce20*/  LDGSTS.E [R2+0x2080], desc[UR60][R38.64], !P2 ;  /* 0x0208000026027fae */ /* 0x0005e8000d12187c */
[----:B------:R2:W-:Y:S01]  /*ce30*/  LDGSTS.E [R2+0x2100], desc[UR60][R36.64], !P2 ;  /* 0x0210000024027fae */ /* 0x0005e2000d12187c */
[----:B---3--:R-:W-:-:S03]  /*ce40*/  IMAD.WIDE R26, R20, 0x4, R18 ;  /* 0x00000004141a7825 */ /* 0x008fc600078e0212 */
[----:B------:R3:W-:Y:S01]  /*ce50*/  LDGSTS.E [R2+0x2180], desc[UR60][R34.64], !P2 ;  /* 0x0218000022027fae */ /* 0x0007e2000d12187c */
[----:B------:R-:W-:-:S03]  /*ce60*/  SHF.L.U32 R20, R202, 0x4, RZ ;  /* 0x00000004ca147819 */ /* 0x000fc600000006ff */
[----:B------:R1:W-:Y:S04]  /*ce70*/  STL.64 [R1+0x940], R24 ;  /* 0x0009401801007387 */ /* 0x0003e80000100a00 */
[----:B------:R3:W-:Y:S04]  /*ce80*/  LDGSTS.E [R2+0x2200], desc[UR60][R32.64], !P2 ;  /* 0x0220000020027fae */ /* 0x0007e8000d12187c */
[----:B------:R4:W-:Y:S01]  /*ce90*/  LDGSTS.E [R2+0x2280], desc[UR60][R30.64], !P2 ;  /* 0x022800001e027fae */ /* 0x0009e2000d12187c */
[----:B-1----:R-:W1:Y:S03]  /*cea0*/  LDC R24, c[0x0][0x230] ;  /* 0x00008c00ff187b82 */ /* 0x002e660000000800 */
[----:B------:R4:W-:Y:S04]  /*ceb0*/  LDGSTS.E [R2+0x2300], desc[UR60][R28.64], !P2 ;  /* 0x023000001c027fae */ /* 0x0009e8000d12187c */
[----:B------:R4:W-:Y:S01]  /*cec0*/  LDGSTS.E [R2+0x2380], desc[UR60][R26.64], !P2 ;  /* 0x023800001a027fae */ /* 0x0009e2000d12187c */
[----:B------:R-:W-:Y:S01]  /*ced0*/  ISETP.GE.U32.AND P2, PT, R3, 0x7fffff70, PT ;  /* 0x7fffff700300780c */ /* 0x000fe20003f46070 */
[----:B------:R-:W-:-:S02]  /*cee0*/  IMAD R3, R202, 0xc, RZ ;  /* 0x0000000cca037824 */ /* 0x000fc400078e02ff */
[----:B------:R2:W-:Y:S04]  /*cef0*/  STL.64 [R1+0x878], R40 ;  /* 0x0008782801007387 */ /* 0x0005e80000100a00 */
[----:B------:R3:W-:Y:S04]  /*cf00*/  STL.64 [R1+0x870], R38 ;  /* 0x0008702601007387 */ /* 0x0007e80000100a00 */
[----:B------:R4:W-:Y:S01]  /*cf10*/  STL.64 [R1+0x868], R36 ;  /* 0x0008682401007387 */ /* 0x0009e20000100a00 */
[----:B--2---:R-:W-:-:S03]  /*cf20*/  IMAD.WIDE R40, R3, 0x4, R4 ;  /* 0x0000000403287825 */ /* 0x004fc600078e0204 */
[----:B------:R2:W-:Y:S01]  /*cf30*/  STL.64 [R1+0x860], R34 ;  /* 0x0008602201007387 */ /* 0x0005e20000100a00 */
[----:B---3--:R-:W-:-:S03]  /*cf40*/  IMAD.WIDE R38, R3, 0x4, R6 ;  /* 0x0000000403267825 */ /* 0x008fc600078e0206 */
[----:B------:R3:W-:Y:S01]  /*cf50*/  STL.64 [R1+0x858], R32 ;  /* 0x0008582001007387 */ /* 0x0007e20000100a00 */
[----:B----4-:R-:W-:-:S03]  /*cf60*/  IMAD.WIDE R36, R3, 0x4, R8 ;  /* 0x0000000403247825 */ /* 0x010fc600078e0208 */
[----:B------:R4:W-:Y:S01]  /*cf70*/  STL.64 [R1+0x850], R30 ;  /* 0x0008501e01007387 */ /* 0x0009e20000100a00 */
[----:B--2---:R-:W-:-:S03]  /*cf80*/  IMAD.WIDE R34, R3, 0x4, R10 ;  /* 0x0000000403227825 */ /* 0x004fc600078e020a */
[----:B------:R2:W-:Y:S01]  /*cf90*/  STL.64 [R1+0x848], R28 ;  /* 0x0008481c01007387 */ /* 0x0005e20000100a00 */
[----:B---3--:R-:W-:-:S03]  /*cfa0*/  IMAD.WIDE R32, R3, 0x4, R12 ;  /* 0x0000000403207825 */ /* 0x008fc600078e020c */
[----:B------:R3:W-:Y:S01]  /*cfb0*/  LDGSTS.E [R2+0x3000], desc[UR60][R40.64], !P5 ;  /* 0x0300000028027fae */ /* 0x0007e2000e92187c */
[----:B----4-:R-:W-:-:S03]  /*cfc0*/  IMAD.WIDE R30, R3, 0x4, R14 ;  /* 0x00000004031e7825 */ /* 0x010fc600078e020e */
[----:B------:R4:W-:Y:S01]  /*cfd0*/  STL.64 [R1+0x840], R26 ;  /* 0x0008401a01007387 */ /* 0x0009e20000100a00 */
[----:B--2---:R-:W-:-:S03]  /*cfe0*/  IMAD.WIDE R28, R3, 0x4, R16 ;  /* 0x00000004031c7825 */ /* 0x004fc600078e0210 */
[----:B------:R2:W-:Y:S04]  /*cff0*/  LDGSTS.E [R2+0x3080], desc[UR60][R38.64], !P5 ;  /* 0x0308000026027fae */ /* 0x0005e8000e92187c */
[----:B------:R3:W-:Y:S01]  /*d000*/  STL.64 [R1+0x778], R40 ;  /* 0x0007782801007387 */ /* 0x0007e20000100a00 */
[----:B----4-:R-:W-:-:S03]  /*d010*/  IMAD.WIDE R26, R3, 0x4, R18 ;  /* 0x00000004031a7825 */ /* 0x010fc600078e0212 */
[----:B------:R4:W-:Y:S01]  /*d020*/  LDGSTS.E [R2+0x3100], desc[UR60][R36.64], !P5 ;  /* 0x0310000024027fae */ /* 0x0009e2000e92187c */
[----:B-1----:R-:W-:-:S03]  /*d030*/  VIADD R3, R24, 0xffffffe7 ;  /* 0xffffffe718037836 */ /* 0x002fc60000000000 */
[----:B------:R2:W-:Y:S01]  /*d040*/  STL.64 [R1+0x770], R38 ;  /* 0x0007702601007387 */ /* 0x0005e20000100a00 */
[----:B------:R-:W1:Y:S03]  /*d050*/  LDC R24, c[0x0][0x230] ;  /* 0x00008c00ff187b82 */ /* 0x000e660000000800 */
[----:B------:R4:W-:Y:S01]  /*d060*/  LDGSTS.E [R2+0x3180], desc[UR60][R34.64], !P5 ;  /* 0x0318000022027fae */ /* 0x0009e2000e92187c */
[----:B---3--:R-:W-:-:S03]  /*d070*/  IMAD.WIDE R40, R20, 0x4, R4 ;  /* 0x0000000414287825 */ /* 0x008fc600078e0204 */
[----:B------:R4:W-:Y:S04]  /*d080*/  STL.64 [R1+0x768], R36 ;  /* 0x0007682401007387 */ /* 0x0009e80000100a00 */
[----:B------:R3:W-:Y:S01]  /*d090*/  LDGSTS.E [R2+0x3200], desc[UR60][R32.64], !P5 ;  /* 0x0320000020027fae */ /* 0x0007e2000e92187c */
[----:B--2---:R-:W-:-:S03]  /*d0a0*/  IMAD.WIDE R38, R20, 0x4, R6 ;  /* 0x0000000414267825 */ /* 0x004fc600078e0206 */
[----:B------:R2:W-:Y:S04]  /*d0b0*/  STL.64 [R1+0x760], R34 ;  /* 0x0007602201007387 */ /* 0x0005e80000100a00 */
[----:B------:R3:W-:Y:S01]  /*d0c0*/  LDGSTS.E [R2+0x3280], desc[UR60][R30.64], !P5 ;  /* 0x032800001e027fae */ /* 0x0007e2000e92187c */
[----:B----4-:R-:W-:-:S03]  /*d0d0*/  IMAD.WIDE R36, R20, 0x4, R8 ;  /* 0x0000000414247825 */ /* 0x010fc600078e0208 */
[----:B------:R3:W-:Y:S04]  /*d0e0*/  STL.64 [R1+0x758], R32 ;  /* 0x0007582001007387 */ /* 0x0007e80000100a00 */
[----:B------:R4:W-:Y:S01]  /*d0f0*/  LDGSTS.E [R2+0x3300], desc[UR60][R28.64], !P5 ;  /* 0x033000001c027fae */ /* 0x0009e2000e92187c */
[----:B--2---:R-:W-:-:S03]  /*d100*/  IMAD.WIDE R34, R20, 0x4, R10 ;  /* 0x0000000414227825 */ /* 0x004fc600078e020a */
[----:B------:R2:W-:Y:S04]  /*d110*/  STL.64 [R1+0x750], R30 ;  /* 0x0007501e01007387 */ /* 0x0005e80000100a00 */
[----:B------:R1:W-:Y:S01]  /*d120*/  LDGSTS.E [R2+0x3380], desc[UR60][R26.64], !P5 ;  /* 0x033800001a027fae */ /* 0x0003e2000e92187c */
[----:B---3--:R-:W-:Y:S01]  /*d130*/  IMAD.WIDE R32, R20, 0x4, R12 ;  /* 0x0000000414207825 */ /* 0x008fe200078e020c */
[----:B------:R-:W-:Y:S02]  /*d140*/  ISETP.GE.U32.AND P5, PT, R21, 0x7fffff6c, PT ;  /* 0x7fffff6c1500780c */ /* 0x000fe40003fa6070 */
[----:B------:R4:W-:Y:S01]  /*d150*/  STL.64 [R1+0x748], R28 ;  /* 0x0007481c01007387 */ /* 0x0009e20000100a00 */
[----:B------:R-:W-:Y:S02]  /*d160*/  VIADD R21, R22, 0xffffffe3 ;  /* 0xffffffe316157836 */ /* 0x000fe40000000000 */
[----:B------:R-:W3:Y:S01]  /*d170*/  LDC R22, c[0x0][0x230] ;  /* 0x00008c00ff167b82 */ /* 0x000ee20000000800 */
[C---:B--2---:R-:W-:Y:S01]  /*d180*/  IMAD.WIDE R30, R20.reuse, 0x4, R14 ;  /* 0x00000004141e7825 */ /* 0x044fe200078e020e */
[----:B------:R2:W-:Y:S04]  /*d190*/  LDGSTS.E [R2+0x4000], desc[UR60][R40.64], !P2 ;  /* 0x0400000028027fae */ /* 0x0005e8000d12187c */
[----:B------:R1:W-:Y:S01]  /*d1a0*/  STL.64 [R1+0x740], R26 ;  /* 0x0007401a01007387 */ /* 0x0003e20000100a00 */
[----:B----4-:R-:W-:-:S03]  /*d1b0*/  IMAD.WIDE R28, R20, 0x4, R16 ;  /* 0x00000004141c7825 */ /* 0x010fc600078e0210 */
[----:B------:R4:W-:Y:S04]  /*d1c0*/  LDGSTS.E [R2+0x4080], desc[UR60][R38.64], !P2 ;  /* 0x0408000026027fae */ /* 0x0009e8000d12187c */
[----:B------:R4:W-:Y:S01]  /*d1d0*/  LDGSTS.E [R2+0x4100], desc[UR60][R36.64], !P2 ;  /* 0x0410000024027fae */ /* 0x0009e2000d12187c */
[----:B-1----:R-:W-:-:S03]  /*d1e0*/  IMAD.WIDE R26, R20, 0x4, R18 ;  /* 0x00000004141a7825 */ /* 0x002fc600078e0212 */
[----:B------:R1:W-:Y:S01]  /*d1f0*/  LDGSTS.E [R2+0x4180], desc[UR60][R34.64], !P2 ;  /* 0x0418000022027fae */ /* 0x0003e2000d12187c */
[----:B------:R-:W-:-:S03]  /*d200*/  IMAD R20, R202, 0x18, RZ ;  /* 0x00000018ca147824 */ /* 0x000fc600078e02ff */
[----:B------:R1:W-:Y:S04]  /*d210*/  LDGSTS.E [R2+0x4200], desc[UR60][R32.64], !P2 ;  /* 0x0420000020027fae */ /* 0x0003e8000d12187c */
[----:B------:R3:W-:Y:S04]  /*d220*/  LDGSTS.E [R2+0x4280], desc[UR60][R30.64], !P2 ;  /* 0x042800001e027fae */ /* 0x0007e8000d12187c */
        /* <DEDUP_REMOVED lines=9> */
[----:B----4-:R-:W-:-:S03]  /*d2c0*/  IMAD.WIDE R38, R3, 0x4, R6 ;  /* 0x0000000403267825 */ /* 0x010fc600078e0206 */
[----:B------:R4:W-:Y:S01]  /*d2d0*/  STL.64 [R1+0x658], R32 ;  /* 0x0006582001007387 */ /* 0x0009e20000100a00 */
[----:B-1----:R-:W-:-:S03]  /*d2e0*/  IMAD.WIDE R36, R3, 0x4, R8 ;  /* 0x0000000403247825 */ /* 0x002fc600078e0208 */
[----:B------:R3:W-:Y:S01]  /*d2f0*/  STL.64 [R1+0x650], R30 ;  /* 0x0006501e01007387 */ /* 0x0007e20000100a00 */
[----:B--2---:R-:W-:-:S03]  /*d300*/  IMAD.WIDE R34, R3, 0x4, R10 ;  /* 0x0000000403227825 */ /* 0x004fc600078e020a */
[----:B------:R1:W-:Y:S01]  /*d310*/  STL.64 [R1+0x648], R28 ;  /* 0x0006481c01007387 */ /* 0x0003e20000100a00 */
[----:B----4-:R-:W-:-:S03]  /*d320*/  IMAD.WIDE R32, R3, 0x4, R12 ;  /* 0x0000000403207825 */ /* 0x010fc600078e020c */
[----:B------:R2:W-:Y:S01]  /*d330*/  LDGSTS.E [R2+0x5000], desc[UR60][R40.64], !P5 ;  /* 0x0500000028027fae */ /* 0x0005e2000e92187c */
[----:B---3--:R-:W-:-:S03]  /*d340*/  IMAD.WIDE R30, R3, 0x4, R14 ;  /* 0x00000004031e7825 */ /* 0x008fc600078e020e */
[----:B------:R3:W-:Y:S01]  /*d350*/  STL.64 [R1+0x640], R26 ;  /* 0x0006401a01007387 */ /* 0x0007e20000100a00 */
[----:B-1----:R-:W-:-:S03]  /*d360*/  IMAD.WIDE R28, R3, 0x4, R16 ;  /* 0x00000004031c7825 */ /* 0x002fc600078e0210 */
[----:B------:R1:W-:Y:S04]  /*d370*/  LDGSTS.E [R2+0x5080], desc[UR60][R38.64], !P5 ;  /* 0x0508000026027fae */ /* 0x0003e8000e92187c */
[----:B------:R2:W-:Y:S01]  /*d380*/  STL.64 [R1+0x578], R40 ;  /* 0x0005782801007387 */ /* 0x0005e20000100a00 */
[----:B---3--:R-:W-:-:S03]  /*d390*/  IMAD.WIDE R26, R3, 0x4, R18 ;  /* 0x00000004031a7825 */ /* 0x008fc600078e0212 */
[----:B------:R3:W-:Y:S01]  /*d3a0*/  LDGSTS.E [R2+0x5100], desc[UR60][R36.64], !P5 ;  /* 0x0510000024027fae */ /* 0x0007e2000e92187c */
[----:B------:R-:W-:Y:S02]  /*d3b0*/  IADD3 R3, R23, -0x21, RZ ;  /* 0xffffffdf17037810 */ /* 0x000fe40007ffe0ff */
[----:B------:R-:W4:Y:S01]  /*d3c0*/  LDC R23, c[0x0][0x230] ;  /* 0x00008c00ff177b82 */ /* 0x000f220000000800 */
[----:B------:R1:W-:Y:S04]  /*d3d0*/  STL.64 [R1+0x570], R38 ;  /* 0x0005702601007387 */ /* 0x0003e80000100a00 */
[----:B------:R3:W-:Y:S01]  /*d3e0*/  LDGSTS.E [R2+0x5180], desc[UR60][R34.64], !P5 ;  /* 0x0518000022027fae */ /* 0x0007e2000e92187c */
[----:B--2---:R-:W-:-:S03]  /*d3f0*/  IMAD.WIDE R40, R20, 0x4, R4 ;  /* 0x0000000414287825 */ /* 0x004fc600078e0204 */
[----:B------:R3:W-:Y:S04]  /*d400*/  STL.64 [R1+0x568], R36 ;  /* 0x0005682401007387 */ /* 0x0007e80000100a00 */
[----:B------:R2:W-:Y:S01]  /*d410*/  LDGSTS.E [R2+0x5200], desc[UR60][R32.64], !P5 ;  /* 0x0520000020027fae */ /* 0x0005e2000e92187c */
[----:B-1----:R-:W-:-:S03]  /*d420*/  IMAD.WIDE R38, R20, 0x4, R6 ;  /* 0x0000000414267825 */ /* 0x002fc600078e0206 */
[----:B------:R1:W-:Y:S04]  /*d430*/  STL.64 [R1+0x560], R34 ;  /* 0x0005602201007387 */ /* 0x0003e80000100a00 */
[----:B------:R2:W-:Y:S01]  /*d440*/  LDGSTS.E [R2+0x5280], desc[UR60][R30.64], !P5 ;  /* 0x052800001e027fae */ /* 0x0005e2000e92187c */
[----:B---3--:R-:W-:-:S03]  /*d450*/  IMAD.WIDE R36, R20, 0x4, R8 ;  /* 0x0000000414247825 */ /* 0x008fc600078e0208 */
[----:B------:R2:W-:Y:S04]  /*d460*/  STL.64 [R1+0x558], R32 ;  /* 0x0005582001007387 */ /* 0x0005e80000100a00 */
[----:B------:R3:W-:Y:S01]  /*d470*/  LDGSTS.E [R2+0x5300], desc[UR60][R28.64], !P5 ;  /* 0x053000001c027fae */ /* 0x0007e2000e92187c */
[----:B-1----:R-:W-:-:S03]  /*d480*/  IMAD.WIDE R34, R20, 0x4, R10 ;  /* 0x0000000414227825 */ /* 0x002fc600078e020a */
[----:B------:R1:W-:Y:S04]  /*d490*/  STL.64 [R1+0x550], R30 ;  /* 0x0005501e01007387 */ /* 0x0003e80000100a00 */
[----:B------:R4:W-:Y:S01]  /*d4a0*/  LDGSTS.E [R2+0x5380], desc[UR60][R26.64], !P5 ;  /* 0x053800001a027fae */ /* 0x0009e2000e92187c */
[----:B--2---:R-:W-:Y:S01]  /*d4b0*/  IMAD.WIDE R32, R20, 0x4, R12 ;  /* 0x0000000414207825 */ /* 0x004fe200078e020c */
[----:B------:R-:W-:Y:S02]  /*d4c0*/  ISETP.GE.U32.AND P5, PT, R21, 0x7fffff64, PT ;  /* 0x7fffff641500780c */ /* 0x000fe40003fa6070 */
[----:B------:R3:W-:Y:S01]  /*d4d0*/  STL.64 [R1+0x548], R28 ;  /* 0x0005481c01007387 */ /* 0x0007e20000100a00 */
[----:B------:R-:W-:Y:S02]  /*d4e0*/  VIADD R21, R24, 0xffffffdb ;  /* 0xffffffdb18157836 */ /* 0x000fe40000000000 */
[----:B------:R-:W2:Y:S01]  /*d4f0*/  LDC R24, c[0x0][0x230] ;  /* 0x00008c00ff187b82 */ /* 0x000ea20000000800 */
[C---:B-1----:R-:W-:Y:S01]  /*d500*/  IMAD.WIDE R30, R20.reuse, 0x4, R14 ;  /* 0x00000004141e7825 */ /* 0x042fe200078e020e */
[----:B------:R1:W-:Y:S04]  /*d510*/  LDGSTS.E [R2+0x6000], desc[UR60][R40.64], !P2 ;  /* 0x0600000028027fae */ /* 0x0003e8000d12187c */
[----:B------:R4:W-:Y:S01]  /*d520*/  STL.64 [R1+0x540], R26 ;  /* 0x0005401a01007387 */ /* 0x0009e20000100a00 */
[----:B---3--:R-:W-:-:S03]  /*d530*/  IMAD.WIDE R28, R20, 0x4, R16 ;  /* 0x00000004141c7825 */ /* 0x008fc600078e0210 */
[----:B------:R3:W-:Y:S04]  /*d540*/  LDGSTS.E [R2+0x6080], desc[UR60][R38.64], !P2 ;  /* 0x0608000026027fae */ /* 0x0007e8000d12187c */
[----:B------:R3:W-:Y:S01]  /*d550*/  LDGSTS.E [R2+0x6100], desc[UR60][R36.64], !P2 ;  /* 0x0610000024027fae */ /* 0x0007e2000d12187c */
[----:B----4-:R-:W-:-:S03]  /*d560*/  IMAD.WIDE R26, R20, 0x4, R18 ;  /* 0x00000004141a7825 */ /* 0x010fc600078e0212 */
[----:B------:R4:W-:Y:S01]  /*d570*/  LDGSTS.E [R2+0x6180], desc[UR60][R34.64], !P2 ;  /* 0x0618000022027fae */ /* 0x0009e2000d12187c */
[----:B------:R-:W-:-:S03]  /*d580*/  IMAD.SHL.U32 R20, R202, 0x20, RZ ;  /* 0x00000020ca147824 */ /* 0x000fc600078e00ff */
        /* <DEDUP_REMOVED lines=9> */
[----:B-1----:R-:W-:-:S03]  /*d620*/  IMAD.WIDE R40, R3, 0x4, R4 ;  /* 0x0000000403287825 */ /* 0x002fc600078e0204 */
[----:B------:R1:W-:Y:S01]  /*d630*/  STL.64 [R1+0x460], R34 ;  /* 0x0004602201007387 */ /* 0x0003e20000100a00 */
[----:B---3--:R-:W-:-:S03]  /*d640*/  IMAD.WIDE R38, R3, 0x4, R6 ;  /* 0x0000000403267825 */ /* 0x008fc600078e0206 */
[----:B------:R3:W-:Y:S01]  /*d650*/  STL.64 [R1+0x458], R32 ;  /* 0x0004582001007387 */ /* 0x0007e20000100a00 */
[----:B----4-:R-:W-:-:S03]  /*d660*/  IMAD.WIDE R36, R3, 0x4, R8 ;  /* 0x0000000403247825 */ /* 0x010fc600078e0208 */
[----:B------:R2:W-:Y:S01]  /*d670*/  STL.64 [R1+0x450], R30 ;  /* 0x0004501e01007387 */ /* 0x0005e20000100a00 */
[----:B-1----:R-:W-:-:S03]  /*d680*/  IMAD.WIDE R34, R3, 0x4, R10 ;  /* 0x0000000403227825 */ /* 0x002fc600078e020a */
[----:B------:R1:W-:Y:S01]  /*d690*/  STL.64 [R1+0x448], R28 ;  /* 0x0004481c01007387 */ /* 0x0003e20000100a00 */
[----:B---3--:R-:W-:-:S03]  /*d6a0*/  IMAD.WIDE R32, R3, 0x4, R12 ;  /* 0x0000000403207825 */ /* 0x008fc600078e020c */
[----:B------:R3:W-:Y:S01]  /*d6b0*/  LDGSTS.E [R2+0x7000], desc[UR60][R40.64], !P5 ;  /* 0x0700000028027fae */ /* 0x0007e2000e92187c */
[----:B--2---:R-:W-:-:S03]  /*d6c0*/  IMAD.WIDE R30, R3, 0x4, R14 ;  /* 0x00000004031e7825 */ /* 0x004fc600078e020e */
[----:B------:R2:W-:Y:S01]  /*d6d0*/  STL.64 [R1+0x440], R26 ;  /* 0x0004401a01007387 */ /* 0x0005e20000100a00 */
[----:B-1----:R-:W-:-:S03]  /*d6e0*/  IMAD.WIDE R28, R3, 0x4, R16 ;  /* 0x00000004031c7825 */ /* 0x002fc600078e0210 */
[----:B------:R1:W-:Y:S04]  /*d6f0*/  LDGSTS.E [R2+0x7080], desc[UR60][R38.64], !P5 ;  /* 0x0708000026027fae */ /* 0x0003e8000e92187c */
[----:B------:R3:W-:Y:S01]  /*d700*/  STL.64 [R1+0x378], R40 ;  /* 0x0003782801007387 */ /* 0x0007e20000100a00 */
[----:B--2---:R-:W-:-:S03]  /*d710*/  IMAD.WIDE R26, R3, 0x4, R18 ;  /* 0x00000004031a7825 */ /* 0x004fc600078e0212 */
[----:B------:R2:W-:Y:S01]  /*d720*/  LDGSTS.E [R2+0x7100], desc[UR60][R36.64], !P5 ;  /* 0x0710000024027fae */ /* 0x0005e2000e92187c */
[----:B------:R-:W-:-:S03]  /*d730*/  VIADD R3, R22, 0xffffffd7 ;  /* 0xffffffd716037836 */ /* 0x000fc60000000000 */
[----:B------:R1:W-:Y:S01]  /*d740*/  STL.64 [R1+0x370], R38 ;  /* 0x0003702601007387 */ /* 0x0003e20000100a00 */
[----:B------:R-:W4:Y:S03]  /*d750*/  LDC R22, c[0x0][0x230] ;  /* 0x00008c00ff167b82 */ /* 0x000f260000000800 */
[----:B------:R2:W-:Y:S01]  /*d760*/  LDGSTS.E [R2+0x7180], desc[UR60][R34.64], !P5 ;  /* 0x0718000022027fae */ /* 0x0005e2000e92187c */
[----:B---3--:R-:W-:-:S03]  /*d770*/  IMAD.WIDE R40, R20, 0x4, R4 ;  /* 0x0000000414287825 */ /* 0x008fc600078e0204 */
[----:B------:R2:W-:Y:S04]  /*d780*/  STL.64 [R1+0x368], R36 ;  /* 0x0003682401007387 */ /* 0x0005e80000100a00 */
[----:B------:R3:W-:Y:S01]  /*d790*/  LDGSTS.E [R2+0x7200], desc[UR60][R32.64], !P5 ;  /* 0x0720000020027fae */ /* 0x0007e2000e92187c */
[----:B-1----:R-:W-:-:S03]  /*d7a0*/  IMAD.WIDE R38, R20, 0x4, R6 ;  /* 0x0000000414267825 */ /* 0x002fc600078e0206 */
        /* <DEDUP_REMOVED lines=8> */
[C---:B---3--:R-:W-:Y:S01]  /*d830*/  IMAD.WIDE R32, R20.reuse, 0x4, R12 ;  /* 0x0000000414207825 */ /* 0x048fe200078e020c */
[----:B------:R-:W-:Y:S02]  /*d840*/  ISETP.GE.U32.AND P5, PT, R21, 0x7fffff5c, PT ;  /* 0x7fffff5c1500780c */ /* 0x000fe40003fa6070 */
[----:B------:R2:W-:Y:S01]  /*d850*/  STL.64 [R1+0x348], R28 ;  /* 0x0003481c01007387 */ /* 0x0005e20000100a00 */
[----:B------:R-:W-:Y:S02]  /*d860*/  IADD3 R21, R23, -0x2d, RZ ;  /* 0xffffffd317157810 */ /* 0x000fe40007ffe0ff */
[----:B------:R-:W3:Y:S01]  /*d870*/  LDC R23, c[0x0][0x230] ;  /* 0x00008c00ff177b82 */ /* 0x000ee20000000800 */
[C---:B-1----:R-:W-:Y:S01]  /*d880*/  IMAD.WIDE R30, R20.reuse, 0x4, R14 ;  /* 0x00000004141e7825 */ /* 0x042fe200078e020e */
[----:B------:R1:W-:Y:S04]  /*d890*/  LDGSTS.E [R2+0x8000], desc[UR60][R40.64], !P2 ;  /* 0x0800000028027fae */ /* 0x0003e8000d12187c */
[----:B------:R4:W-:Y:S01]  /*d8a0*/  STL.64 [R1+0x340], R26 ;  /* 0x0003401a01007387 */ /* 0x0009e20000100a00 */
[----:B--2---:R-:W-:-:S03]  /*d8b0*/  IMAD.WIDE R28, R20, 0x4, R16 ;  /* 0x00000004141c7825 */ /* 0x004fc600078e0210 */
[----:B------:R2:W-:Y:S04]  /*d8c0*/  LDGSTS.E [R2+0x8080], desc[UR60][R38.64], !P2 ;  /* 0x0808000026027fae */ /* 0x0005e8000d12187c */
[----:B------:R2:W-:Y:S01]  /*d8d0*/  LDGSTS.E [R2+0x8100], desc[UR60][R36.64], !P2 ;  /* 0x0810000024027fae */ /* 0x0005e2000d12187c */
[----:B----4-:R-:W-:-:S03]  /*d8e0*/  IMAD.WIDE R26, R20, 0x4, R18 ;  /* 0x00000004141a7825 */ /* 0x010fc600078e0212 */
        /* <DEDUP_REMOVED lines=28> */
[----:B------:R-:W-:-:S03]  /*dab0*/  VIADD R3, R24, 0xffffffcf ;  /* 0xffffffcf18037836 */ /* 0x000fc60000000000 */
[----:B------:R1:W-:Y:S01]  /*dac0*/  STL.64 [R1+0x1f40], R38 ;  /* 0x001f402601007387 */ /* 0x0003e20000100a00 */
[----:B------:R-:W4:Y:S03]  /*dad0*/  LDC R24, c[0x0][0x230] ;  /* 0x00008c00ff187b82 */ /* 0x000f260000000800 */
        /* <DEDUP_REMOVED lines=69> */
[----:B---3--:R-:W-:Y:S01]  /*df30*/  IMAD.WIDE R32, R20, 0x4, R12 ;  /* 0x0000000414207825 */ /* 0x008fe200078e020c */
[----:B------:R-:W-:Y:S02]  /*df40*/  ISETP.GE.U32.AND P5, PT, R21, 0x7fffff4c, PT ;  /* 0x7fffff4c1500780c */ /* 0x000fe40003fa6070 */
[----:B------:R2:W-:Y:S01]  /*df50*/  STL.64 [R1+0x1d58], R28 ;  /* 0x001d581c01007387 */ /* 0x0005e20000100a00 */
[----:B------:R-:W-:Y:S01]  /*df60*/  IADD3 R21, R24, -0x3d, RZ ;  /* 0xffffffc318157810 */ /* 0x000fe20007ffe0ff */
[----:B-1----:R-:W-:-:S02]  /*df70*/  IMAD.WIDE R30, R20, 0x4, R14 ;  /* 0x00000004141e7825 */ /* 0x002fc400078e020e */
        /* <DEDUP_REMOVED lines=8> */
[----:B------:R4:W-:Y:S01]  /*e000*/  LDGSTS.E [R2+0xc200], desc[UR60][R32.64], !P2 ;  /* 0x0c20000020027fae */ /* 0x0009e2000d12187c */
[----:B------:R-:W-:-:S03]  /*e010*/  IMAD.WIDE R24, R20, 0x4, R18 ;  /* 0x0000000414187825 */ /* 0x000fc600078e0212 */
        /* <DEDUP_REMOVED lines=12> */
[----:B---3--:R-:W-:-:S03]  /*e0e0*/  IMAD.WIDE R36, R3, 0x4, R8 ;  /* 0x0000000403247825 */ /* 0x008fc600078e0208 */
[----:B------:R2:W-:Y:S01]  /*e0f0*/  STL.64 [R1+0x1c80], R30 ;  /* 0x001c801e01007387 */ /* 0x0005e20000100a00 */
[----:B----4-:R-:W-:-:S03]  /*e100*/  IMAD.WIDE R34, R3, 0x4, R10 ;  /* 0x0000000403227825 */ /* 0x010fc600078e020a */
[----:B------:R3:W-:Y:S01]  /*e110*/  STL.64 [R1+0x1c78], R28 ;  /* 0x001c781c01007387 */ /* 0x0007e20000100a00 */
[----:B-1----:R-:W-:-:S03]  /*e120*/  IMAD.WIDE R32, R3, 0x4, R12 ;  /* 0x0000000403207825 */ /* 0x002fc600078e020c */
[----:B------:R1:W-:Y:S01]  /*e130*/  STL.64 [R1+0x1c70], R26 ;  /* 0x001c701a01007387 */ /* 0x0003e20000100a00 */
[----:B--2---:R-:W-:-:S03]  /*e140*/  IMAD.WIDE R30, R3, 0x4, R14 ;  /* 0x00000004031e7825 */ /* 0x004fc600078e020e */
[----:B------:R-:W-:Y:S04]  /*e150*/  LDGSTS.E [R2+0xd000], desc[UR60][R40.64], !P5 ;  /* 0x0d00000028027fae */ /* 0x000fe8000e92187c */
[----:B------:R-:W-:Y:S01]  /*e160*/  STL.64 [R1+0x1a0], R40 ;  /* 0x0001a02801007387 */ /* 0x000fe20000100a00 */
[----:B---3--:R-:W-:-:S03]  /*e170*/  IMAD.WIDE R28, R3, 0x4, R16 ;  /* 0x00000004031c7825 */ /* 0x008fc600078e0210 */
[----:B------:R2:W-:Y:S01]  /*e180*/  LDGSTS.E [R2+0xd080], desc[UR60][R38.64], !P5 ;  /* 0x0d08000026027fae */ /* 0x0005e2000e92187c */
[----:B-1----:R-:W-:-:S03]  /*e190*/  IMAD.WIDE R26, R3, 0x4, R18 ;  /* 0x00000004031a7825 */ /* 0x002fc600078e0212 */
[----:B------:R2:W-:Y:S01]  /*e1a0*/  STL.64 [R1+0x1b88], R38 ;  /* 0x001b882601007387 */ /* 0x0005e20000100a00 */
[----:B------:R-:W-:Y:S02]  /*e1b0*/  VIADD R3, R22, 0xffffffbf ;  /* 0xffffffbf16037836 */ /* 0x000fe40000000000 */
[----:B------:R-:W1:Y:S01]  /*e1c0*/  LDC R22, c[0x0][0x230] ;  /* 0x00008c00ff167b82 */ /* 0x000e620000000800 */
[----:B------:R3:W-:Y:S04]  /*e1d0*/  LDGSTS.E [R2+0xd100], desc[UR60][R36.64], !P5 ;  /* 0x0d10000024027fae */ /* 0x0007e8000e92187c */
[----:B------:R3:W-:Y:S04]  /*e1e0*/  STL.64 [R1+0x1b80], R36 ;  /* 0x001b802401007387 */ /* 0x0007e80000100a00 */
[----:B------:R4:W-:Y:S01]  /*e1f0*/  LDGSTS.E [R2+0xd180], desc[UR60][R34.64], !P5 ;  /* 0x0d18000022027fae */ /* 0x0009e2000e92187c */
[----:B--2---:R-:W-:-:S03]  /*e200*/  IMAD.WIDE R38, R20, 0x4, R4 ;  /* 0x0000000414267825 */ /* 0x004fc600078e0204 */
[----:B------:R4:W-:Y:S04]  /*e210*/  STL.64 [R1+0x1b78], R34 ;  /* 0x001b782201007387 */ /* 0x0009e80000100a00 */
[----:B------:R2:W-:Y:S01]  /*e220*/  LDGSTS.E [R2+0xd200], desc[UR60][R32.64], !P5 ;  /* 0x0d20000020027fae */ /* 0x0005e2000e92187c */
[----:B---3--:R-:W-:-:S03]  /*e230*/  IMAD.WIDE R36, R20, 0x4, R6 ;  /* 0x0000000414247825 */ /* 0x008fc600078e0206 */
        /* <DEDUP_REMOVED lines=8> */
[C---:B---3--:R-:W-:Y:S01]  /*e2c0*/  IMAD.WIDE R30, R20.reuse, 0x4, R12 ;  /* 0x00000004141e7825 */ /* 0x048fe200078e020c */
[----:B------:R-:W-:Y:S02]  /*e2d0*/  ISETP.GE.U32.AND P5, PT, R21, 0x7fffff44, PT ;  /* 0x7fffff441500780c */ /* 0x000fe40003fa6070 */
[----:B------:R2:W-:Y:S01]  /*e2e0*/  STL.64 [R1+0x1b48], R26 ;  /* 0x001b481a01007387 */ /* 0x0005e20000100a00 */
[----:B------:R-:W-:Y:S02]  /*e2f0*/  VIADD R21, R23, 0xffffffbb ;  /* 0xffffffbb17157836 */ /* 0x000fe40000000000 */
[----:B------:R-:W3:Y:S01]  /*e300*/  LDC R23, c[0x0][0x230] ;  /* 0x00008c00ff177b82 */ /* 0x000ee20000000800 */
[C---:B----4-:R-:W-:Y:S01]  /*e310*/  IMAD.WIDE R28, R20.reuse, 0x4, R14 ;  /* 0x00000004141c7825 */ /* 0x050fe200078e020e */
[----:B------:R4:W-:Y:S04]  /*e320*/  LDGSTS.E [R2+0xe000], desc[UR60][R38.64], !P2 ;  /* 0x0e00000026027fae */ /* 0x0009e8000d12187c */
[----:B------:R1:W-:Y:S01]  /*e330*/  LDGSTS.E [R2+0xe080], desc[UR60][R36.64], !P2 ;  /* 0x0e08000024027fae */ /* 0x0003e2000d12187c */
[----:B--2---:R-:W-:-:S03]  /*e340*/  IMAD.WIDE R26, R20, 0x4, R16 ;  /* 0x00000004141a7825 */ /* 0x004fc600078e0210 */
[----:B------:R2:W-:Y:S01]  /*e350*/  LDGSTS.E [R2+0xe100], desc[UR60][R34.64], !P2 ;  /* 0x0e10000022027fae */ /* 0x0005e2000d12187c */
[----:B------:R-:W-:-:S03]  /*e360*/  IMAD.SHL.U32 R20, R202, 0x40, RZ ;  /* 0x00000040ca147824 */ /* 0x000fc600078e00ff */
[----:B------:R2:W-:Y:S04]  /*e370*/  LDGSTS.E [R2+0xe180], desc[UR60][R32.64], !P2 ;  /* 0x0e18000020027fae */ /* 0x0005e8000d12187c */
[----:B------:R2:W-:Y:S04]  /*e380*/  LDGSTS.E [R2+0xe200], desc[UR60][R30.64], !P2 ;  /* 0x0e2000001e027fae */ /* 0x0005e8000d12187c */
[----:B------:R2:W-:Y:S04]  /*e390*/  LDGSTS.E [R2+0xe280], desc[UR60][R28.64], !P2 ;  /* 0x0e2800001c027fae */ /* 0x0005e8000d12187c */
[----:B------:R3:W-:Y:S04]  /*e3a0*/  LDGSTS.E [R2+0xe300], desc[UR60][R26.64], !P2 ;  /* 0x0e3000001a027fae */ /* 0x0007e8000d12187c */
[----:B------:R3:W-:Y:S01]  /*e3b0*/  LDGSTS.E [R2+0xe380], desc[UR60][R24.64], !P2 ;  /* 0x0e38000018027fae */ /* 0x0007e2000d12187c */
[----:B------:R-:W-:Y:S01]  /*e3c0*/  ISETP.GE.U32.AND P2, PT, R3, 0x7fffff40, PT ;  /* 0x7fffff400300780c */ /* 0x000fe20003f46070 */
[----:B------:R-:W-:-:S02]  /*e3d0*/  IMAD R3, R202, 0x3c, RZ ;  /* 0x0000003cca037824 */ /* 0x000fc400078e02ff */
[----:B------:R4:W-:Y:S02]  /*e3e0*/  STL.64 [R1+0x180], R38 ;  /* 0x0001802601007387 */ /* 0x0009e40000100a00 */
[C---:B------:R-:W-:Y:S02]  /*e3f0*/  IMAD.WIDE R40, R3.reuse, 0x4, R4 ;  /* 0x0000000403287825 */ /* 0x040fe400078e0204 */
[----:B------:R1:W-:Y:S04]  /*e400*/  STL.64 [R1+0x1758], R36 ;  /* 0x0017582401007387 */ /* 0x0003e80000100a00 */
[----:B------:R2:W-:Y:S04]  /*e410*/  STL.64 [R1+0x1750], R34 ;  /* 0x0017502201007387 */ /* 0x0005e80000100a00 */
[----:B------:R3:W-:Y:S01]  /*e420*/  STL.64 [R1+0x1748], R32 ;  /* 0x0017482001007387 */ /* 0x0007e20000100a00 */
[----:B----4-:R-:W-:-:S03]  /*e430*/  IMAD.WIDE R38, R3, 0x4, R6 ;  /* 0x0000000403267825 */ /* 0x010fc600078e0206 */
        /* <DEDUP_REMOVED lines=8> */
[----:B------:R4:W-:Y:S01]  /*e4c0*/  LDGSTS.E [R2+0xf000], desc[UR60][R40.64], !P5 ;  /* 0x0f00000028027fae */ /* 0x0009e2000e92187c */
[----:B-1----:R-:W-:-:S03]  /*e4d0*/  IMAD.WIDE R28, R3, 0x4, R16 ;  /* 0x00000004031c7825 */ /* 0x002fc600078e0210 */
[----:B------:R1:W-:Y:S01]  /*e4e0*/  LDGSTS.E [R2+0xf080], desc[UR60][R38.64], !P5 ;  /* 0x0f08000026027fae */ /* 0x0003e2000e92187c */
[----:B--2---:R-:W-:Y:S01]  /*e4f0*/  IMAD.WIDE R26, R3, 0x4, R18 ;  /* 0x00000004031a7825 */ /* 0x004fe200078e0212 */
[----:B---3--:R-:W2:Y:S02]  /*e500*/  LDC R24, c[0x0][0x230] ;  /* 0x00008c00ff187b82 */ /* 0x008ea40000000800 */
[----:B------:R3:W-:Y:S01]  /*e510*/  LDGSTS.E [R2+0xf100], desc[UR60][R36.64], !P5 ;  /* 0x0f10000024027fae */ /* 0x0007e2000e92187c */
[----:B------:R-:W-:-:S03]  /*e520*/  IMAD R3, R202, 0x44, RZ ;  /* 0x00000044ca037824 */ /* 0x000fc600078e02ff */
[----:B------:R3:W-:Y:S02]  /*e530*/  LDGSTS.E [R2+0xf180], desc[UR60][R34.64], !P5 ;  /* 0x0f18000022027fae */ /* 0x0007e4000e92187c */
[----:B------:R-:W2:Y:S02]  /*e540*/  LDC R25, c[0x0][0x230] ;  /* 0x00008c00ff197b82 */ /* 0x000ea40000000800 */
[----:B------:R3:W-:Y:S04]  /*e550*/  LDGSTS.E [R2+0xf200], desc[UR60][R32.64], !P5 ;  /* 0x0f20000020027fae */ /* 0x0007e8000e92187c */
[----:B------:R3:W-:Y:S04]  /*e560*/  LDGSTS.E [R2+0xf280], desc[UR60][R30.64], !P5 ;  /* 0x0f2800001e027fae */ /* 0x0007e8000e92187c */
[----:B------:R3:W-:Y:S04]  /*e570*/  LDGSTS.E [R2+0xf300], desc[UR60][R28.64], !P5 ;  /* 0x0f3000001c027fae */ /* 0x0007e8000e92187c */
[----:B------:R4:W-:Y:S04]  /*e580*/  STL.64 [R1+0x160], R40 ;  /* 0x0001602801007387 */ /* 0x0009e80000100a00 */
[----:B------:R2:W-:Y:S01]  /*e590*/  LDGSTS.E [R2+0xf380], desc[UR60][R26.64], !P5 ;  /* 0x0f3800001a027fae */ /* 0x0005e2000e92187c */
[----:B------:R-:W-:-:S02]  /*e5a0*/  ISETP.GE.U32.AND P5, PT, R21, 0x7fffff3c, PT ;  /* 0x7fffff3c1500780c */ /* 0x000fc40003fa6070 */
[----:B------:R-:W-:Y:S01]  /*e5b0*/  IADD3 R21, R22, -0x49, RZ ;  /* 0xffffffb716157810 */ /* 0x000fe20007ffe0ff */
[----:B------:R1:W-:Y:S01]  /*e5c0*/  STL.64 [R1+0x1678], R38 ;  /* 0x0016782601007387 */ /* 0x0003e20000100a00 */
[----:B------:R-:W2:Y:S01]  /*e5d0*/  LDC R22, c[0x0][0x230] ;  /* 0x00008c00ff167b82 */ /* 0x000ea20000000800 */
[C---:B----4-:R-:W-:Y:S02]  /*e5e0*/  IMAD.WIDE R40, R20.reuse, 0x4, R4 ;  /* 0x0000000414287825 */ /* 0x050fe400078e0204 */
        /* <DEDUP_REMOVED lines=9> */
[----:B------:R1:W-:Y:S01]  /*e680*/  LDGSTS.E [R2+0x10000], desc[UR60][R40.64], !P2 ;  /* 0x1000000028027fae */ /* 0x0003e2000d12187c */
[----:B---3--:R-:W-:-:S03]  /*e690*/  IMAD.WIDE R30, R20, 0x4, R14 ;  /* 0x00000004141e7825 */ /* 0x008fc600078e020e */
[----:B------:R2:W-:Y:S01]  /*e6a0*/  STL.64 [R1+0x1648], R26 ;  /* 0x0016481a01007387 */ /* 0x0005e20000100a00 */
[----:B----4-:R-:W-:-:S03]  /*e6b0*/  IMAD.WIDE R28, R20, 0x4, R16 ;  /* 0x00000004141c7825 */ /* 0x010fc600078e0210 */
[----:B------:R3:W-:Y:S04]  /*e6c0*/  LDGSTS.E [R2+0x10080], desc[UR60][R38.64], !P2 ;  /* 0x1008000026027fae */ /* 0x0007e8000d12187c */
[----:B------:R1:W-:Y:S01]  /*e6d0*/  STL.64 [R1+0x140], R40 ;  /* 0x0001402801007387 */ /* 0x0003e20000100a00 */
[----:B--2---:R-:W-:-:S03]  /*e6e0*/  IMAD.WIDE R26, R20, 0x4, R18 ;  /* 0x00000004141a7825 */ /* 0x004fc600078e0212 */
[----:B------:R2:W-:Y:S01]  /*e6f0*/  LDGSTS.E [R2+0x10100], desc[UR60][R36.64], !P2 ;  /* 0x1010000024027fae */ /* 0x0005e2000d12187c */
[----:B------:R-:W-:-:S03]  /*e700*/  VIADD R20, R24, 0xffffffb3 ;  /* 0xffffffb318147836 */ /* 0x000fc60000000000 */
[----:B------:R3:W-:Y:S01]  /*e710*/  STL.64 [R1+0x1598], R38 ;  /* 0x0015982601007387 */ /* 0x0007e20000100a00 */
[----:B------:R-:W4:Y:S01]  /*e720*/  LDC R24, c[0x0][0x230] ;  /* 0x00008c00ff187b82 */ /* 0x000f220000000800 */
[C---:B-1----:R-:W-:Y:S02]  /*e730*/  IMAD.WIDE R40, R3.reuse, 0x4, R4 ;  /* 0x0000000403287825 */ /* 0x042fe400078e0204 */
[----:B------:R1:W-:Y:S04]  /*e740*/  LDGSTS.E [R2+0x10180], desc[UR60][R34.64], !P2 ;  /* 0x1018000022027fae */ /* 0x0003e8000d12187c */
[----:B------:R2:W-:Y:S04]  /*e750*/  STL.64 [R1+0x1590], R36 ;  /* 0x0015902401007387 */ /* 0x0005e80000100a00 */
[----:B------:R1:W-:Y:S01]  /*e760*/  LDGSTS.E [R2+0x10200], desc[UR60][R32.64], !P2 ;  /* 0x1020000020027fae */ /* 0x0003e2000d12187c */
[----:B---3--:R-:W-:-:S03]  /*e770*/  IMAD.WIDE R38, R3, 0x4, R6 ;  /* 0x0000000403267825 */ /* 0x008fc600078e0206 */
        /* <DEDUP_REMOVED lines=12> */
[----:B------:R-:W4:Y:S01]  /*e840*/  LDC R23, c[0x0][0x230] ;  /* 0x00008c00ff177b82 */ /* 0x000f220000000800 */
[C---:B---3--:R-:W-:Y:S01]  /*e850*/  IMAD.WIDE R30, R3.reuse, 0x4, R14 ;  /* 0x00000004031e7825 */ /* 0x048fe200078e020e */
[----:B------:R3:W-:Y:S04]  /*e860*/  LDGSTS.E [R2+0x11000], desc[UR60][R40.64], !P5 ;  /* 0x1100000028027fae */ /* 0x0007e8000e92187c */
[----:B------:R1:W-:Y:S01]  /*e870*/  STL.64 [R1+0x1568], R26 ;  /* 0x0015681a01007387 */ /* 0x0003e20000100a00 */
[----:B--2---:R-:W-:-:S03]  /*e880*/  IMAD.WIDE R28, R3, 0x4, R16 ;  /* 0x00000004031c7825 */ /* 0x004fc600078e0210 */
        /* <DEDUP_REMOVED lines=8> */
[----:B------:R3:W-:Y:S04]  /*e910*/  STL.64 [R1+0x120], R40 ;  /* 0x0001202801007387 */ /* 0x0007e80000100a00 */
[----:B------:R4:W-:Y:S01]  /*e920*/  LDGSTS.E [R2+0x11380], desc[UR60][R26.64], !P5 ;  /* 0x113800001a027fae */ /* 0x0009e2000e92187c */
[----:B------:R-:W-:Y:S01]  /*e930*/  ISETP.GE.U32.AND P5, PT, R20, 0x7fffff34, PT ;  /* 0x7fffff341400780c */ /* 0x000fe20003fa6070 */
[----:B------:R-:W-:-:S02]  /*e940*/  IMAD R20, R202, 0x4c, RZ ;  /* 0x0000004cca147824 */ /* 0x000fc400078e02ff */
[----:B------:R2:W-:Y:S01]  /*e950*/  STL.64 [R1+0x14b8], R38 ;  /* 0x0014b82601007387 */ /* 0x0005e20000100a00 */
[----:B---3--:R-:W-:-:S03]  /*e960*/  IMAD.WIDE R40, R3, 0x4, R4 ;  /* 0x0000000403287825 */ /* 0x008fc600078e0204 */
[----:B------:R3:W-:Y:S04]  /*e970*/  STL.64 [R1+0x14b0], R36 ;  /* 0x0014b02401007387 */ /* 0x0007e80000100a00 */
[----:B------:R1:W-:Y:S01]  /*e980*/  STL.64 [R1+0x14a8], R34 ;  /* 0x0014a82201007387 */ /* 0x0003e20000100a00 */
[----:B--2---:R-:W-:-:S03]  /*e990*/  IMAD.WIDE R38, R3, 0x4, R6 ;  /* 0x0000000403267825 */ /* 0x004fc600078e0206 */
[----:B------:R2:W-:Y:S01]  /*e9a0*/  STL.64 [R1+0x14a0], R32 ;  /* 0x0014a02001007387 */ /* 0x0005e20000100a00 */
[----:B---3--:R-:W-:-:S03]  /*e9b0*/  IMAD.WIDE R36, R3, 0x4, R8 ;  /* 0x0000000403247825 */ /* 0x008fc600078e0208 */
[----:B------:R4:W-:Y:S01]  /*e9c0*/  STL.64 [R1+0x1498], R30 ;  /* 0x0014981e01007387 */ /* 0x0009e20000100a00 */
[----:B-1----:R-:W-:-:S03]  /*e9d0*/  IMAD.WIDE R34, R3, 0x4, R10 ;  /* 0x0000000403227825 */ /* 0x002fc600078e020a */
[----:B------:R1:W-:Y:S01]  /*e9e0*/  STL.64 [R1+0x1490], R28 ;  /* 0x0014901c01007387 */ /* 0x0003e20000100a00 */
[----:B--2---:R-:W-:-:S03]  /*e9f0*/  IMAD.WIDE R32, R3, 0x4, R12 ;  /* 0x0000000403207825 */ /* 0x004fc600078e020c */
[----:B------:R2:W-:Y:S01]  /*ea00*/  LDGSTS.E [R2+0x12000], desc[UR60][R40.64], !P2 ;  /* 0x1200000028027fae */ /* 0x0005e2000d12187c */
[----:B----4-:R-:W-:-:S03]  /*ea10*/  IMAD.WIDE R30, R3, 0x4, R14 ;  /* 0x00000004031e7825 */ /* 0x010fc600078e020e */
        /* <DEDUP_REMOVED lines=8> */
[----:B------:R-:W4:Y:S01]  /*eaa0*/  LDC R22, c[0x0][0x230] ;  /* 0x00008c00ff167b82 */ /* 0x000f220000000800 */
[C---:B--2---:R-:W-:Y:S02]  /*eab0*/  IMAD.WIDE R40, R20.reuse, 0x4, R4 ;  /* 0x0000000414287825 */ /* 0x044fe400078e0204 */
[----:B------:R2:W-:Y:S04]  /*eac0*/  LDGSTS.E [R2+0x12180], desc[UR60][R34.64], !P2 ;  /* 0x1218000022027fae */ /* 0x0005e8000d12187c */
        /* <DEDUP_REMOVED lines=14> */
[----:B------:R-:W-:Y:S02]  /*ebb0*/  IADD3 R21, R24, -0x59, RZ ;  /* 0xffffffa718157810 */ /* 0x000fe40007ffe0ff */
[----:B------:R-:W4:Y:S01]  /*ebc0*/  LDC R24, c[0x0][0x230] ;  /* 0x00008c00ff187b82 */ /* 0x000f220000000800 */
[C---:B-1----:R-:W-:Y:S01]  /*ebd0*/  IMAD.WIDE R30, R20.reuse, 0x4, R14 ;  /* 0x00000004141e7825 */ /* 0x042fe200078e020e */
[----:B------:R1:W-:Y:S04]  /*ebe0*/  LDGSTS.E [R2+0x13000], desc[UR60][R40.64], !P5 ;  /* 0x1300000028027fae */ /* 0x0003e8000e92187c */
[----:B------:R2:W-:Y:S01]  /*ebf0*/  STL.64 [R1+0x13a8], R26 ;  /* 0x0013a81a01007387 */ /* 0x0005e20000100a00 */
[----:B---3--:R-:W-:-:S03]  /*ec00*/  IMAD.WIDE R28, R20, 0x4, R16 ;  /* 0x00000004141c7825 */ /* 0x008fc600078e0210 */
[----:B------:R3:W-:Y:S04]  /*ec10*/  LDGSTS.E [R2+0x13080], desc[UR60][R38.64], !P5 ;  /* 0x1308000026027fae */ /* 0x0007e8000e92187c */
[----:B------:R3:W-:Y:S01]  /*ec20*/  LDGSTS.E [R2+0x13100], desc[UR60][R36.64], !P5 ;  /* 0x1310000024027fae */ /* 0x0007e2000e92187c */
[----:B--2---:R-:W-:-:S03]  /*ec30*/  IMAD.WIDE R26, R20, 0x4, R18 ;  /* 0x00000004141a7825 */ /* 0x004fc600078e0212 */
        /* <DEDUP_REMOVED lines=15> */
[----:B--2---:R-:W-:-:S03]  /*ed30*/  IMAD.WIDE R36, R3, 0x4, R8 ;  /* 0x0000000403247825 */ /* 0x004fc600078e0208 */
[----:B------:R4:W-:Y:S01]  /*ed40*/  STL.64 [R1+0x12d8], R30 ;  /* 0x0012d81e01007387 */ /* 0x0009e20000100a00 */
[----:B-1----:R-:W-:-:S03]  /*ed50*/  IMAD.WIDE R34, R3, 0x4, R10 ;  /* 0x0000000403227825 */ /* 0x002fc600078e020a */
[----:B------:R1:W-:Y:S01]  /*ed60*/  STL.64 [R1+0x12d0], R28 ;  /* 0x0012d01c01007387 */ /* 0x0003e20000100a00 */
[----:B---3--:R-:W-:-:S03]  /*ed70*/  IMAD.WIDE R32, R3, 0x4, R12 ;  /* 0x0000000403207825 */ /* 0x008fc600078e020c */
        /* <DEDUP_REMOVED lines=66> */
[----:B------:R-:W-:-:S03]  /*f1a0*/  IMAD R24, R202, 0x6c, RZ ;  /* 0x0000006cca187824 */ /* 0x000fc600078e02ff */
        /* <DEDUP_REMOVED lines=55> */
[----:B------:R-:W-:-:S03]  /*f520*/  VIADD R22, R25, 0xffffff8f ;  /* 0xffffff8f19167836 */ /* 0x000fc60000000000 */
        /* <DEDUP_REMOVED lines=13> */
[C---:B--2---:R-:W-:Y:S01]  /*f600*/  IMAD.WIDE R32, R20.reuse, 0x4, R12 ;  /* 0x0000000414207825 */ /* 0x044fe200078e020c */
[----:B------:R-:W-:Y:S02]  /*f610*/  ISETP.GE.U32.AND P2, PT, R21, 0x7fffff18, PT ;  /* 0x7fffff181500780c */ /* 0x000fe40003f46070 */
[----:B------:R3:W-:Y:S01]  /*f620*/  STL.64 [R1+0xdb0], R28 ;  /* 0x000db01c01007387 */ /* 0x0007e20000100a00 */
[----:B-1----:R-:W-:-:S03]  /*f630*/  IMAD.WIDE R30, R20, 0x4, R14 ;  /* 0x00000004141e7825 */ /* 0x002fc600078e020e */
[----:B------:R1:W-:Y:S04]  /*f640*/  LDGSTS.E [R2+0x19000], desc[UR60][R40.64], !P5 ;  /* 0x1900000028027fae */ /* 0x0003e8000e92187c */
[----:B------:R4:W-:Y:S01]  /*f650*/  STL.64 [R1+0xda8], R26 ;  /* 0x000da81a01007387 */ /* 0x0009e20000100a00 */
[----:B---3--:R-:W-:-:S03]  /*f660*/  IMAD.WIDE R28, R20, 0x4, R16 ;  /* 0x00000004141c7825 */ /* 0x008fc600078e0210 */
[----:B------:R2:W-:Y:S04]  /*f670*/  LDGSTS.E [R2+0x19080], desc[UR60][R38.64], !P5 ;  /* 0x1908000026027fae */ /* 0x0005e8000e92187c */
[----:B------:R3:W-:Y:S01]  /*f680*/  LDGSTS.E [R2+0x19100], desc[UR60][R36.64], !P5 ;  /* 0x1910000024027fae */ /* 0x0007e2000e92187c */
[----:B----4-:R-:W-:-:S03]  /*f690*/  IMAD.WIDE R26, R20, 0x4, R18 ;  /* 0x00000004141a7825 */ /* 0x010fc600078e0212 */
        /* <DEDUP_REMOVED lines=23> */
[----:B------:R-:W-:Y:S01]  /*f810*/  LDGSTS.E [R2+0x1a000], desc[UR60][R20.64], !P2 ;  /* 0x1a00000014027fae */ /* 0x000fe2000d12187c */
[----:B---3--:R-:W-:Y:S01]  /*f820*/  IMAD.WIDE R28, R3, 0x4, R18 ;  /* 0x00000004031c7825 */ /* 0x008fe200078e0212 */
[----:B----4-:R-:W2:Y:S02]  /*f830*/  LDC R27, c[0x0][0x230] ;  /* 0x00008c00ff1b7b82 */ /* 0x010ea40000000800 */
[----:B------:R3:W-:Y:S01]  /*f840*/  STL.64 [R1+0xbd8], R38 ;  /* 0x000bd82601007387 */ /* 0x0007e20000100a00 */
[----:B------:R-:W-:Y:S02]  /*f850*/  VIADD R3, R23, 0xffffff8b ;  /* 0xffffff8b17037836 */ /* 0x000fe40000000000 */
[----:B------:R-:W-:Y:S01]  /*f860*/  IMAD R26, R202, 0x70, RZ ;  /* 0x00000070ca1a7824 */ /* 0x000fe200078e02ff */
[----:B------:R1:W-:Y:S04]  /*f870*/  LDGSTS.E [R2+0x1a080], desc[UR60][R40.64], !P2 ;  /* 0x1a08000028027fae */ /* 0x0003e8000d12187c */
[----:B------:R4:W-:Y:S04]  /*f880*/  STL.64 [R1+0xbd0], R36 ;  /* 0x000bd02401007387 */ /* 0x0009e80000100a00 */
[----:B------:R3:W-:Y:S04]  /*f890*/  LDGSTS.E [R2+0x1a100], desc[UR60][R38.64], !P2 ;  /* 0x1a10000026027fae */ /* 0x0007e8000d12187c */
[----:B------:R4:W-:Y:S01]  /*f8a0*/  STL.64 [R1+0xbc8], R34 ;  /* 0x000bc82201007387 */ /* 0x0009e20000100a00 */
[----:B-1----:R-:W-:-:S03]  /*f8b0*/  IMAD.WIDE R40, R24, 0x4, R6 ;  /* 0x0000000418287825 */ /* 0x002fc600078e0206 */
[----:B------:R4:W-:Y:S04]  /*f8c0*/  LDGSTS.E [R2+0x1a180], desc[UR60][R36.64], !P2 ;  /* 0x1a18000024027fae */ /* 0x0009e8000d12187c */
[----:B------:R-:W-:Y:S01]  /*f8d0*/  STL.64 [R1+0xc68], R32 ;  /* 0x000c682001007387 */ /* 0x000fe20000100a00 */
[----:B---3--:R-:W-:-:S03]  /*f8e0*/  IMAD.WIDE R38, R24, 0x4, R8 ;  /* 0x0000000418267825 */ /* 0x008fc600078e0208 */
[----:B------:R1:W-:Y:S04]  /*f8f0*/  LDGSTS.E [R2+0x1a200], desc[UR60][R34.64], !P2 ;  /* 0x1a20000022027fae */ /* 0x0003e8000d12187c */
[----:B------:R3:W-:Y:S01]  /*f900*/  STL.64 [R1+0x5df0], R20 ;  /* 0x005df01401007387 */ /* 0x0007e20000100a00 */
[----:B----4-:R-:W-:-:S03]  /*f910*/  IMAD.WIDE R36, R24, 0x4, R10 ;  /* 0x0000000418247825 */ /* 0x010fc600078e020a */
[----:B------:R4:W-:Y:S04]  /*f920*/  LDGSTS.E [R2+0x1a280], desc[UR60][R32.64], !P2 ;  /* 0x1a28000020027fae */ /* 0x0009e8000d12187c */
[----:B------:R2:W-:Y:S01]  /*f930*/  STL.64 [R1+0xbc0], R30 ;  /* 0x000bc01e01007387 */ /* 0x0005e20000100a00 */
[----:B-1----:R-:W-:-:S03]  /*f940*/  IMAD.WIDE R34, R24, 0x4, R12 ;  /* 0x0000000418227825 */ /* 0x002fc600078e020c */
[----:B------:R2:W-:Y:S01]  /*f950*/  LDGSTS.E [R2+0x1a300], desc[UR60][R30.64], !P2 ;  /* 0x1a3000001e027fae */ /* 0x0005e2000d12187c */
[----:B---3--:R-:W-:-:S03]  /*f960*/  IMAD.WIDE R20, R24, 0x4, R18 ;  /* 0x0000000418147825 */ /* 0x008fc600078e0212 */
[----:B------:R1:W-:Y:S01]  /*f970*/  STL.64 [R1+0xbb8], R28 ;  /* 0x000bb81c01007387 */ /* 0x0003e20000100a00 */
[----:B----4-:R-:W-:-:S03]  /*f980*/  IMAD.WIDE R32, R24, 0x4, R14 ;  /* 0x0000000418207825 */ /* 0x010fc600078e020e */
[----:B------:R1:W-:Y:S01]  /*f990*/  LDGSTS.E [R2+0x1a380], desc[UR60][R28.64], !P2 ;  /* 0x1a3800001c027fae */ /* 0x0003e2000d12187c */
[----:B------:R-:W-:Y:S01]  /*f9a0*/  ISETP.GE.U32.AND P2, PT, R22, 0x7fffff10, PT ;  /* 0x7fffff101600780c */ /* 0x000fe20003f46070 */
[C---:B------:R-:W-:Y:S02]  /*f9b0*/  IMAD.WIDE R22, R24.reuse, 0x4, R4 ;  /* 0x0000000418167825 */ /* 0x040fe400078e0204 */
[----:B------:R3:W-:Y:S02]  /*f9c0*/  STL.64 [R1+0xc78], R40 ;  /* 0x000c782801007387 */ /* 0x0007e40000100a00 */
[----:B--2---:R-:W-:Y:S02]  /*f9d0*/  IMAD.WIDE R30, R24, 0x4, R16 ;  /* 0x00000004181e7825 */ /* 0x004fe400078e0210 */
[----:B------:R-:W-:Y:S02]  /*f9e0*/  LDGSTS.E [R2+0x1b000], desc[UR60][R22.64], !P5 ;  /* 0x1b00000016027fae */ /* 0x000fe4000e92187c */
[----:B------:R-:W-:Y:S01]  /*f9f0*/  IMAD.WIDE R24, R26, 0x4, R4 ;  /* 0x000000041a187825 */ /* 0x000fe200078e0204 */
[----:B-1----:R-:W1:Y:S01]  /*fa00*/  LDC R28, c[0x0][0x230] ;  /* 0x00008c00ff1c7b82 */ /* 0x002e620000000800 */
[----:B------:R2:W-:Y:S04]  /*fa10*/  STL.64 [R1+0xb18], R38 ;  /* 0x000b182601007387 */ /* 0x0005e80000100a00 */
[----:B------:R3:W-:Y:S04]  /*fa20*/  LDGSTS.E [R2+0x1b080], desc[UR60][R40.64], !P5 ;  /* 0x1b08000028027fae */ /* 0x0007e8000e92187c */
[----:B------:R4:W-:Y:S04]  /*fa30*/  STL.64 [R1+0xb10], R36 ;  /* 0x000b102401007387 */ /* 0x0009e80000100a00 */
[----:B------:R2:W-:Y:S04]  /*fa40*/  LDGSTS.E [R2+0x1b100], desc[UR60][R38.64], !P5 ;  /* 0x1b10000026027fae */ /* 0x0005e8000e92187c */
[----:B------:R4:W-:Y:S01]  /*fa50*/  STL.64 [R1+0xb08], R34 ;  /* 0x000b082201007387 */ /* 0x0009e20000100a00 */
[----:B---3--:R-:W3:Y:S03]  /*fa60*/  LDC R40, c[0x0][0x230] ;  /* 0x00008c00ff287b82 */ /* 0x008ee60000000800 */
[----:B------:R4:W-:Y:S04]  /*fa70*/  LDGSTS.E [R2+0x1b180], desc[UR60][R36.64], !P5 ;  /* 0x1b18000024027fae */ /* 0x0009e8000e92187c */
[----:B------:R-:W-:Y:S01]  /*fa80*/  STL.64 [R1+0xc80], R32 ;  /* 0x000c802001007387 */ /* 0x000fe20000100a00 */
[----:B--2---:R-:W-:-:S03]  /*fa90*/  IMAD R38, R202, 0x74, RZ ;  /* 0x00000074ca267824 */ /* 0x004fc600078e02ff */
[----:B------:R2:W-:Y:S01]  /*faa0*/  LDGSTS.E [R2+0x1b200], desc[UR60][R34.64], !P5 ;  /* 0x1b20000022027fae */ /* 0x0005e2000e92187c */
[----:B----4-:R-:W-:-:S03]  /*fab0*/  IMAD.WIDE R36, R26, 0x4, R6 ;  /* 0x000000041a247825 */ /* 0x010fc600078e0206 */
[----:B------:R4:W-:Y:S04]  /*fac0*/  STL.64 [R1+0x5df8], R22 ;  /* 0x005df81601007387 */ /* 0x0009e80000100a00 */
[----:B------:R1:W-:Y:S01]  /*fad0*/  LDGSTS.E [R2+0x1b280], desc[UR60][R32.64], !P5 ;  /* 0x1b28000020027fae */ /* 0x0003e2000e92187c */
[----:B--2---:R-:W-:-:S03]  /*fae0*/  IMAD.WIDE R34, R26, 0x4, R8 ;  /* 0x000000041a227825 */ /* 0x004fc600078e0208 */
[----:B------:R2:W-:Y:S04]  /*faf0*/  STL.64 [R1+0xb00], R30 ;  /* 0x000b001e01007387 */ /* 0x0005e80000100a00 */
[----:B------:R2:W-:Y:S01]  /*fb00*/  LDGSTS.E [R2+0x1b300], desc[UR60][R30.64], !P5 ;  /* 0x1b3000001e027fae */ /* 0x0005e2000e92187c */
[----:B----4-:R-:W-:-:S03]  /*fb10*/  IMAD.WIDE R22, R26, 0x4, R14 ;  /* 0x000000041a167825 */ /* 0x010fc600078e020e */
[----:B------:R4:W-:Y:S01]  /*fb20*/  LDGSTS.E [R2+0x1b380], desc[UR60][R20.64], !P5 ;  /* 0x1b38000014027fae */ /* 0x0009e2000e92187c */
[C---:B-1----:R-:W-:Y:S01]  /*fb30*/  IMAD.WIDE R32, R26.reuse, 0x4, R10 ;  /* 0x000000041a207825 */ /* 0x042fe200078e020a */
[----:B------:R-:W-:Y:S02]  /*fb40*/  ISETP.GE.U32.AND P5, PT, R3, 0x7fffff0c, PT ;  /* 0x7fffff0c0300780c */ /* 0x000fe40003fa6070 */
[----:B------:R4:W-:Y:S01]  /*fb50*/  STL.64 [R1+0xaf8], R20 ;  /* 0x000af81401007387 */ /* 0x0009e20000100a00 */
[----:B------:R-:W-:Y:S01]  /*fb60*/  IADD3 R3, R27, -0x79, RZ ;  /* 0xffffff871b037810 */ /* 0x000fe20007ffe0ff */
[C---:B--2---:R-:W-:Y:S02]  /*fb70*/  IMAD.WIDE R30, R26.reuse, 0x4, R12 ;  /* 0x000000041a1e7825 */ /* 0x044fe400078e020c */
[----:B------:R-:W-:Y:S04]  /*fb80*/  LDGSTS.E [R2+0x1c000], desc[UR60][R24.64], !P2 ;  /* 0x1c00000018027fae */ /* 0x000fe8000d12187c */
[----:B------:R-:W-:Y:S01]  /*fb90*/  LDGSTS.E [R2+0x1c080], desc[UR60][R36.64], !P2 ;  /* 0x1c08000024027fae */ /* 0x000fe2000d12187c */
[----:B----4-:R-:W-:-:S03]  /*fba0*/  IMAD.WIDE R20, R26, 0x4, R16 ;  /* 0x000000041a147825 */ /* 0x010fc600078e0210 */
[----:B------:R1:W-:Y:S01]  /*fbb0*/  LDGSTS.E [R2+0x1c100], desc[UR60][R34.64], !P2 ;  /* 0x1c10000022027fae */ /* 0x0003e2000d12187c */
[----:B------:R-:W-:-:S03]  /*fbc0*/  IMAD.WIDE R26, R26, 0x4, R18 ;  /* 0x000000041a1a7825 */ /* 0x000fc600078e0212 */
[----:B------:R2:W-:Y:S04]  /*fbd0*/  LDGSTS.E [R2+0x1c180], desc[UR60][R32.64], !P2 ;  /* 0x1c18000020027fae */ /* 0x0005e8000d12187c */
[----:B------:R4:W-:Y:S04]  /*fbe0*/  LDGSTS.E [R2+0x1c200], desc[UR60][R30.64], !P2 ;  /* 0x1c2000001e027fae */ /* 0x0009e8000d12187c */
[----:B------:R3:W-:Y:S04]  /*fbf0*/  LDGSTS.E [R2+0x1c280], desc[UR60][R22.64], !P2 ;  /* 0x1c28000016027fae */ /* 0x0007e8000d12187c */
[----:B------:R-:W-:Y:S04]  /*fc00*/  STL.64 [R1+0xc90], R36 ;  /* 0x000c902401007387 */ /* 0x000fe80000100a00 */
[----:B------:R3:W-:Y:S04]  /*fc10*/  LDGSTS.E [R2+0x1c300], desc[UR60][R20.64], !P2 ;  /* 0x1c30000014027fae */ /* 0x0007e8000d12187c */
[----:B------:R1:W-:Y:S04]  /*fc20*/  STL.64 [R1+0xa58], R34 ;  /* 0x000a582201007387 */ /* 0x0003e80000100a00 */
[----:B------:R3:W-:Y:S01]  /*fc30*/  LDGSTS.E [R2+0x1c380], desc[UR60][R26.64], !P2 ;  /* 0x1c3800001a027fae */ /* 0x0007e2000d12187c */
[----:B------:R-:W-:Y:S01]  /*fc40*/  ISETP.GE.U32.AND P2, PT, R3, 0x7fffff08, PT ;  /* 0x7fffff080300780c */ /* 0x000fe20003f46070 */
[----:B------:R-:W-:-:S02]  /*fc50*/  VIADD R3, R28, 0xffffff83 ;  /* 0xffffff831c037836 */ /* 0x000fc40000000000 */
[----:B------:R2:W-:Y:S01]  /*fc60*/  STL.64 [R1+0xa50], R32 ;  /* 0x000a502001007387 */ /* 0x0005e20000100a00 */
[----:B------:R-:W-:-:S03]  /*fc70*/  IMAD.WIDE R28, R38, 0x4, R4 ;  /* 0x00000004261c7825 */ /* 0x000fc600078e0204 */
[----:B------:R4:W-:Y:S01]  /*fc80*/  STL.64 [R1+0xa48], R30 ;  /* 0x000a481e01007387 */ /* 0x0009e20000100a00 */
[----:B-1----:R-:W-:-:S03]  /*fc90*/  IMAD.WIDE R34, R38, 0x4, R12 ;  /* 0x0000000426227825 */ /* 0x002fc600078e020c */
[----:B------:R3:W-:Y:S01]  /*fca0*/  STL.64 [R1+0xc98], R22 ;  /* 0x000c981601007387 */ /* 0x0007e20000100a00 */
[----:B------:R-:W-:-:S03]  /*fcb0*/  IMAD.WIDE R36, R38, 0x4, R16 ;  /* 0x0000000426247825 */ /* 0x000fc600078e0210 */
[----:B------:R1:W-:Y:S01]  /*fcc0*/  STL.64 [R1+0x5e00], R24 ;  /* 0x005e001801007387 */ /* 0x0003e20000100a00 */
[----:B--2---:R-:W-:-:S03]  /*fcd0*/  IMAD.WIDE R32, R38, 0x4, R10 ;  /* 0x0000000426207825 */ /* 0x004fc600078e020a */
[----:B------:R2:W-:Y:S01]  /*fce0*/  STL.64 [R1+0xa40], R20 ;  /* 0x000a401401007387 */ /* 0x0005e20000100a00 */
[----:B----4-:R-:W-:-:S03]  /*fcf0*/  IMAD.WIDE R30, R38, 0x4, R8 ;  /* 0x00000004261e7825 */ /* 0x010fc600078e0208 */
[----:B------:R-:W-:Y:S01]  /*fd00*/  LDGSTS.E [R2+0x1d000], desc[UR60][R28.64], !P5 ;  /* 0x1d0000001c027fae */ /* 0x000fe2000e92187c */
[----:B---3--:R-:W-:-:S03]  /*fd10*/  IMAD.WIDE R22, R38, 0x4, R6 ;  /* 0x0000000426167825 */ /* 0x008fc600078e0206 */
[----:B------:R3:W-:Y:S01]  /*fd20*/  STL.64 [R1+0x5b00], R26 ;  /* 0x005b001a01007387 */ /* 0x0007e20000100a00 */
[----:B-1----:R-:W-:-:S03]  /*fd30*/  IMAD.WIDE R24, R202, 0x4, R14 ;  /* 0x00000004ca187825 */ /* 0x002fc600078e020e */
[----:B------:R1:W-:Y:S01]  /*fd40*/  LDGSTS.E [R2+0x1d080], desc[UR60][R22.64], !P5 ;  /* 0x1d08000016027fae */ /* 0x0003e2000e92187c */
[----:B--2---:R-:W-:-:S03]  /*fd50*/  IMAD.WIDE R20, R38, 0x4, R14 ;  /* 0x0000000426147825 */ /* 0x004fc600078e020e */
[----:B------:R-:W-:Y:S01]  /*fd60*/  LDGSTS.E [R2+0x1d100], desc[UR60][R30.64], !P5 ;  /* 0x1d1000001e027fae */ /* 0x000fe2000e92187c */
[----:B------:R-:W-:-:S03]  /*fd70*/  IMAD.WIDE R38, R38, 0x4, R18 ;  /* 0x0000000426267825 */ /* 0x000fc600078e0212 */
[----:B------:R-:W-:Y:S01]  /*fd80*/  LDGSTS.E [R2+0x1d180], desc[UR60][R32.64], !P5 ;  /* 0x1d18000020027fae */ /* 0x000fe2000e92187c */
[----:B---3--:R-:W-:-:S03]  /*fd90*/  IMAD.WIDE R26, R202, 0x4, R12 ;  /* 0x00000004ca1a7825 */ /* 0x008fc600078e020c */
[----:B------:R-:W-:Y:S04]  /*fda0*/  LDGSTS.E [R2+0x1d200], desc[UR60][R34.64], !P5 ;  /* 0x1d20000022027fae */ /* 0x000fe8000e92187c */
[----:B------:R2:W-:Y:S04]  /*fdb0*/  LDGSTS.E [R2+0x1d280], desc[UR60][R20.64], !P5 ;  /* 0x1d28000014027fae */ /* 0x0005e8000e92187c */
[----:B------:R-:W-:Y:S04]  /*fdc0*/  LDGSTS.E [R2+0x1d300], desc[UR60][R36.64], !P5 ;  /* 0x1d30000024027fae */ /* 0x000fe8000e92187c */
[----:B------:R-:W-:Y:S01]  /*fdd0*/  LDGSTS.E [R2+0x1d380], desc[UR60][R38.64], !P5 ;  /* 0x1d38000026027fae */ /* 0x000fe2000e92187c */
[----:B------:R-:W-:Y:S01]  /*fde0*/  ISETP.GE.U32.AND P5, PT, R3, 0x7fffff04, PT ;  /* 0x7fffff040300780c */ /* 0x000fe20003fa6070 */
[----:B------:R-:W-:-:S02]  /*fdf0*/  VIADD R3, R40, 0xfffffffa ;  /* 0xfffffffa28037836 */ /* 0x000fc40000000000 */
[----:B------:R1:W-:Y:S01]  /*fe00*/  STL.64 [R1+0xca8], R22 ;  /* 0x000ca81601007387 */ /* 0x0003e20000100a00 */
[----:B------:R-:W-:-:S03]  /*fe10*/  IMAD.WIDE R40, R50, 0x4, R4 ;  /* 0x0000000432287825 */ /* 0x000fc600078e0204 */
[----:B------:R2:W-:Y:S04]  /*fe20*/  STL.64 [R1+0xcb0], R20 ;  /* 0x000cb01401007387 */ /* 0x0005e80000100a00 */
[----:B------:R-:W-:Y:S01]  /*fe30*/  LDGSTS.E [R2+0x1e000], desc[UR60][R40.64], !P2 ;  /* 0x1e00000028027fae */ /* 0x000fe2000d12187c */
[----:B-1----:R-:W-:-:S03]  /*fe40*/  IMAD.WIDE R22, R50, 0x4, R6 ;  /* 0x0000000432167825 */ /* 0x002fc600078e0206 */
[----:B------:R1:W-:Y:S01]  /*fe50*/  STL.64 [R1+0x5de8], R28 ;  /* 0x005de81c01007387 */ /* 0x0003e20000100a00 */
[----:B--2---:R-:W-:-:S03]  /*fe60*/  IMAD.WIDE R20, R50, 0x4, R14 ;  /* 0x0000000432147825 */ /* 0x004fc600078e020e */
[----:B------:R2:W-:Y:S01]  /*fe70*/  LDGSTS.E [R2+0x1e080], desc[UR60][R22.64], !P2 ;  /* 0x1e08000016027fae */ /* 0x0005e2000d12187c */
[----:B------:R-:W-:-:S03]  /*fe80*/  IMAD.WIDE R50, R50, 0x4, R18 ;  /* 0x0000000432327825 */ /* 0x000fc600078e0212 */
[----:B------:R-:W-:Y:S04]  /*fe90*/  LDGSTS.E [R2+0x1e100], desc[UR60][R42.64], !P2 ;  /* 0x1e1000002a027fae */ /* 0x000fe8000d12187c */
[----:B------:R-:W-:Y:S01]  /*fea0*/  LDGSTS.E [R2+0x1e180], desc[UR60][R44.64], !P2 ;  /* 0x1e1800002c027fae */ /* 0x000fe2000d12187c */
[----:B-1----:R-:W-:-:S03]  /*feb0*/  IMAD.WIDE R28, R202, 0x4, R10 ;  /* 0x00000004ca1c7825 */ /* 0x002fc600078e020a */
[----:B------:R-:W-:Y:S04]  /*fec0*/  LDGSTS.E [R2+0x1e200], desc[UR60][R46.64], !P2 ;  /* 0x1e2000002e027fae */ /* 0x000fe8000d12187c */
[----:B------:R1:W-:Y:S04]  /*fed0*/  STL.64 [R1+0x5b08], R30 ;  /* 0x005b081e01007387 */ /* 0x0003e80000100a00 */
[----:B------:R3:W-:Y:S04]  /*fee0*/  LDGSTS.E [R2+0x1e280], desc[UR60][R20.64], !P2 ;  /* 0x1e28000014027fae */ /* 0x0007e8000d12187c */
[----:B------:R4:W-:Y:S04]  /*fef0*/  STL.64 [R1+0x5b10], R32 ;  /* 0x005b102001007387 */ /* 0x0009e80000100a00 */
[----:B------:R-:W-:Y:S01]  /*ff00*/  LDGSTS.E [R2+0x1e300], desc[UR60][R48.64], !P2 ;  /* 0x1e30000030027fae */ /* 0x000fe2000d12187c */
[----:B-1----:R-:W-:-:S03]  /*ff10*/  IMAD.WIDE R30, R202, 0x4, R8 ;  /* 0x00000004ca1e7825 */ /* 0x002fc600078e0208 */
[----:B------:R1:W-:Y:S04]  /*ff20*/  STL.64 [R1+0x5b18], R34 ;  /* 0x005b182201007387 */ /* 0x0003e80000100a00 */
[----:B------:R-:W-:Y:S01]  /*ff30*/  LDGSTS.E [R2+0x1e380], desc[UR60][R50.64], !P2 ;  /* 0x1e38000032027fae */ /* 0x000fe2000d12187c */
[----:B------:R-:W-:Y:S01]  /*ff40*/  ISETP.GE.U32.AND P2, PT, R3, 0x7fffff7b, PT ;  /* 0x7fffff7b0300780c */ /* 0x000fe20003f46070 */
[----:B------:R-:W-:Y:S02]  /*ff50*/  VIADD R3, R52, 0xfffffffe ;  /* 0xfffffffe34037836 */ /* 0x000fe40000000000 */
[----:B------:R-:W-:Y:S01]  /*ff60*/  STL.64 [R1+0x5b20], R36 ;  /* 0x005b202401007387 */ /* 0x000fe20000100a00 */
[----:B------:R-:W-:-:S03]  /*ff70*/  IMAD.WIDE R52, R62, 0x4, R4 ;  /* 0x000000043e347825 */ /* 0x000fc600078e0204 */
[----:B------:R-:W-:Y:S01]  /*ff80*/  STL.64 [R1+0x5b28], R38 ;  /* 0x005b282601007387 */ /* 0x000fe20000100a00 */
[----:B----4-:R-:W-:-:S03]  /*ff90*/  IMAD.WIDE R32, R202, 0x4, R6 ;  /* 0x00000004ca207825 */ /* 0x010fc600078e0206 */
[----:B------:R2:W-:Y:S01]  /*ffa0*/  STL.64 [R1+0xcb8], R22 ;  /* 0x000cb81601007387 */ /* 0x0005e20000100a00 */
[----:B-1----:R-:W-:-:S03]  /*ffb0*/  IMAD.WIDE R34, R64, 0x4, R4 ;  /* 0x0000000440227825 */ /* 0x002fc600078e0204 */
[----:B------:R3:W-:Y:S04]  /*ffc0*/  STL.64 [R1+0xcc0], R20 ;  /* 0x000cc01401007387 */ /* 0x0007e80000100a00 */
[----:B------:R-:W-:Y:S01]  /*ffd0*/  LDGSTS.E [R2+0x1f000], desc[UR60][R52.64], !P5 ;  /* 0x1f00000034027fae */ /* 0x000fe2000e92187c */
[----:B--2---:R-:W-:-:S03]  /*ffe0*/  IMAD.WIDE R22, R62, 0x4, R6 ;  /* 0x000000043e167825 */ /* 0x004fc600078e0206 */
[----:B------:R-:W-:Y:S01]  /*fff0*/  STL.64 [R1+0x5e08], R40 ;  /* 0x005e082801007387 */ /* 0x000fe20000100a00 */
[----:B---3--:R-:W-:-:S03]  /*10000*/  IMAD.WIDE R20, R62, 0x4, R14 ;  /* 0x000000043e147825 */ /* 0x008fc600078e020e */
[----:B------:R1:W-:Y:S01]  /*10010*/  LDGSTS.E [R2+0x1f080], desc[UR60][R22.64], !P5 ;  /* 0x1f08000016027fae */ /* 0x0003e2000e92187c */
[----:B------:R-:W-:-:S03]  /*10020*/  IMAD.WIDE R62, R62, 0x4, R18 ;  /* 0x000000043e3e7825 */ /* 0x000fc600078e0212 */
[----:B------:R-:W-:Y:S04]  /*10030*/  LDGSTS.E [R2+0x1f100], desc[UR60][R54.64], !P5 ;  /* 0x1f10000036027fae */ /* 0x000fe8000e92187c */
[----:B------:R-:W-:Y:S04]  /*10040*/  LDGSTS.E [R2+0x1f180], desc[UR60][R56.64], !P5 ;  /* 0x1f18000038027fae */ /* 0x000fe8000e92187c */
[----:B------:R-:W-:Y:S04]  /*10050*/  LDGSTS.E [R2+0x1f200], desc[UR60][R58.64], !P5 ;  /* 0x1f2000003a027fae */ /* 0x000fe8000e92187c */
[----:B------:R-:W-:Y:S04]  /*10060*/  STL.64 [R1+0x5b30], R42 ;  /* 0x005b302a01007387 */ /* 0x000fe80000100a00 */
[----:B------:R2:W-:Y:S04]  /*10070*/  LDGSTS.E [R2+0x1f280], desc[UR60][R20.64], !P5 ;  /* 0x1f28000014027fae */ /* 0x0005e8000e92187c */
[----:B------:R-:W-:Y:S04]  /*10080*/  STL.64 [R1+0x5b38], R44 ;  /* 0x005b382c01007387 */ /* 0x000fe80000100a00 */
[----:B------:R-:W-:Y:S04]  /*10090*/  LDGSTS.E [R2+0x1f300], desc[UR60][R60.64], !P5 ;  /* 0x1f3000003c027fae */ /* 0x000fe8000e92187c */
[----:B------:R-:W-:Y:S04]  /*100a0*/  STL.64 [R1+0x5b40], R46 ;  /* 0x005b402e01007387 */ /* 0x000fe80000100a00 */
[----:B------:R-:W-:Y:S01]  /*100b0*/  LDGSTS.E [R2+0x1f380], desc[UR60][R62.64], !P5 ;  /* 0x1f3800003e027fae */ /* 0x000fe2000e92187c */
[----:B------:R-:W-:-:S02]  /*100c0*/  ISETP.GE.U32.AND P5, PT, R3, 0x7fffff7f, PT ;  /* 0x7fffff7f0300780c */ /* 0x000fc40003fa6070 */
[----:B------:R-:W-:Y:S01]  /*100d0*/  LOP3.LUT R3, R0, 0x20, RZ, 0x3c, !PT ;  /* 0x0000002000037812 */ /* 0x000fe200078e3cff */
[----:B------:R-:W-:Y:S04]  /*100e0*/  STL.64 [R1+0x5b48], R48 ;  /* 0x005b483001007387 */ /* 0x000fe80000100a00 */
[----:B------:R-:W-:Y:S01]  /*100f0*/  STL.64 [R1+0x5b50], R50 ;  /* 0x005b503201007387 */ /* 0x000fe20000100a00 */
[----:B------:R-:W-:-:S03]  /*10100*/  VIADD R3, R3, UR5 ;  /* 0x0000000503037c36 */ /* 0x000fc60008000000 */
[----:B------:R1:W-:Y:S04]  /*10110*/  STL.64 [R1+0xcd0], R22 ;  /* 0x000cd01601007387 */ /* 0x0003e80000100a00 */
[----:B------:R2:W-:Y:S04]  /*10120*/  STL.64 [R1+0xcd8], R20 ;  /* 0x000cd81401007387 */ /* 0x0005e80000100a00 */
[----:B------:R-:W-:Y:S04]  /*10130*/  STL.64 [R1+0x5de0], R52 ;  /* 0x005de03401007387 */ /* 0x000fe80000100a00 */
[----:B------:R-:W-:Y:S01]  /*10140*/  STL.64 [R1+0x5b58], R54 ;  /* 0x005b583601007387 */ /* 0x000fe20000100a00 */
[----:B-1----:R-:W-:-:S03]  /*10150*/  IMAD.WIDE R22, R202, 0x4, R16 ;  /* 0x00000004ca167825 */ /* 0x002fc600078e0210 */
[----:B------:R-:W-:Y:S01]  /*10160*/  STL.64 [R1+0x5b60], R56 ;  /* 0x005b603801007387 */ /* 0x000fe20000100a00 */
[----:B--2---:R-:W-:-:S03]  /*10170*/  IMAD.WIDE R20, R202, 0x4, R18 ;  /* 0x00000004ca147825 */ /* 0x004fc600078e0212 */
[----:B------:R1:W-:Y:S04]  /*10180*/  STL.64 [R1+0x5b68], R58 ;  /* 0x005b683a01007387 */ /* 0x0003e80000100a00 */
[----:B------:R-:W-:Y:S04]  /*10190*/  STL.64 [R1+0x5b70], R60 ;  /* 0x005b703c01007387 */ /* 0x000fe80000100a00 */
[----:B------:R-:W-:Y:S01]  /*101a0*/  STL.64 [R1+0x5b78], R62 ;  /* 0x005b783e01007387 */ /* 0x000fe20000100a00 */
[----:B-1----:R-:W-:-:S03]  /*101b0*/  IMAD.WIDE R58, R202, 0x4, R4 ;  /* 0x00000004ca3a7825 */ /* 0x002fc600078e0204 */
[----:B------:R-:W-:Y:S04]  /*101c0*/  STL [R1+0x5a8c], R2 ;  /* 0x005a8c0201007387 */ /* 0x000fe80000100800 */
[----:B------:R-:W-:Y:S04]  /*101d0*/  LDGSTS.E [R3+0x400], desc[UR60][R58.64], !P5 ;  /* 0x004000003a037fae */ /* 0x000fe8000e92187c */
[----:B------:R1:W-:Y:S04]  /*101e0*/  LDGSTS.E [R3+0x480], desc[UR60][R32.64], !P5 ;  /* 0x0048000020037fae */ /* 0x0003e8000e92187c */
[----:B------:R2:W-:Y:S04]  /*101f0*/  LDGSTS.E [R3+0x500], desc[UR60][R30.64], !P5 ;  /* 0x005000001e037fae */ /* 0x0005e8000e92187c */
[----:B------:R1:W-:Y:S04]  /*10200*/  STL.64 [R1+0xa30], R32 ;  /* 0x000a302001007387 */ /* 0x0003e80000100a00 */
[----:B------:R3:W-:Y:S04]  /*10210*/  LDGSTS.E [R3+0x580], desc[UR60][R28.64], !P5 ;  /* 0x005800001c037fae */ /* 0x0007e8000e92187c */
        /* <DEDUP_REMOVED lines=11> */
[----:B----4-:R-:W-:Y:S01]  /*102d0*/  IMAD.WIDE R26, R64, 0x4, R12 ;  /* 0x00000004401a7825 */ /* 0x010fe200078e020c */
[----:B------:R-:W-:Y:S02]  /*102e0*/  ISETP.GE.U32.AND P5, PT, R65, 0x7fffff73, PT ;  /* 0x7fffff734100780c */ /* 0x000fe40003fa6070 */
[----:B------:R2:W-:Y:S01]  /*102f0*/  STL.64 [R1+0xa08], R22 ;  /* 0x000a081601007387 */ /* 0x0005e20000100a00 */
[----:B------:R-:W-:Y:S02]  /*10300*/  VIADD R65, R66, 0xfffffff6 ;  /* 0xfffffff642417836 */ /* 0x000fe40000000000 */
[----:B------:R-:W-:Y:S01]  /*10310*/  VIADD R66, R67, 0xffffffea ;  /* 0xffffffea43427836 */ /* 0x000fe20000000000 */
[----:B------:R4:W-:Y:S01]  /*10320*/  LDGSTS.E [R3+0x1400], desc[UR60][R34.64], !P2 ;  /* 0x0140000022037fae */ /* 0x0009e2000d12187c */
[C---:B-1----:R-:W-:Y:S01]  /*10330*/  IMAD.WIDE R24, R64.reuse, 0x4, R14 ;  /* 0x0000000440187825 */ /* 0x042fe200078e020e */
[----:B------:R-:W1:Y:S02]  /*10340*/  LDC R67, c[0x0][0x230] ;  /* 0x00008c00ff437b82 */ /* 0x000e640000000800 */
[----:B------:R3:W-:Y:S01]  /*10350*/  STL.64 [R1+0xa00], R20 ;  /* 0x000a001401007387 */ /* 0x0007e20000100a00 */
[----:B--2---:R-:W-:-:S03]  /*10360*/  IMAD.WIDE R22, R64, 0x4, R16 ;  /* 0x0000000440167825 */ /* 0x004fc600078e0210 */
[----:B------:R2:W-:Y:S04]  /*10370*/  LDGSTS.E [R3+0x1480], desc[UR60][R32.64], !P2 ;  /* 0x0148000020037fae */ /* 0x0005e8000d12187c */
[----:B------:R2:W-:Y:S01]  /*10380*/  LDGSTS.E [R3+0x1500], desc[UR60][R30.64], !P2 ;  /* 0x015000001e037fae */ /* 0x0005e2000d12187c */
[----:B---3--:R-:W-:-:S03]  /*10390*/  IMAD.WIDE R20, R64, 0x4, R18 ;  /* 0x0000000440147825 */ /* 0x008fc600078e0212 */
        /* <DEDUP_REMOVED lines=11> */
[----:B----4-:R-:W-:-:S03]  /*10450*/  IMAD.WIDE R34, R64, 0x4, R4 ;  /* 0x0000000440227825 */ /* 0x010fc600078e0204 */
        /* <DEDUP_REMOVED lines=91> */
[----:B------:R-:W-:Y:S02]  /*10a10*/  VIADD R66, R68, 0xffffffda ;  /* 0xffffffda44427836 */ /* 0x000fe40000000000 */
        /* <DEDUP_REMOVED lines=164> */
[C---:B--2---:R-:W-:Y:S01]  /*11460*/  IMAD.WIDE R26, R65.reuse, 0x4, R12 ;  /* 0x00000004411a7825 */ /* 0x044fe200078e020c */
        /* <DEDUP_REMOVED lines=312> */
[----:B------:R-:W-:Y:S01]  /*127f0*/  LDGSTS.E [R3+0x16400], desc[UR60][R34.64], !P2 ;  /* 0x1640000022037fae */ /* 0x000fe2000d12187c */
[----:B---3--:R-:W-:-:S03]  /*12800*/  IMAD.WIDE R24, R64, 0x4, R14 ;  /* 0x0000000440187825 */ /* 0x008fc600078e020e */
[----:B------:R2:W-:Y:S01]  /*12810*/  STL.64 [R1+0x10a0], R20 ;  /* 0x0010a01401007387 */ /* 0x0005e20000100a00 */
[----:B-1----:R-:W-:-:S03]  /*12820*/  IMAD.WIDE R22, R64, 0x4, R16 ;  /* 0x0000000440167825 */ /* 0x002fc600078e0210 */
[----:B------:R1:W-:Y:S04]  /*12830*/  LDGSTS.E [R3+0x16480], desc[UR60][R32.64], !P2 ;  /* 0x1648000020037fae */ /* 0x0003e8000d12187c */
[----:B------:R-:W-:Y:S01]  /*12840*/  STL.64 [R1+0x70], R34 ;  /* 0x0000702201007387 */ /* 0x000fe20000100a00 */
[----:B--2---:R-:W-:-:S03]  /*12850*/  IMAD.WIDE R20, R64, 0x4, R18 ;  /* 0x0000000440147825 */ /* 0x004fc600078e0212 */
[----:B------:R2:W-:Y:S01]  /*12860*/  LDGSTS.E [R3+0x16500], desc[UR60][R30.64], !P2 ;  /* 0x165000001e037fae */ /* 0x0005e2000d12187c */
[----:B------:R-:W-:Y:S02]  /*12870*/  IADD3 R64, R67, -0x62, RZ ;  /* 0xffffff9e43407810 */ /* 0x000fe40007ffe0ff */
[----:B------:R-:W3:Y:S01]  /*12880*/  LDC R67, c[0x0][0x230] ;  /* 0x00008c00ff437b82 */ /* 0x000ee20000000800 */
        /* <DEDUP_REMOVED lines=8> */
[----:B------:R2:W-:Y:S01]  /*12910*/  STL.64 [R1+0xfc8], R26 ;  /* 0x000fc81a01007387 */ /* 0x0005e20000100a00 */
[----:B---3--:R-:W-:-:S03]  /*12920*/  VIADD R67, R67, 0xffffff8a ;  /* 0xffffff8a43437836 */ /* 0x008fc60000000000 */
[----:B------:R3:W-:Y:S01]  /*12930*/  LDGSTS.E [R3+0x16700], desc[UR60][R22.64], !P2 ;  /* 0x1670000016037fae */ /* 0x0007e2000d12187c */
[----:B----4-:R-:W-:-:S03]  /*12940*/  IMAD.WIDE R28, R65, 0x4, R10 ;  /* 0x00000004411c7825 */ /* 0x010fc600078e020a */
[----:B------:R1:W-:Y:S04]  /*12950*/  STL.64 [R1+0xfc0], R24 ;  /* 0x000fc01801007387 */ /* 0x0003e80000100a00 */
[----:B------:R4:W-:Y:S01]  /*12960*/  LDGSTS.E [R3+0x16780], desc[UR60][R20.64], !P2 ;  /* 0x1678000014037fae */ /* 0x0009e2000d12187c */
[C---:B--2---:R-:W-:Y:S01]  /*12970*/  IMAD.WIDE R26, R65.reuse, 0x4, R12 ;  /* 0x00000004411a7825 */ /* 0x044fe200078e020c */
[----:B------:R-:W-:Y:S02]  /*12980*/  ISETP.GE.U32.AND P2, PT, R66, 0x7fffff1b, PT ;  /* 0x7fffff1b4200780c */ /* 0x000fe40003f46070 */
[----:B------:R3:W-:Y:S01]  /*12990*/  STL.64 [R1+0xfb8], R22 ;  /* 0x000fb81601007387 */ /* 0x0007e20000100a00 */
[----:B------:R-:W-:Y:S02]  /*129a0*/  VIADD R66, R68, 0xffffff92 ;  /* 0xffffff9244427836 */ /* 0x000fe40000000000 */
[----:B------:R-:W-:Y:S01]  /*129b0*/  IMAD R68, R202, 0x6d, RZ ;  /* 0x0000006dca447824 */ /* 0x000fe200078e02ff */
[----:B------:R-:W-:Y:S01]  /*129c0*/  LDGSTS.E [R3+0x17400], desc[UR60][R40.64], !P5 ;  /* 0x1740000028037fae */ /* 0x000fe2000e92187c */
[----:B-1----:R-:W-:-:S03]  /*129d0*/  IMAD.WIDE R24, R65, 0x4, R14 ;  /* 0x0000000441187825 */ /* 0x002fc600078e020e */
[----:B------:R4:W-:Y:S01]  /*129e0*/  STL.64 [R1+0xfb0], R20 ;  /* 0x000fb01401007387 */ /* 0x0009e20000100a00 */
[----:B---3--:R-:W-:-:S03]  /*129f0*/  IMAD.WIDE R22, R65, 0x4, R16 ;  /* 0x0000000441167825 */ /* 0x008fc600078e0210 */
[----:B------:R1:W-:Y:S04]  /*12a00*/  LDGSTS.E [R3+0x17480], desc[UR60][R32.64], !P5 ;  /* 0x1748000020037fae */ /* 0x0003e8000e92187c */
[----:B------:R2:W-:Y:S01]  /*12a10*/  LDGSTS.E [R3+0x17500], desc[UR60][R30.64], !P5 ;  /* 0x175000001e037fae */ /* 0x0005e2000e92187c */
[----:B----4-:R-:W-:-:S03]  /*12a20*/  IMAD.WIDE R20, R65, 0x4, R18 ;  /* 0x0000000441147825 */ /* 0x010fc600078e0212 */
[----:B------:R3:W-:Y:S01]  /*12a30*/  LDGSTS.E [R3+0x17580], desc[UR60][R28.64], !P5 ;  /* 0x175800001c037fae */ /* 0x0007e2000e92187c */
[----:B------:R-:W-:-:S03]  /*12a40*/  IMAD R65, R202, 0x65, RZ ;  /* 0x00000065ca417824 */ /* 0x000fc600078e02ff */
[----:B------:R4:W-:Y:S01]  /*12a50*/  LDGSTS.E [R3+0x17600], desc[UR60][R26.64], !P5 ;  /* 0x176000001a037fae */ /* 0x0009e2000e92187c */
[----:B------:R-:W-:-:S03]  /*12a60*/  IMAD.WIDE R56, R65, 0x4, R6 ;  /* 0x0000000441387825 */ /* 0x000fc600078e0206 */
[----:B------:R-:W-:Y:S01]  /*12a70*/  LDGSTS.E [R3+0x17680], desc[UR60][R24.64], !P5 ;  /* 0x1768000018037fae */ /* 0x000fe2000e92187c */
[----:B------:R-:W-:-:S03]  /*12a80*/  IMAD.WIDE R54, R65, 0x4, R8 ;  /* 0x0000000441367825 */ /* 0x000fc600078e0208 */
[----:B------:R4:W-:Y:S01]  /*12a90*/  LDGSTS.E [R3+0x17700], desc[UR60][R22.64], !P5 ;  /* 0x1770000016037fae */ /* 0x0009e2000e92187c */
[----:B------:R-:W-:-:S03]  /*12aa0*/  IMAD.WIDE R50, R65, 0x4, R10 ;  /* 0x0000000441327825 */ /* 0x000fc600078e020a */
[----:B------:R4:W-:Y:S01]  /*12ab0*/  LDGSTS.E [R3+0x17780], desc[UR60][R20.64], !P5 ;  /* 0x1778000014037fae */ /* 0x0009e2000e92187c */
[----:B------:R-:W-:Y:S01]  /*12ac0*/  ISETP.GE.U32.AND P5, PT, R64, 0x7fffff1f, PT ;  /* 0x7fffff1f4000780c */ /* 0x000fe20003fa6070 */
[----:B------:R-:W-:Y:S02]  /*12ad0*/  IMAD R64, R202, 0x61, RZ ;  /* 0x00000061ca407824 */ /* 0x000fe400078e02ff */
[----:B------:R1:W-:Y:S01]  /*12ae0*/  STL.64 [R1+0xec0], R32 ;  /* 0x000ec02001007387 */ /* 0x0003e20000100a00 */
[----:B------:R-:W-:-:S03]  /*12af0*/  IMAD.WIDE R48, R65, 0x4, R12 ;  /* 0x0000000441307825 */ /* 0x000fc600078e020c */
[----:B------:R2:W-:Y:S01]  /*12b00*/  STL.64 [R1+0xea8], R30 ;  /* 0x000ea81e01007387 */ /* 0x0005e20000100a00 */
[----:B------:R-:W-:-:S03]  /*12b10*/  IMAD.WIDE R34, R64, 0x4, R6 ;  /* 0x0000000440227825 */ /* 0x000fc600078e0206 */
[----:B------:R3:W-:Y:S01]  /*12b20*/  STL.64 [R1+0xe90], R28 ;  /* 0x000e901c01007387 */ /* 0x0007e20000100a00 */
[----:B------:R-:W-:-:S03]  /*12b30*/  IMAD.WIDE R46, R65, 0x4, R14 ;  /* 0x00000004412e7825 */ /* 0x000fc600078e020e */
[----:B------:R4:W-:Y:S01]  /*12b40*/  STL.64 [R1+0xe78], R26 ;  /* 0x000e781a01007387 */ /* 0x0009e20000100a00 */
[----:B-1----:R-:W-:-:S03]  /*12b50*/  IMAD.WIDE R32, R64, 0x4, R8 ;  /* 0x0000000440207825 */ /* 0x002fc600078e0208 */
[----:B------:R1:W-:Y:S01]  /*12b60*/  STL.64 [R1+0xe60], R22 ;  /* 0x000e601601007387 */ /* 0x0003e20000100a00 */
[----:B--2---:R-:W-:-:S03]  /*12b70*/  IMAD.WIDE R30, R64, 0x4, R10 ;  /* 0x00000004401e7825 */ /* 0x004fc600078e020a */
[----:B------:R2:W-:Y:S01]  /*12b80*/  STL.64 [R1+0xe58], R24 ;  /* 0x000e581801007387 */ /* 0x0005e20000100a00 */
[----:B---3--:R-:W-:-:S03]  /*12b90*/  IMAD.WIDE R28, R64, 0x4, R12 ;  /* 0x00000004401c7825 */ /* 0x008fc600078e020c */
[----:B------:R-:W-:Y:S01]  /*12ba0*/  STL.64 [R1+0x5e18], R40 ;  /* 0x005e182801007387 */ /* 0x000fe20000100a00 */
[----:B----4-:R-:W-:-:S03]  /*12bb0*/  IMAD.WIDE R26, R64, 0x4, R14 ;  /* 0x00000004401a7825 */ /* 0x010fc600078e020e */
[----:B------:R3:W-:Y:S01]  /*12bc0*/  STL.64 [R1+0xe50], R20 ;  /* 0x000e501401007387 */ /* 0x0007e20000100a00 */
[----:B-1----:R-:W-:-:S04]  /*12bd0*/  IMAD.WIDE R22, R64, 0x4, R4 ;  /* 0x0000000440167825 */ /* 0x002fc800078e0204 */
[C-C-:B--2---:R-:W-:Y:S01]  /*12be0*/  IMAD.WIDE R24, R64.reuse, 0x4, R16.reuse ;  /* 0x0000000440187825 */ /* 0x144fe200078e0210 */
[----:B------:R-:W-:Y:S03]  /*12bf0*/  LDGSTS.E [R3+0x18400], desc[UR60][R22.64], !P5 ;  /* 0x1840000016037fae */ /* 0x000fe6000e92187c */
[C---:B------:R-:W-:Y:S01]  /*12c00*/  IMAD.WIDE R44, R65.reuse, 0x4, R16 ;  /* 0x00000004412c7825 */ /* 0x040fe200078e0210 */
[----:B------:R-:W-:Y:S03]  /*12c10*/  STL.64 [R1+0xe70], R24 ;  /* 0x000e701801007387 */ /* 0x000fe60000100a00 */
[--C-:B---3--:R-:W-:Y:S01]  /*12c20*/  IMAD.WIDE R20, R64, 0x4, R18.reuse ;  /* 0x0000000440147825 */ /* 0x108fe200078e0212 */
[----:B------:R-:W-:Y:S03]  /*12c30*/  STL.64 [R1+0xe68], R32 ;  /* 0x000e682001007387 */ /* 0x000fe60000100a00 */
[----:B------:R-:W-:Y:S01]  /*12c40*/  IMAD.WIDE R42, R65, 0x4, R18 ;  /* 0x00000004412a7825 */ /* 0x000fe200078e0212 */
[----:B------:R-:W-:Y:S03]  /*12c50*/  LDGSTS.E [R3+0x18480], desc[UR60][R34.64], !P5 ;  /* 0x1848000022037fae */ /* 0x000fe6000e92187c */
[----:B------:R-:W-:Y:S01]  /*12c60*/  VIADD R64, R69, 0xffffff96 ;  /* 0xffffff9645407836 */ /* 0x000fe20000000000 */
[----:B------:R-:W-:Y:S01]  /*12c70*/  STL.64 [R1+0xda0], R34 ;  /* 0x000da02201007387 */ /* 0x000fe20000100a00 */
[----:B------:R-:W-:Y:S01]  /*12c80*/  IADD3 R69, R70, -0x72, RZ ;  /* 0xffffff8e46457810 */ /* 0x000fe20007ffe0ff */
[----:B------:R-:W-:-:S02]  /*12c90*/  IMAD.WIDE R70, R78, 0x4, R6 ;  /* 0x000000044e467825 */ /* 0x000fc400078e0206 */
[----:B------:R-:W-:Y:S04]  /*12ca0*/  LDGSTS.E [R3+0x18500], desc[UR60][R32.64], !P5 ;  /* 0x1850000020037fae */ /* 0x000fe8000e92187c */
[----:B------:R-:W-:Y:S04]  /*12cb0*/  STL.64 [R1+0xd98], R30 ;  /* 0x000d981e01007387 */ /* 0x000fe80000100a00 */
[----:B------:R-:W-:Y:S04]  /*12cc0*/  LDGSTS.E [R3+0x18580], desc[UR60][R30.64], !P5 ;  /* 0x185800001e037fae */ /* 0x000fe8000e92187c */
[----:B------:R1:W-:Y:S04]  /*12cd0*/  STL.64 [R1+0xd90], R28 ;  /* 0x000d901c01007387 */ /* 0x0003e80000100a00 */
[----:B------:R1:W-:Y:S04]  /*12ce0*/  LDGSTS.E [R3+0x18600], desc[UR60][R28.64], !P5 ;  /* 0x186000001c037fae */ /* 0x0003e8000e92187c */
[----:B------:R-:W-:Y:S04]  /*12cf0*/  LDGSTS.E [R3+0x18680], desc[UR60][R26.64], !P5 ;  /* 0x186800001a037fae */ /* 0x000fe8000e92187c */
[----:B------:R2:W-:Y:S01]  /*12d00*/  LDGSTS.E [R3+0x18700], desc[UR60][R24.64], !P5 ;  /* 0x1870000018037fae */ /* 0x0005e2000e92187c */
[----:B-1----:R-:W-:-:S03]  /*12d10*/  IMAD.WIDE R28, R65, 0x4, R4 ;  /* 0x00000004411c7825 */ /* 0x002fc600078e0204 */
[----:B------:R1:W-:Y:S01]  /*12d20*/  LDGSTS.E [R3+0x18780], desc[UR60][R20.64], !P5 ;  /* 0x1878000014037fae */ /* 0x0003e2000e92187c */
[----:B------:R-:W-:Y:S01]  /*12d30*/  ISETP.GE.U32.AND P5, PT, R66, 0x7fffff13, PT ;  /* 0x7fffff134200780c */ /* 0x000fe20003fa6070 */
[----:B------:R-:W-:Y:S02]  /*12d40*/  IMAD R66, R202, 0x69, RZ ;  /* 0x00000069ca427824 */ /* 0x000fe400078e02ff */
[----:B------:R3:W-:Y:S02]  /*12d50*/  LDGSTS.E [R3+0x19400], desc[UR60][R28.64], !P2 ;  /* 0x194000001c037fae */ /* 0x0007e4000d12187c */
[C---:B------:R-:W-:Y:S02]  /*12d60*/  IMAD.WIDE R34, R66.reuse, 0x4, R6 ;  /* 0x0000000442227825 */ /* 0x040fe400078e0206 */
[----:B------:R-:W-:Y:S02]  /*12d70*/  LDGSTS.E [R3+0x19480], desc[UR60][R56.64], !P2 ;  /* 0x1948000038037fae */ /* 0x000fe4000d12187c */
[----:B------:R-:W-:-:S02]  /*12d80*/  IMAD.WIDE R32, R66, 0x4, R8 ;  /* 0x0000000442207825 */ /* 0x000fc400078e0208 */
[----:B------:R-:W-:Y:S02]  /*12d90*/  LDGSTS.E [R3+0x19500], desc[UR60][R54.64], !P2 ;  /* 0x1950000036037fae */ /* 0x000fe4000d12187c */
[C---:B------:R-:W-:Y:S02]  /*12da0*/  IMAD.WIDE R30, R66.reuse, 0x4, R10 ;  /* 0x00000004421e7825 */ /* 0x040fe400078e020a */
[----:B------:R-:W-:Y:S02]  /*12db0*/  LDGSTS.E [R3+0x19580], desc[UR60][R50.64], !P2 ;  /* 0x1958000032037fae */ /* 0x000fe4000d12187c */
[----:B--2---:R-:W-:Y:S02]  /*12dc0*/  IMAD.WIDE R24, R66, 0x4, R14 ;  /* 0x0000000442187825 */ /* 0x004fe400078e020e */
[----:B------:R-:W-:Y:S04]  /*12dd0*/  LDGSTS.E [R3+0x19600], desc[UR60][R48.64], !P2 ;  /* 0x1960000030037fae */ /* 0x000fe8000d12187c */
[----:B------:R-:W-:Y:S04]  /*12de0*/  LDGSTS.E [R3+0x19680], desc[UR60][R46.64], !P2 ;  /* 0x196800002e037fae */ /* 0x000fe8000d12187c */
[----:B------:R-:W-:Y:S04]  /*12df0*/  LDGSTS.E [R3+0x19700], desc[UR60][R44.64], !P2 ;  /* 0x197000002c037fae */ /* 0x000fe8000d12187c */
[----:B------:R-:W-:Y:S01]  /*12e00*/  LDGSTS.E [R3+0x19780], desc[UR60][R42.64], !P2 ;  /* 0x197800002a037fae */ /* 0x000fe2000d12187c */
[----:B------:R-:W-:Y:S01]  /*12e10*/  ISETP.GE.U32.AND P2, PT, R64, 0x7fffff17, PT ;  /* 0x7fffff174000780c */ /* 0x000fe20003f46070 */
[----:B------:R-:W-:-:S02]  /*12e20*/  IMAD.WIDE R64, R66, 0x4, R4 ;  /* 0x0000000442407825 */ /* 0x000fc400078e0204 */
[----:B------:R2:W-:Y:S04]  /*12e30*/  STL.64 [R1+0x5e10], R22 ;  /* 0x005e101601007387 */ /* 0x0005e80000100a00 */
[----:B------:R4:W-:Y:S04]  /*12e40*/  STL.64 [R1+0xd88], R26 ;  /* 0x000d881a01007387 */ /* 0x0009e80000100a00 */
[----:B------:R1:W-:Y:S04]  /*12e50*/  STL.64 [R1+0xd80], R20 ;  /* 0x000d801401007387 */ /* 0x0003e80000100a00 */
[----:B------:R3:W-:Y:S01]  /*12e60*/  STL.64 [R1+0x5e20], R28 ;  /* 0x005e201c01007387 */ /* 0x0007e20000100a00 */
[----:B--2---:R-:W-:-:S03]  /*12e70*/  IMAD.WIDE R22, R66, 0x4, R16 ;  /* 0x0000000442167825 */ /* 0x004fc600078e0210 */
[----:B------:R-:W-:Y:S01]  /*12e80*/  STL.64 [R1+0x5ba8], R56 ;  /* 0x005ba83801007387 */ /* 0x000fe20000100a00 */
[----:B----4-:R-:W-:-:S03]  /*12e90*/  IMAD.WIDE R26, R66, 0x4, R12 ;  /* 0x00000004421a7825 */ /* 0x010fc600078e020c */
[----:B------:R-:W-:Y:S01]  /*12ea0*/  LDGSTS.E [R3+0x1a400], desc[UR60][R64.64], !P2 ;  /* 0x1a40000040037fae */ /* 0x000fe2000d12187c */
[----:B-1----:R-:W-:-:S03]  /*12eb0*/  IMAD.WIDE R20, R66, 0x4, R18 ;  /* 0x0000000442147825 */ /* 0x002fc600078e0212 */
[----:B------:R-:W-:Y:S01]  /*12ec0*/  STL.64 [R1+0x5bb0], R54 ;  /* 0x005bb03601007387 */ /* 0x000fe20000100a00 */
[----:B---3--:R-:W-:-:S03]  /*12ed0*/  IMAD.WIDE R28, R68, 0x4, R10 ;  /* 0x00000004441c7825 */ /* 0x008fc600078e020a */
[----:B------:R-:W-:Y:S04]  /*12ee0*/  LDGSTS.E [R3+0x1a480], desc[UR60][R34.64], !P2 ;  /* 0x1a48000022037fae */ /* 0x000fe8000d12187c */
[----:B------:R-:W-:Y:S04]  /*12ef0*/  STL.64 [R1+0x5bb8], R50 ;  /* 0x005bb83201007387 */ /* 0x000fe80000100a00 */
        /* <DEDUP_REMOVED lines=8> */
[----:B------:R1:W-:Y:S04]  /*12f80*/  LDGSTS.E [R3+0x1a700], desc[UR60][R22.64], !P2 ;  /* 0x1a70000016037fae */ /* 0x0003e8000d12187c */
[----:B------:R1:W-:Y:S04]  /*12f90*/  STL.64 [R1+0xea0], R22 ;  /* 0x000ea01601007387 */ /* 0x0003e80000100a00 */
[----:B------:R2:W-:Y:S01]  /*12fa0*/  LDGSTS.E [R3+0x1a780], desc[UR60][R20.64], !P2 ;  /* 0x1a78000014037fae */ /* 0x0005e2000d12187c */
[----:B------:R-:W-:Y:S01]  /*12fb0*/  ISETP.GE.U32.AND P2, PT, R67, 0x7fffff0b, PT ;  /* 0x7fffff0b4300780c */ /* 0x000fe20003f46070 */
[----:B------:R-:W-:-:S02]  /*12fc0*/  IMAD.WIDE R66, R68, 0x4, R4 ;  /* 0x0000000444427825 */ /* 0x000fc400078e0204 */
[----:B------:R3:W-:Y:S04]  /*12fd0*/  STL.64 [R1+0xe98], R32 ;  /* 0x000e982001007387 */ /* 0x0007e80000100a00 */
[----:B------:R-:W-:Y:S01]  /*12fe0*/  STL.64 [R1+0xbb0], R34 ;  /* 0x000bb02201007387 */ /* 0x000fe20000100a00 */
[----:B-1----:R-:W-:-:S03]  /*12ff0*/  IMAD.WIDE R22, R68, 0x4, R16 ;  /* 0x0000000444167825 */ /* 0x002fc600078e0210 */
[----:B------:R1:W-:Y:S01]  /*13000*/  STL.64 [R1+0xba8], R30 ;  /* 0x000ba81e01007387 */ /* 0x0003e20000100a00 */
[----:B---3--:R-:W-:-:S03]  /*13010*/  IMAD.WIDE R32, R68, 0x4, R6 ;  /* 0x0000000444207825 */ /* 0x008fc600078e0206 */
[----:B------:R3:W-:Y:S04]  /*13020*/  STL.64 [R1+0xba0], R26 ;  /* 0x000ba01a01007387 */ /* 0x0007e80000100a00 */
[----:B------:R-:W-:Y:S01]  /*13030*/  STL.64 [R1+0x5e28], R64 ;  /* 0x005e284001007387 */ /* 0x000fe20000100a00 */
[----:B-1----:R-:W-:-:S03]  /*13040*/  IMAD.WIDE R30, R68, 0x4, R8 ;  /* 0x00000004441e7825 */ /* 0x002fc600078e0208 */
[----:B------:R1:W-:Y:S01]  /*13050*/  STL.64 [R1+0xb98], R24 ;  /* 0x000b981801007387 */ /* 0x0003e20000100a00 */
[----:B---3--:R-:W-:-:S03]  /*13060*/  IMAD.WIDE R26, R68, 0x4, R12 ;  /* 0x00000004441a7825 */ /* 0x008fc600078e020c */
[----:B------:R-:W-:Y:S04]  /*13070*/  LDGSTS.E [R3+0x1b400], desc[UR60][R66.64], !P5 ;  /* 0x1b40000042037fae */ /* 0x000fe8000e92187c */
[----:B------:R2:W-:Y:S01]  /*13080*/  STL.64 [R1+0xb90], R20 ;  /* 0x000b901401007387 */ /* 0x0005e20000100a00 */
[----:B-1----:R-:W-:-:S03]  /*13090*/  IMAD.WIDE R24, R68, 0x4, R14 ;  /* 0x0000000444187825 */ /* 0x002fc600078e020e */
[----:B------:R-:W-:Y:S04]  /*130a0*/  LDGSTS.E [R3+0x1b480], desc[UR60][R32.64], !P5 ;  /* 0x1b48000020037fae */ /* 0x000fe8000e92187c */
[----:B------:R-:W-:Y:S01]  /*130b0*/  LDGSTS.E [R3+0x1b500], desc[UR60][R30.64], !P5 ;  /* 0x1b5000001e037fae */ /* 0x000fe2000e92187c */
[----:B--2---:R-:W-:-:S03]  /*130c0*/  IMAD.WIDE R20, R68, 0x4, R18 ;  /* 0x0000000444147825 */ /* 0x004fc600078e0212 */
[----:B------:R-:W-:Y:S04]  /*130d0*/  LDGSTS.E [R3+0x1b580], desc[UR60][R28.64], !P5 ;  /* 0x1b5800001c037fae */ /* 0x000fe8000e92187c */
[----:B------:R-:W-:Y:S04]  /*130e0*/  LDGSTS.E [R3+0x1b600], desc[UR60][R26.64], !P5 ;  /* 0x1b6000001a037fae */ /* 0x000fe8000e92187c */
[----:B------:R-:W-:Y:S04]  /*130f0*/  LDGSTS.E [R3+0x1b680], desc[UR60][R24.64], !P5 ;  /* 0x1b68000018037fae */ /* 0x000fe8000e92187c */
[----:B------:R1:W-:Y:S04]  /*13100*/  LDGSTS.E [R3+0x1b700], desc[UR60][R22.64], !P5 ;  /* 0x1b70000016037fae */ /* 0x0003e8000e92187c */
[----:B------:R2:W-:Y:S01]  /*13110*/  LDGSTS.E [R3+0x1b780], desc[UR60][R20.64], !P5 ;  /* 0x1b78000014037fae */ /* 0x0005e2000e92187c */
[----:B------:R-:W-:Y:S01]  /*13120*/  ISETP.GE.U32.AND P5, PT, R69, 0x7fffff0f, PT ;  /* 0x7fffff0f4500780c */ /* 0x000fe20003fa6070 */
[----:B------:R-:W-:-:S02]  /*13130*/  IMAD.WIDE R68, R78, 0x4, R4 ;  /* 0x000000044e447825 */ /* 0x000fc400078e0204 */
[----:B------:R1:W-:Y:S04]  /*13140*/  STL.64 [R1+0xeb8], R22 ;  /* 0x000eb81601007387 */ /* 0x0003e80000100a00 */
[----:B------:R-:W-:Y:S04]  /*13150*/  STL.64 [R1+0xeb0], R30 ;  /* 0x000eb01e01007387 */ /* 0x000fe80000100a00 */
[----:B------:R-:W-:Y:S04]  /*13160*/  STL.64 [R1+0xaf0], R32 ;  /* 0x000af02001007387 */ /* 0x000fe80000100a00 */
[----:B------:R-:W-:Y:S01]  /*13170*/  STL.64 [R1+0xae8], R28 ;  /* 0x000ae81c01007387 */ /* 0x000fe20000100a00 */
[----:B-1----:R-:W-:-:S03]  /*13180*/  IMAD.WIDE R22, R78, 0x4, R8 ;  /* 0x000000044e167825 */ /* 0x002fc600078e0208 */
[----:B------:R-:W-:Y:S04]  /*13190*/  STL.64 [R1+0xae0], R26 ;  /* 0x000ae01a01007387 */ /* 0x000fe80000100a00 */
[----:B------:R-:W-:Y:S04]  /*131a0*/  STL.64 [R1+0x5e30], R66 ;  /* 0x005e304201007387 */ /* 0x000fe80000100a00 */
[----:B------:R-:W-:Y:S04]  /*131b0*/  STL.64 [R1+0xad8], R24 ;  /* 0x000ad81801007387 */ /* 0x000fe80000100a00 */
[----:B------:R2:W-:Y:S04]  /*131c0*/  STL.64 [R1+0xad0], R20 ;  /* 0x000ad01401007387 */ /* 0x0005e80000100a00 */
[----:B------:R-:W-:Y:S04]  /*131d0*/  LDGSTS.E [R3+0x1c400], desc[UR60][R68.64], !P5 ;  /* 0x1c40000044037fae */ /* 0x000fe8000e92187c */
[----:B------:R-:W-:Y:S01]  /*131e0*/  LDGSTS.E [R3+0x1c480], desc[UR60][R70.64], !P5 ;  /* 0x1c48000046037fae */ /* 0x000fe2000e92187c */
[----:B--2---:R-:W-:-:S03]  /*131f0*/  IMAD.WIDE R20, R78, 0x4, R16 ;  /* 0x000000044e147825 */ /* 0x004fc600078e0210 */
[----:B------:R-:W-:Y:S01]  /*13200*/  LDGSTS.E [R3+0x1c500], desc[UR60][R22.64], !P5 ;  /* 0x1c50000016037fae */ /* 0x000fe2000e92187c */
[----:B------:R-:W-:-:S03]  /*13210*/  IMAD.WIDE R78, R78, 0x4, R18 ;  /* 0x000000044e4e7825 */ /* 0x000fc600078e0212 */
[----:B------:R-:W-:Y:S04]  /*13220*/  LDGSTS.E [R3+0x1c580], desc[UR60][R72.64], !P5 ;  /* 0x1c58000048037fae */ /* 0x000fe8000e92187c */
[----:B------:R-:W-:Y:S04]  /*13230*/  LDGSTS.E [R3+0x1c600], desc[UR60][R74.64], !P5 ;  /* 0x1c6000004a037fae */ /* 0x000fe8000e92187c */
[----:B------:R-:W-:Y:S04]  /*13240*/  LDGSTS.E [R3+0x1c680], desc[UR60][R76.64], !P5 ;  /* 0x1c6800004c037fae */ /* 0x000fe8000e92187c */
[----:B------:R1:W-:Y:S04]  /*13250*/  LDGSTS.E [R3+0x1c700], desc[UR60][R20.64], !P5 ;  /* 0x1c70000014037fae */ /* 0x0003e8000e92187c */
[----:B------:R-:W-:Y:S01]  /*13260*/  LDGSTS.E [R3+0x1c780], desc[UR60][R78.64], !P5 ;  /* 0x1c7800004e037fae */ /* 0x000fe2000e92187c */
[----:B------:R-:W-:Y:S01]  /*13270*/  ISETP.GE.U32.AND P5, PT, R80, 0x7fffff03, PT ;  /* 0x7fffff035000780c */ /* 0x000fe20003fa6070 */
[----:B------:R-:W-:-:S02]  /*13280*/  IMAD.WIDE R80, R90, 0x4, R4 ;  /* 0x000000045a507825 */ /* 0x000fc400078e0204 */
[----:B------:R1:W-:Y:S04]  /*13290*/  STL.64 [R1+0xed0], R20 ;  /* 0x000ed01401007387 */ /* 0x0003e80000100a00 */
[----:B------:R2:W-:Y:S04]  /*132a0*/  STL.64 [R1+0xec8], R22 ;  /* 0x000ec81601007387 */ /* 0x0005e80000100a00 */
[----:B------:R-:W-:Y:S01]  /*132b0*/  LDGSTS.E [R3+0x1d400], desc[UR60][R80.64], !P2 ;  /* 0x1d40000050037fae */ /* 0x000fe2000d12187c */
[----:B-1----:R-:W-:-:S03]  /*132c0*/  IMAD.WIDE R20, R90, 0x4, R16 ;  /* 0x000000045a147825 */ /* 0x002fc600078e0210 */
[----:B------:R-:W-:Y:S01]  /*132d0*/  LDGSTS.E [R3+0x1d480], desc[UR60][R82.64], !P2 ;  /* 0x1d48000052037fae */ /* 0x000fe2000d12187c */
[----:B--2---:R-:W-:-:S03]  /*132e0*/  IMAD.WIDE R22, R90, 0x4, R8 ;  /* 0x000000045a167825 */ /* 0x004fc600078e0208 */
[----:B------:R-:W-:Y:S01]  /*132f0*/  STL.64 [R1+0x5e38], R68 ;  /* 0x005e384401007387 */ /* 0x000fe20000100a00 */
[----:B------:R-:W-:-:S03]  /*13300*/  IMAD.WIDE R90, R90, 0x4, R18 ;  /* 0x000000045a5a7825 */ /* 0x000fc600078e0212 */
[----:B------:R-:W-:Y:S04]  /*13310*/  LDGSTS.E [R3+0x1d500], desc[UR60][R22.64], !P2 ;  /* 0x1d50000016037fae */ /* 0x000fe8000d12187c */
[----:B------:R-:W-:Y:S04]  /*13320*/  LDGSTS.E [R3+0x1d580], desc[UR60][R84.64], !P2 ;  /* 0x1d58000054037fae */ /* 0x000fe8000d12187c */
[----:B------:R-:W-:Y:S04]  /*13330*/  LDGSTS.E [R3+0x1d600], desc[UR60][R86.64], !P2 ;  /* 0x1d60000056037fae */ /* 0x000fe8000d12187c */
[----:B------:R-:W-:Y:S04]  /*13340*/  LDGSTS.E [R3+0x1d680], desc[UR60][R88.64], !P2 ;  /* 0x1d68000058037fae */ /* 0x000fe8000d12187c */
[----:B------:R1:W-:Y:S04]  /*13350*/  LDGSTS.E [R3+0x1d700], desc[UR60][R20.64], !P2 ;  /* 0x1d70000014037fae */ /* 0x0003e8000d12187c */
[----:B------:R-:W-:Y:S01]  /*13360*/  LDGSTS.E [R3+0x1d780], desc[UR60][R90.64], !P2 ;  /* 0x1d7800005a037fae */ /* 0x000fe2000d12187c */
[----:B------:R-:W-:Y:S01]  /*13370*/  ISETP.GE.U32.AND P2, PT, R92, 0x7fffff07, PT ;  /* 0x7fffff075c00780c */ /* 0x000fe20003f46070 */
[----:B------:R-:W-:-:S02]  /*13380*/  IMAD.WIDE R92, R102, 0x4, R4 ;  /* 0x00000004665c7825 */ /* 0x000fc400078e0204 */
[----:B------:R-:W-:Y:S04]  /*13390*/  STL.64 [R1+0x5b80], R70 ;  /* 0x005b804601007387 */ /* 0x000fe80000100a00 */
[----:B------:R-:W-:Y:S04]  /*133a0*/  STL.64 [R1+0x5b88], R72 ;  /* 0x005b884801007387 */ /* 0x000fe80000100a00 */
[----:B------:R-:W-:Y:S04]  /*133b0*/  STL.64 [R1+0x5b90], R74 ;  /* 0x005b904a01007387 */ /* 0x000fe80000100a00 */
[----:B------:R-:W-:Y:S04]  /*133c0*/  STL.64 [R1+0x5b98], R76 ;  /* 0x005b984c01007387 */ /* 0x000fe80000100a00 */
[----:B------:R-:W-:Y:S04]  /*133d0*/  STL.64 [R1+0x5ba0], R78 ;  /* 0x005ba04e01007387 */ /* 0x000fe80000100a00 */
        /* <DEDUP_REMOVED lines=10> */
[----:B------:R-:W-:Y:S04]  /*13480*/  STL.64 [R1+0x5be0], R82 ;  /* 0x005be05201007387 */ /* 0x000fe80000100a00 */
[----:B------:R-:W-:Y:S04]  /*13490*/  LDGSTS.E [R3+0x1e600], desc[UR60][R98.64], !P2 ;  /* 0x1e60000062037fae */ /* 0x000fe8000d12187c */
[----:B------:R-:W-:Y:S04]  /*134a0*/  STL.64 [R1+0x5be8], R84 ;  /* 0x005be85401007387 */ /* 0x000fe80000100a00 */
[----:B------:R-:W-:Y:S04]  /*134b0*/  LDGSTS.E [R3+0x1e680], desc[UR60][R100.64], !P2 ;  /* 0x1e68000064037fae */ /* 0x000fe8000d12187c */
[----:B------:R-:W-:Y:S04]  /*134c0*/  STL.64 [R1+0x5bf0], R86 ;  /* 0x005bf05601007387 */ /* 0x000fe80000100a00 */
[----:B------:R1:W-:Y:S04]  /*134d0*/  LDGSTS.E [R3+0x1e700], desc[UR60][R20.64], !P2 ;  /* 0x1e70000014037fae */ /* 0x0003e8000d12187c */
[----:B------:R-:W-:Y:S04]  /*134e0*/  STL.64 [R1+0x5bf8], R88 ;  /* 0x005bf85801007387 */ /* 0x000fe80000100a00 */
[----:B------:R-:W-:Y:S01]  /*134f0*/  LDGSTS.E [R3+0x1e780], desc[UR60][R102.64], !P2 ;  /* 0x1e78000066037fae */ /* 0x000fe2000d12187c */
[----:B------:R-:W-:Y:S01]  /*13500*/  ISETP.GE.U32.AND P2, PT, R104, 0x7fffff76, PT ;  /* 0x7fffff766800780c */ /* 0x000fe20003f46070 */
[----:B------:R-:W-:-:S02]  /*13510*/  IMAD.WIDE R104, R114, 0x4, R4 ;  /* 0x0000000472687825 */ /* 0x000fc400078e0204 */
        /* <DEDUP_REMOVED lines=16> */
[----:B------:R-:W-:-:S02]  /*13620*/  IMAD.SHL.U32 R116, R202, 0x2, RZ ;  /* 0x00000002ca747824 */ /* 0x000fc400078e00ff */
[----:B------:R-:W-:Y:S02]  /*13630*/  STL.64 [R1+0x5c08], R94 ;  /* 0x005c085e01007387 */ /* 0x000fe40000100a00 */
[C---:B------:R-:W-:Y:S02]  /*13640*/  IMAD.WIDE R34, R116.reuse, 0x4, R4 ;  /* 0x0000000474227825 */ /* 0x040fe400078e0204 */
[----:B------:R-:W-:Y:S02]  /*13650*/  STL.64 [R1+0x5c10], R96 ;  /* 0x005c106001007387 */ /* 0x000fe40000100a00 */
[C---:B------:R-:W-:Y:S02]  /*13660*/  IMAD.WIDE R32, R116.reuse, 0x4, R6 ;  /* 0x0000000474207825 */ /* 0x040fe400078e0206 */
[----:B------:R-:W-:Y:S02]  /*13670*/  STL.64 [R1+0x5c18], R98 ;  /* 0x005c186201007387 */ /* 0x000fe40000100a00 */
[----:B------:R-:W-:-:S02]  /*13680*/  IMAD.WIDE R30, R116, 0x4, R8 ;  /* 0x00000004741e7825 */ /* 0x000fc400078e0208 */
[----:B------:R-:W-:Y:S02]  /*13690*/  STL.64 [R1+0x5c20], R100 ;  /* 0x005c206401007387 */ /* 0x000fe40000100a00 */
[C---:B------:R-:W-:Y:S02]  /*136a0*/  IMAD.WIDE R28, R116.reuse, 0x4, R10 ;  /* 0x00000004741c7825 */ /* 0x040fe400078e020a */
[----:B------:R-:W-:Y:S02]  /*136b0*/  STL.64 [R1+0x5c28], R102 ;  /* 0x005c286601007387 */ /* 0x000fe40000100a00 */
[C---:B------:R-:W-:Y:S02]  /*136c0*/  IMAD.WIDE R26, R116.reuse, 0x4, R12 ;  /* 0x00000004741a7825 */ /* 0x040fe400078e020c */
[----:B------:R1:W-:Y:S02]  /*136d0*/  STL.64 [R1+0xf18], R20 ;  /* 0x000f181401007387 */ /* 0x0003e40000100a00 */
[----:B------:R-:W-:-:S02]  /*136e0*/  IMAD.WIDE R24, R116, 0x4, R14 ;  /* 0x0000000474187825 */ /* 0x000fc400078e020e */
[----:B------:R2:W-:Y:S04]  /*136f0*/  STL.64 [R1+0xf10], R22 ;  /* 0x000f101601007387 */ /* 0x0005e80000100a00 */
[----:B------:R3:W-:Y:S04]  /*13700*/  LDGSTS.E [R250+0x800], desc[UR60][R34.64], !P5 ;  /* 0x0080000022fa7fae */ /* 0x0007e8000e92187c */
[----:B------:R4:W-:Y:S01]  /*13710*/  LDGSTS.E [R250+0x880], desc[UR60][R32.64], !P5 ;  /* 0x0088000020fa7fae */ /* 0x0009e2000e92187c */
[----:B-1----:R-:W-:-:S03]  /*13720*/  IMAD.WIDE R20, R116, 0x4, R18 ;  /* 0x0000000474147825 */ /* 0x002fc600078e0212 */
        /* <DEDUP_REMOVED lines=10> */
[----:B------:R-:W-:Y:S04]  /*137d0*/  STL.64 [R1+0x5e50], R104 ;  /* 0x005e506801007387 */ /* 0x000fe80000100a00 */
[----:B------:R-:W-:Y:S04]  /*137e0*/  STL.64 [R1+0x5c30], R106 ;  /* 0x005c306a01007387 */ /* 0x000fe80000100a00 */
[----:B------:R-:W-:Y:S04]  /*137f0*/  STL.64 [R1+0x5c38], R108 ;  /* 0x005c386c01007387 */ /* 0x000fe80000100a00 */
[----:B------:R-:W-:Y:S04]  /*13800*/  STL.64 [R1+0x5c40], R110 ;  /* 0x005c406e01007387 */ /* 0x000fe80000100a00 */
[----:B------:R-:W-:Y:S04]  /*13810*/  STL.64 [R1+0x5c48], R112 ;  /* 0x005c487001007387 */ /* 0x000fe80000100a00 */
[----:B------:R-:W-:Y:S04]  /*13820*/  STL.64 [R1+0x5c50], R114 ;  /* 0x005c507201007387 */ /* 0x000fe80000100a00 */
[----:B------:R3:W-:Y:S04]  /*13830*/  STL.64 [R1+0x9f8], R34 ;  /* 0x0009f82201007387 */ /* 0x0007e80000100a00 */
[----:B------:R4:W-:Y:S04]  /*13840*/  STL.64 [R1+0x9f0], R32 ;  /* 0x0009f02001007387 */ /* 0x0009e80000100a00 */
        /* <DEDUP_REMOVED lines=10> */
[----:B------:R3:W-:Y:S01]  /*138f0*/  LDGSTS.E [R250+0x1800], desc[UR60][R34.64], !P5 ;  /* 0x0180000022fa7fae */ /* 0x0007e2000e92187c */
[----:B-1----:R-:W-:-:S03]  /*13900*/  IMAD.WIDE R24, R116, 0x4, R14 ;  /* 0x0000000474187825 */ /* 0x002fc600078e020e */
[----:B------:R1:W-:Y:S01]  /*13910*/  STL.64 [R1+0x9c0], R20 ;  /* 0x0009c01401007387 */ /* 0x0003e20000100a00 */
[----:B--2---:R-:W-:-:S03]  /*13920*/  IMAD.WIDE R22, R116, 0x4, R16 ;  /* 0x0000000474167825 */ /* 0x004fc600078e0210 */
[----:B------:R2:W-:Y:S04]  /*13930*/  LDGSTS.E [R250+0x1880], desc[UR60][R32.64], !P5 ;  /* 0x0188000020fa7fae */ /* 0x0005e8000e92187c */
[----:B------:R3:W-:Y:S01]  /*13940*/  STL.64 [R1+0x8f8], R34 ;  /* 0x0008f82201007387 */ /* 0x0007e20000100a00 */
[----:B-1----:R-:W-:-:S03]  /*13950*/  IMAD.WIDE R20, R116, 0x4, R18 ;  /* 0x0000000474147825 */ /* 0x002fc600078e0212 */
        /* <DEDUP_REMOVED lines=22> */
[C---:B--2---:R-:W-:Y:S01]  /*13ac0*/  IMAD.WIDE R24, R117.reuse, 0x4, R14 ;  /* 0x0000000475187825 */ /* 0x044fe200078e020e */
[----:B------:R2:W-:Y:S04]  /*13ad0*/  LDGSTS.E [R250+0x2800], desc[UR60][R34.64], !P2 ;  /* 0x0280000022fa7fae */ /* 0x0005e8000d12187c */
[----:B------:R4:W-:Y:S01]  /*13ae0*/  STL.64 [R1+0x8c0], R20 ;  /* 0x0008c01401007387 */ /* 0x0009e20000100a00 */
[----:B-1----:R-:W-:-:S03]  /*13af0*/  IMAD.WIDE R22, R117, 0x4, R16 ;  /* 0x0000000475167825 */ /* 0x002fc600078e0210 */
        /* <DEDUP_REMOVED lines=16> */
[----:B-1----:R-:W-:-:S03]  /*13c00*/  IMAD.WIDE R32, R116, 0x4, R6 ;  /* 0x0000000474207825 */ /* 0x002fc600078e0206 */
[----:B------:R1:W-:Y:S01]  /*13c10*/  STL.64 [R1+0x7d8], R26 ;  /* 0x0007d81a01007387 */ /* 0x0003e20000100a00 */
[----:B----4-:R-:W-:-:S03]  /*13c20*/  IMAD.WIDE R30, R116, 0x4, R8 ;  /* 0x00000004741e7825 */ /* 0x010fc600078e0208 */
[----:B------:R3:W-:Y:S01]  /*13c30*/  STL.64 [R1+0x7d0], R24 ;  /* 0x0007d01801007387 */ /* 0x0007e20000100a00 */
[----:B--2---:R-:W-:-:S03]  /*13c40*/  IMAD.WIDE R28, R116, 0x4, R10 ;  /* 0x00000004741c7825 */ /* 0x004fc600078e020a */
[----:B------:R2:W-:Y:S01]  /*13c50*/  STL.64 [R1+0x7c8], R22 ;  /* 0x0007c81601007387 */ /* 0x0005e20000100a00 */
[----:B-1----:R-:W-:-:S03]  /*13c60*/  IMAD.WIDE R26, R116, 0x4, R12 ;  /* 0x00000004741a7825 */ /* 0x002fc600078e020c */
[----:B------:R1:W-:Y:S01]  /*13c70*/  LDGSTS.E [R250+0x3800], desc[UR60][R34.64], !P2 ;  /* 0x0380000022fa7fae */ /* 0x0003e2000d12187c */
[----:B---3--:R-:W-:-:S03]  /*13c80*/  IMAD.WIDE R24, R116, 0x4, R14 ;  /* 0x0000000474187825 */ /* 0x008fc600078e020e */
[----:B------:R3:W-:Y:S01]  /*13c90*/  STL.64 [R1+0x7c0], R20 ;  /* 0x0007c01401007387 */ /* 0x0007e20000100a00 */
[----:B--2---:R-:W-:-:S03]  /*13ca0*/  IMAD.WIDE R22, R116, 0x4, R16 ;  /* 0x0000000474167825 */ /* 0x004fc600078e0210 */
        /* <DEDUP_REMOVED lines=20> */
[----:B-1----:R-:W-:Y:S01]  /*13df0*/  IMAD.WIDE R26, R117, 0x4, R12 ;  /* 0x00000004751a7825 */ /* 0x002fe200078e020c */
[----:B------:R-:W-:Y:S02]  /*13e00*/  ISETP.GE.U32.AND P2, PT, R118, 0x7fffff66, PT ;  /* 0x7fffff667600780c */ /* 0x000fe40003f46070 */
[----:B------:R3:W-:Y:S01]  /*13e10*/  STL.64 [R1+0x6c8], R22 ;  /* 0x0006c81601007387 */ /* 0x0007e20000100a00 */
[----:B------:R-:W-:Y:S02]  /*13e20*/  IADD3 R118, R119, -0x23, RZ ;  /* 0xffffffdd77767810 */ /* 0x000fe40007ffe0ff */
[----:B------:R-:W1:Y:S01]  /*13e30*/  LDC R119, c[0x0][0x230] ;  /* 0x00008c00ff777b82 */ /* 0x000e620000000800 */
[C---:B--2---:R-:W-:Y:S01]  /*13e40*/  IMAD.WIDE R24, R117.reuse, 0x4, R14 ;  /* 0x0000000475187825 */ /* 0x044fe200078e020e */
        /* <DEDUP_REMOVED lines=106> */
[C---:B-1----:R-:W-:Y:S01]  /*144f0*/  IMAD.WIDE R26, R117.reuse, 0x4, R12 ;  /* 0x00000004751a7825 */ /* 0x042fe200078e020c */
        /* <DEDUP_REMOVED lines=256> */
[----:B------:R-:W-:Y:S01]  /*15500*/  LDGSTS.E [R250+0x11800], desc[UR60][R34.64], !P5 ;  /* 0x1180000022fa7fae */ /* 0x000fe2000e92187c */
[----:B-1----:R-:W-:-:S03]  /*15510*/  IMAD.WIDE R24, R116, 0x4, R14 ;  /* 0x0000000474187825 */ /* 0x002fc600078e020e */
[----:B------:R1:W-:Y:S01]  /*15520*/  STL.64 [R1+0x14f8], R20 ;  /* 0x0014f81401007387 */ /* 0x0003e20000100a00 */
[----:B--2---:R-:W-:-:S03]  /*15530*/  IMAD.WIDE R22, R116, 0x4, R16 ;  /* 0x0000000474167825 */ /* 0x004fc600078e0210 */
[----:B------:R2:W-:Y:S04]  /*15540*/  LDGSTS.E [R250+0x11880], desc[UR60][R32.64], !P5 ;  /* 0x1188000020fa7fae */ /* 0x0005e8000e92187c */
[----:B------:R-:W-:Y:S01]  /*15550*/  STL.64 [R1+0x110], R34 ;  /* 0x0001102201007387 */ /* 0x000fe20000100a00 */
[----:B-1----:R-:W-:-:S03]  /*15560*/  IMAD.WIDE R20, R116, 0x4, R18 ;  /* 0x0000000474147825 */ /* 0x002fc600078e0212 */
[----:B------:R1:W-:Y:S01]  /*15570*/  LDGSTS.E [R250+0x11900], desc[UR60][R30.64], !P5 ;  /* 0x119000001efa7fae */ /* 0x0003e2000e92187c */
[----:B------:R-:W-:-:S03]  /*15580*/  VIADD R116, R120, 0xffffffb1 ;  /* 0xffffffb178747836 */ /* 0x000fc60000000000 */
[----:B------:R2:W-:Y:S01]  /*15590*/  STL.64 [R1+0x1448], R32 ;  /* 0x0014482001007387 */ /* 0x0005e20000100a00 */
[----:B------:R-:W3:Y:S03]  /*155a0*/  LDC R120, c[0x0][0x230] ;  /* 0x00008c00ff787b82 */ /* 0x000ee60000000800 */
[----:B------:R4:W-:Y:S04]  /*155b0*/  LDGSTS.E [R250+0x11980], desc[UR60][R28.64], !P5 ;  /* 0x119800001cfa7fae */ /* 0x0009e8000e92187c */
        /* <DEDUP_REMOVED lines=8> */
[----:B----4-:R-:W-:-:S03]  /*15640*/  IMAD.WIDE R28, R117, 0x4, R10 ;  /* 0x00000004751c7825 */ /* 0x010fc600078e020a */
[----:B------:R2:W-:Y:S04]  /*15650*/  STL.64 [R1+0x1428], R24 ;  /* 0x0014281801007387 */ /* 0x0005e80000100a00 */
[----:B------:R4:W-:Y:S01]  /*15660*/  LDGSTS.E [R250+0x11b80], desc[UR60][R20.64], !P5 ;  /* 0x11b8000014fa7fae */ /* 0x0009e2000e92187c */
[----:B-1----:R-:W-:Y:S01]  /*15670*/  IMAD.WIDE R26, R117, 0x4, R12 ;  /* 0x00000004751a7825 */ /* 0x002fe200078e020c */
[----:B------:R-:W-:Y:S02]  /*15680*/  ISETP.GE.U32.AND P5, PT, R118, 0x7fffff2e, PT ;  /* 0x7fffff2e7600780c */ /* 0x000fe40003fa6070 */
[----:B------:R1:W-:Y:S01]  /*15690*/  STL.64 [R1+0x1420], R22 ;  /* 0x0014201601007387 */ /* 0x0003e20000100a00 */
[----:B------:R-:W-:Y:S02]  /*156a0*/  VIADD R118, R121, 0xffffffa5 ;  /* 0xffffffa579767836 */ /* 0x000fe40000000000 */
[----:B------:R-:W3:Y:S01]  /*156b0*/  LDC R121, c[0x0][0x230] ;  /* 0x00008c00ff797b82 */ /* 0x000ee20000000800 */
[C---:B--2---:R-:W-:Y:S01]  /*156c0*/  IMAD.WIDE R24, R117.reuse, 0x4, R14 ;  /* 0x0000000475187825 */ /* 0x044fe200078e020e */
[----:B------:R-:W-:Y:S04]  /*156d0*/  LDGSTS.E [R250+0x12800], desc[UR60][R92.64], !P2 ;  /* 0x128000005cfa7fae */ /* 0x000fe8000d12187c */
[----:B------:R4:W-:Y:S01]  /*156e0*/  STL.64 [R1+0x1418], R20 ;  /* 0x0014181401007387 */ /* 0x0009e20000100a00 */
[----:B-1----:R-:W-:-:S03]  /*156f0*/  IMAD.WIDE R22, R117, 0x4, R16 ;  /* 0x0000000475167825 */ /* 0x002fc600078e0210 */
        /* <DEDUP_REMOVED lines=15> */
[----:B------:R4:W-:Y:S01]  /*157f0*/  STL.64 [R1+0x1358], R28 ;  /* 0x0013581c01007387 */ /* 0x0009e20000100a00 */
[----:B-1----:R-:W-:-:S03]  /*15800*/  IMAD.WIDE R32, R116, 0x4, R6 ;  /* 0x0000000474207825 */ /* 0x002fc600078e0206 */
[----:B------:R1:W-:Y:S01]  /*15810*/  STL.64 [R1+0x1350], R26 ;  /* 0x0013501a01007387 */ /* 0x0003e20000100a00 */
[----:B--2---:R-:W-:-:S03]  /*15820*/  IMAD.WIDE R30, R116, 0x4, R8 ;  /* 0x00000004741e7825 */ /* 0x004fc600078e0208 */
[----:B------:R3:W-:Y:S01]  /*15830*/  STL.64 [R1+0x1348], R24 ;  /* 0x0013481801007387 */ /* 0x0007e20000100a00 */
[----:B----4-:R-:W-:-:S03]  /*15840*/  IMAD.WIDE R28, R116, 0x4, R10 ;  /* 0x00000004741c7825 */ /* 0x010fc600078e020a */
[----:B------:R-:W-:Y:S01]  /*15850*/  STL.64 [R1+0x5e58], R92 ;  /* 0x005e585c01007387 */ /* 0x000fe20000100a00 */
[----:B-1----:R-:W-:-:S03]  /*15860*/  IMAD.WIDE R26, R116, 0x4, R12 ;  /* 0x00000004741a7825 */ /* 0x002fc600078e020c */
[----:B------:R1:W-:Y:S01]  /*15870*/  STL.64 [R1+0x1340], R22 ;  /* 0x0013401601007387 */ /* 0x0003e20000100a00 */
[----:B---3--:R-:W-:-:S03]  /*15880*/  IMAD.WIDE R24, R116, 0x4, R14 ;  /* 0x0000000474187825 */ /* 0x008fc600078e020e */
[----:B------:R-:W-:Y:S04]  /*15890*/  LDGSTS.E [R250+0x13800], desc[UR60][R68.64], !P2 ;  /* 0x1380000044fa7fae */ /* 0x000fe8000d12187c */
        /* <DEDUP_REMOVED lines=8> */
[----:B------:R-:W3:Y:S03]  /*15920*/  LDC R119, c[0x0][0x230] ;  /* 0x00008c00ff777b82 */ /* 0x000ee60000000800 */
        /* <DEDUP_REMOVED lines=10> */
[----:B-1----:R-:W-:-:S03]  /*159d0*/  IMAD.WIDE R26, R117, 0x4, R12 ;  /* 0x00000004751a7825 */ /* 0x002fc600078e020c */
[----:B------:R-:W-:Y:S04]  /*159e0*/  STL.64 [R1+0x5e60], R68 ;  /* 0x005e604401007387 */ /* 0x000fe80000100a00 */
[----:B------:R1:W-:Y:S01]  /*159f0*/  LDGSTS.E [R250+0x13b80], desc[UR60][R20.64], !P2 ;  /* 0x13b8000014fa7fae */ /* 0x0003e2000d12187c */
[C---:B--2---:R-:W-:Y:S01]  /*15a00*/  IMAD.WIDE R24, R117.reuse, 0x4, R14 ;  /* 0x0000000475187825 */ /* 0x044fe200078e020e */
[----:B------:R-:W-:Y:S02]  /*15a10*/  ISETP.GE.U32.AND P2, PT, R118, 0x7fffff26, PT ;  /* 0x7fffff267600780c */ /* 0x000fe40003f46070 */
[----:B------:R4:W-:Y:S01]  /*15a20*/  STL.64 [R1+0x1260], R22 ;  /* 0x0012601601007387 */ /* 0x0009e20000100a00 */
[----:B------:R-:W-:Y:S02]  /*15a30*/  IADD3 R118, R120, -0x63, RZ ;  /* 0xffffff9d78767810 */ /* 0x000fe40007ffe0ff */
[----:B------:R-:W2:Y:S01]  /*15a40*/  LDC R120, c[0x0][0x230] ;  /* 0x00008c00ff787b82 */ /* 0x000ea20000000800 */
[----:B------:R-:W-:Y:S04]  /*15a50*/  LDGSTS.E [R250+0x14800], desc[UR60][R64.64], !P5 ;  /* 0x1480000040fa7fae */ /* 0x000fe8000e92187c */
[----:B------:R1:W-:Y:S01]  /*15a60*/  STL.64 [R1+0x1258], R20 ;  /* 0x0012581401007387 */ /* 0x0003e20000100a00 */
[----:B----4-:R-:W-:-:S03]  /*15a70*/  IMAD.WIDE R22, R117, 0x4, R16 ;  /* 0x0000000475167825 */ /* 0x010fc600078e0210 */
[----:B------:R-:W-:Y:S04]  /*15a80*/  LDGSTS.E [R250+0x14880], desc[UR60][R32.64], !P5 ;  /* 0x1488000020fa7fae */ /* 0x000fe8000e92187c */
[----:B------:R4:W-:Y:S01]  /*15a90*/  LDGSTS.E [R250+0x14900], desc[UR60][R30.64], !P5 ;  /* 0x149000001efa7fae */ /* 0x0009e2000e92187c */
[----:B-1----:R-:W-:-:S03]  /*15aa0*/  IMAD.WIDE R20, R117, 0x4, R18 ;  /* 0x0000000475147825 */ /* 0x002fc600078e0212 */
[----:B------:R1:W-:Y:S01]  /*15ab0*/  LDGSTS.E [R250+0x14980], desc[UR60][R28.64], !P5 ;  /* 0x149800001cfa7fae */ /* 0x0003e2000e92187c */
[----:B------:R-:W-:-:S03]  /*15ac0*/  IMAD R117, R202, 0x5a, RZ ;  /* 0x0000005aca757824 */ /* 0x000fc600078e02ff */
[----:B------:R3:W-:Y:S01]  /*15ad0*/  LDGSTS.E [R250+0x14a00], desc[UR60][R26.64], !P5 ;  /* 0x14a000001afa7fae */ /* 0x0007e2000e92187c */
[----:B------:R-:W-:-:S03]  /*15ae0*/  IMAD.WIDE R112, R117, 0x4, R8 ;  /* 0x0000000475707825 */ /* 0x000fc600078e0208 */
[----:B------:R3:W-:Y:S01]  /*15af0*/  LDGSTS.E [R250+0x14a80], desc[UR60][R24.64], !P5 ;  /* 0x14a8000018fa7fae */ /* 0x0007e2000e92187c */
[----:B------:R-:W-:-:S03]  /*15b00*/  IMAD.WIDE R110, R117, 0x4, R10 ;  /* 0x00000004756e7825 */ /* 0x000fc600078e020a */
[----:B------:R2:W-:Y:S01]  /*15b10*/  LDGSTS.E [R250+0x14b00], desc[UR60][R22.64], !P5 ;  /* 0x14b0000016fa7fae */ /* 0x0005e2000e92187c */
[----:B------:R-:W-:-:S03]  /*15b20*/  IMAD.WIDE R108, R117, 0x4, R12 ;  /* 0x00000004756c7825 */ /* 0x000fc600078e020c */
[----:B------:R2:W-:Y:S01]  /*15b30*/  LDGSTS.E [R250+0x14b80], desc[UR60][R20.64], !P5 ;  /* 0x14b8000014fa7fae */ /* 0x0005e2000e92187c */
[----:B------:R-:W-:Y:S01]  /*15b40*/  ISETP.GE.U32.AND P5, PT, R116, 0x7fffff2a, PT ;  /* 0x7fffff2a7400780c */ /* 0x000fe20003fa6070 */
[----:B------:R-:W-:Y:S02]  /*15b50*/  IMAD R116, R202, 0x56, RZ ;  /* 0x00000056ca747824 */ /* 0x000fe400078e02ff */
[----:B------:R-:W-:Y:S02]  /*15b60*/  STL.64 [R1+0x11a8], R32 ;  /* 0x0011a82001007387 */ /* 0x000fe40000100a00 */
[C---:B------:R-:W-:Y:S02]  /*15b70*/  IMAD.WIDE R40, R116.reuse, 0x4, R4 ;  /* 0x0000000474287825 */ /* 0x040fe400078e0204 */
[----:B------:R4:W-:Y:S02]  /*15b80*/  STL.64 [R1+0x11a0], R30 ;  /* 0x0011a01e01007387 */ /* 0x0009e40000100a00 */
[----:B------:R-:W-:-:S02]  /*15b90*/  IMAD.WIDE R114, R116, 0x4, R14 ;  /* 0x0000000474727825 */ /* 0x000fc400078e020e */
[----:B------:R1:W-:Y:S04]  /*15ba0*/  STL.64 [R1+0x1198], R28 ;  /* 0x0011981c01007387 */ /* 0x0003e80000100a00 */
[----:B------:R3:W-:Y:S01]  /*15bb0*/  STL.64 [R1+0x1190], R26 ;  /* 0x0011901a01007387 */ /* 0x0007e20000100a00 */
[----:B----4-:R-:W-:-:S03]  /*15bc0*/  IMAD.WIDE R30, R116, 0x4, R6 ;  /* 0x00000004741e7825 */ /* 0x010fc600078e0206 */
[----:B------:R4:W-:Y:S01]  /*15bd0*/  STL.64 [R1+0x1188], R24 ;  /* 0x0011881801007387 */ /* 0x0009e20000100a00 */
[----:B-1----:R-:W-:-:S03]  /*15be0*/  IMAD.WIDE R28, R116, 0x4, R8 ;  /* 0x00000004741c7825 */ /* 0x002fc600078e0208 */
[----:B------:R-:W-:Y:S01]  /*15bf0*/  STL.64 [R1+0x5e68], R64 ;  /* 0x005e684001007387 */ /* 0x000fe20000100a00 */
[----:B---3--:R-:W-:-:S03]  /*15c00*/  IMAD.WIDE R26, R116, 0x4, R10 ;  /* 0x00000004741a7825 */ /* 0x008fc600078e020a */
[----:B------:R2:W-:Y:S01]  /*15c10*/  STL.64 [R1+0x1180], R22 ;  /* 0x0011801601007387 */ /* 0x0005e20000100a00 */
[----:B----4-:R-:W-:-:S03]  /*15c20*/  IMAD.WIDE R24, R116, 0x4, R12 ;  /* 0x0000000474187825 */ /* 0x010fc600078e020c */
[----:B------:R1:W-:Y:S04]  /*15c30*/  STL.64 [R1+0x1178], R20 ;  /* 0x0011781401007387 */ /* 0x0003e80000100a00 */
[----:B------:R-:W-:Y:S01]  /*15c40*/  LDGSTS.E [R250+0x15800], desc[UR60][R40.64], !P5 ;  /* 0x1580000028fa7fae */ /* 0x000fe2000e92187c */
[----:B--2---:R-:W-:-:S03]  /*15c50*/  IMAD.WIDE R22, R116, 0x4, R16 ;  /* 0x0000000474167825 */ /* 0x004fc600078e0210 */
[----:B------:R-:W-:Y:S04]  /*15c60*/  STL.64 [R1+0x1098], R30 ;  /* 0x0010981e01007387 */ /* 0x000fe80000100a00 */
[----:B------:R-:W-:Y:S01]  /*15c70*/  LDGSTS.E [R250+0x15880], desc[UR60][R30.64], !P5 ;  /* 0x158800001efa7fae */ /* 0x000fe2000e92187c */
[----:B-1----:R-:W-:-:S03]  /*15c80*/  IMAD.WIDE R20, R116, 0x4, R18 ;  /* 0x0000000474147825 */ /* 0x002fc600078e0212 */
[----:B------:R1:W-:Y:S01]  /*15c90*/  STL.64 [R1+0x1088], R28 ;  /* 0x0010881c01007387 */ /* 0x0003e20000100a00 */
[----:B------:R-:W-:Y:S02]  /*15ca0*/  VIADD R116, R121, 0xffffffa1 ;  /* 0xffffffa179747836 */ /* 0x000fe40000000000 */
[----:B------:R-:W2:Y:S01]  /*15cb0*/  LDC R121, c[0x0][0x230] ;  /* 0x00008c00ff797b82 */ /* 0x000ea20000000800 */
        /* <DEDUP_REMOVED lines=8> */
[----:B------:R-:W-:Y:S04]  /*15d40*/  LDGSTS.E [R250+0x15a80], desc[UR60][R114.64], !P5 ;  /* 0x15a8000072fa7fae */ /* 0x000fe8000e92187c */
[----:B------:R1:W-:Y:S01]  /*15d50*/  STL.64 [R1+0x1060], R22 ;  /* 0x0010601601007387 */ /* 0x0003e20000100a00 */
[----:B----4-:R-:W-:-:S03]  /*15d60*/  IMAD.WIDE R24, R117, 0x4, R16 ;  /* 0x0000000475187825 */ /* 0x010fc600078e0210 */
[----:B------:R1:W-:Y:S04]  /*15d70*/  LDGSTS.E [R250+0x15b00], desc[UR60][R22.64], !P5 ;  /* 0x15b0000016fa7fae */ /* 0x0003e8000e92187c */
[----:B------:R3:W-:Y:S01]  /*15d80*/  LDGSTS.E [R250+0x15b80], desc[UR60][R20.64], !P5 ;  /* 0x15b8000014fa7fae */ /* 0x0007e2000e92187c */
[----:B------:R-:W-:Y:S01]  /*15d90*/  ISETP.GE.U32.AND P5, PT, R118, 0x7fffff1e, PT ;  /* 0x7fffff1e7600780c */ /* 0x000fe20003fa6070 */
[----:B------:R-:W-:Y:S02]  /*15da0*/  VIADD R118, R119, 0xffffff95 ;  /* 0xffffff9577767836 */ /* 0x000fe40000000000 */
[----:B------:R3:W-:Y:S01]  /*15db0*/  STL.64 [R1+0x1058], R20 ;  /* 0x0010581401007387 */ /* 0x0007e20000100a00 */
[----:B------:R-:W4:Y:S01]  /*15dc0*/  LDC R119, c[0x0][0x230] ;  /* 0x00008c00ff777b82 */ /* 0x000f220000000800 */
[----:B-1----:R-:W-:-:S02]  /*15dd0*/  IMAD.WIDE R22, R117, 0x4, R4 ;  /* 0x0000000475167825 */ /* 0x002fc400078e0204 */
[----:B------:R-:W-:Y:S04]  /*15de0*/  STL.64 [R1+0x5d30], R114 ;  /* 0x005d307201007387 */ /* 0x000fe80000100a00 */
[----:B------:R-:W-:Y:S01]  /*15df0*/  LDGSTS.E [R250+0x16800], desc[UR60][R22.64], !P2 ;  /* 0x1680000016fa7fae */ /* 0x000fe2000d12187c */
[----:B---3--:R-:W-:-:S03]  /*15e00*/  IMAD.WIDE R20, R117, 0x4, R18 ;  /* 0x0000000475147825 */ /* 0x008fc600078e0212 */
[----:B------:R-:W-:Y:S01]  /*15e10*/  LDGSTS.E [R250+0x16880], desc[UR60][R28.64], !P2 ;  /* 0x168800001cfa7fae */ /* 0x000fe2000d12187c */
[----:B------:R-:W-:-:S03]  /*15e20*/  IMAD R117, R202, 0x62, RZ ;  /* 0x00000062ca757824 */ /* 0x000fc600078e02ff */
[----:B------:R-:W-:Y:S01]  /*15e30*/  LDGSTS.E [R250+0x16900], desc[UR60][R112.64], !P2 ;  /* 0x1690000070fa7fae */ /* 0x000fe2000d12187c */
[----:B------:R-:W-:-:S03]  /*15e40*/  IMAD.WIDE R96, R117, 0x4, R6 ;  /* 0x0000000475607825 */ /* 0x000fc600078e0206 */
[----:B------:R-:W-:Y:S01]  /*15e50*/  LDGSTS.E [R250+0x16980], desc[UR60][R110.64], !P2 ;  /* 0x169800006efa7fae */ /* 0x000fe2000d12187c */
[----:B------:R-:W-:-:S03]  /*15e60*/  IMAD.WIDE R94, R117, 0x4, R8 ;  /* 0x00000004755e7825 */ /* 0x000fc600078e0208 */
[----:B------:R-:W-:Y:S01]  /*15e70*/  LDGSTS.E [R250+0x16a00], desc[UR60][R108.64], !P2 ;  /* 0x16a000006cfa7fae */ /* 0x000fe2000d12187c */
        /* <DEDUP_REMOVED lines=8> */
[----:B------:R-:W-:Y:S01]  /*15f00*/  STL.64 [R1+0xfa8], R28 ;  /* 0x000fa81c01007387 */ /* 0x000fe20000100a00 */
[----:B------:R-:W-:-:S03]  /*15f10*/  IMAD.WIDE R84, R117, 0x4, R16 ;  /* 0x0000000475547825 */ /* 0x000fc600078e0210 */
[----:B------:R1:W-:Y:S01]  /*15f20*/  STL.64 [R1+0xf88], R26 ;  /* 0x000f881a01007387 */ /* 0x0003e20000100a00 */
[----:B------:R-:W-:-:S03]  /*15f30*/  IMAD.WIDE R106, R116, 0x4, R6 ;  /* 0x00000004746a7825 */ /* 0x000fc600078e0206 */
[----:B------:R-:W-:Y:S01]  /*15f40*/  STL.64 [R1+0x5e78], R22 ;  /* 0x005e781601007387 */ /* 0x000fe20000100a00 */
[----:B------:R-:W-:-:S03]  /*15f50*/  IMAD.WIDE R102, R116, 0x4, R8 ;  /* 0x0000000474667825 */ /* 0x000fc600078e0208 */
[----:B------:R3:W-:Y:S01]  /*15f60*/  STL.64 [R1+0xf80], R24 ;  /* 0x000f801801007387 */ /* 0x0007e20000100a00 */
[----:B------:R-:W-:-:S03]  /*15f70*/  IMAD.WIDE R100, R116, 0x4, R10 ;  /* 0x0000000474647825 */ /* 0x000fc600078e020a */
[----:B------:R2:W-:Y:S01]  /*15f80*/  STL.64 [R1+0xf78], R20 ;  /* 0x000f781401007387 */ /* 0x0005e20000100a00 */
[----:B------:R-:W-:-:S03]  /*15f90*/  IMAD.WIDE R98, R116, 0x4, R12 ;  /* 0x0000000474627825 */ /* 0x000fc600078e020c */
[----:B------:R-:W-:Y:S01]  /*15fa0*/  STL.64 [R1+0x5ce8], R112 ;  /* 0x005ce87001007387 */ /* 0x000fe20000100a00 */
[----:B-1----:R-:W-:-:S03]  /*15fb0*/  IMAD.WIDE R26, R116, 0x4, R14 ;  /* 0x00000004741a7825 */ /* 0x002fc600078e020e */
[----:B------:R-:W-:Y:S01]  /*15fc0*/  STL.64 [R1+0x5cf0], R110 ;  /* 0x005cf06e01007387 */ /* 0x000fe20000100a00 */
[----:B---3--:R-:W-:-:S03]  /*15fd0*/  IMAD.WIDE R24, R116, 0x4, R4 ;  /* 0x0000000474187825 */ /* 0x008fc600078e0204 */
[----:B------:R-:W-:Y:S01]  /*15fe0*/  STL.64 [R1+0x5cf8], R108 ;  /* 0x005cf86c01007387 */ /* 0x000fe20000100a00 */
[----:B------:R-:W-:-:S03]  /*15ff0*/  IMAD.WIDE R22, R116, 0x4, R16 ;  /* 0x0000000474167825 */ /* 0x000fc600078e0210 */
[----:B------:R-:W-:Y:S01]  /*16000*/  LDGSTS.E [R250+0x17800], desc[UR60][R24.64], !P2 ;  /* 0x1780000018fa7fae */ /* 0x000fe2000d12187c */
[----:B--2---:R-:W-:-:S03]  /*16010*/  IMAD.WIDE R20, R116, 0x4, R18 ;  /* 0x0000000474147825 */ /* 0x004fc600078e0212 */
[----:B------:R-:W-:Y:S01]  /*16020*/  LDGSTS.E [R250+0x17880], desc[UR60][R106.64], !P2 ;  /* 0x178800006afa7fae */ /* 0x000fe2000d12187c */
[----:B------:R-:W-:-:S03]  /*16030*/  IMAD.WIDE R82, R117, 0x4, R18 ;  /* 0x0000000475527825 */ /* 0x000fc600078e0212 */
[----:B------:R-:W-:Y:S01]  /*16040*/  LDGSTS.E [R250+0x17900], desc[UR60][R102.64], !P2 ;  /* 0x1790000066fa7fae */ /* 0x000fe2000d12187c */
[----:B------:R-:W-:Y:S02]  /*16050*/  VIADD R116, R120, 0xffffff91 ;  /* 0xffffff9178747836 */ /* 0x000fe40000000000 */
[----:B------:R-:W1:Y:S01]  /*16060*/  LDC R120, c[0x0][0x230] ;  /* 0x00008c00ff787b82 */ /* 0x000e620000000800 */
[----:B------:R-:W-:Y:S04]  /*16070*/  LDGSTS.E [R250+0x17980], desc[UR60][R100.64], !P2 ;  /* 0x1798000064fa7fae */ /* 0x000fe8000d12187c */
[----:B------:R-:W-:Y:S04]  /*16080*/  STL.64 [R1+0xe28], R26 ;  /* 0x000e281a01007387 */ /* 0x000fe80000100a00 */
[----:B------:R-:W-:Y:S04]  /*16090*/  LDGSTS.E [R250+0x17a00], desc[UR60][R98.64], !P2 ;  /* 0x17a0000062fa7fae */ /* 0x000fe8000d12187c */
[----:B------:R-:W-:Y:S04]  /*160a0*/  STL.64 [R1+0x5e80], R24 ;  /* 0x005e801801007387 */ /* 0x000fe80000100a00 */
[----:B------:R-:W-:Y:S04]  /*160b0*/  LDGSTS.E [R250+0x17a80], desc[UR60][R26.64], !P2 ;  /* 0x17a800001afa7fae */ /* 0x000fe8000d12187c */
[----:B------:R-:W-:Y:S04]  /*160c0*/  STL.64 [R1+0xe20], R22 ;  /* 0x000e201601007387 */ /* 0x000fe80000100a00 */
[----:B------:R-:W-:Y:S04]  /*160d0*/  LDGSTS.E [R250+0x17b00], desc[UR60][R22.64], !P2 ;  /* 0x17b0000016fa7fae */ /* 0x000fe8000d12187c */
[----:B------:R2:W-:Y:S04]  /*160e0*/  STL.64 [R1+0xe18], R20 ;  /* 0x000e181401007387 */ /* 0x0005e80000100a00 */
[----:B------:R2:W-:Y:S01]  /*160f0*/  LDGSTS.E [R250+0x17b80], desc[UR60][R20.64], !P2 ;  /* 0x17b8000014fa7fae */ /* 0x0005e2000d12187c */
[----:B------:R-:W-:-:S02]  /*16100*/  ISETP.GE.U32.AND P2, PT, R118, 0x7fffff16, PT ;  /* 0x7fffff167600780c */ /* 0x000fc40003f46070 */
[----:B------:R-:W-:Y:S01]  /*16110*/  IADD3 R118, R121, -0x73, RZ ;  /* 0xffffff8d79767810 */ /* 0x000fe20007ffe0ff */
[----:B------:R-:W-:Y:S04]  /*16120*/  STL.64 [R1+0x5c90], R106 ;  /* 0x005c906a01007387 */ /* 0x000fe80000100a00 */
[----:B------:R-:W-:Y:S01]  /*16130*/  STL.64 [R1+0x5c98], R102 ;  /* 0x005c986601007387 */ /* 0x000fe20000100a00 */
[----:B--2---:R-:W-:-:S03]  /*16140*/  IMAD.WIDE R20, R117, 0x4, R4 ;  /* 0x0000000475147825 */ /* 0x004fc600078e0204 */
[----:B------:R-:W-:Y:S01]  /*16150*/  STL.64 [R1+0x5ca0], R100 ;  /* 0x005ca06401007387 */ /* 0x000fe20000100a00 */
[----:B------:R-:W-:-:S03]  /*16160*/  IMAD R117, R202, 0x6a, RZ ;  /* 0x0000006aca757824 */ /* 0x000fc600078e02ff */
[----:B------:R2:W-:Y:S01]  /*16170*/  LDGSTS.E [R250+0x18800], desc[UR60][R20.64], !P5 ;  /* 0x1880000014fa7fae */ /* 0x0005e2000e92187c */
[----:B------:R-:W-:-:S03]  /*16180*/  IMAD.WIDE R48, R117, 0x4, R4 ;  /* 0x0000000475307825 */ /* 0x000fc600078e0204 */
[----:B------:R-:W-:Y:S01]  /*16190*/  LDGSTS.E [R250+0x18880], desc[UR60][R96.64], !P5 ;  /* 0x1888000060fa7fae */ /* 0x000fe2000e92187c */
        /* <DEDUP_REMOVED lines=20> */
[----:B------:R-:W-:Y:S01]  /*162e0*/  STL.64 [R1+0x5c60], R94 ;  /* 0x005c605e01007387 */ /* 0x000fe20000100a00 */
[----:B------:R-:W-:-:S03]  /*162f0*/  IMAD.WIDE R36, R116, 0x4, R8 ;  /* 0x0000000474247825 */ /* 0x000fc600078e0208 */
[----:B------:R-:W-:Y:S01]  /*16300*/  LDGSTS.E [R250+0x19800], desc[UR60][R52.64], !P3 ;  /* 0x1980000034fa7fae */ /* 0x000fe2000d92187c */
        /* <DEDUP_REMOVED lines=10> */
[----:B----4-:R-:W-:Y:S02]  /*163b0*/  VIADD R116, R119, 0xffffff89 ;  /* 0xffffff8977747836 */ /* 0x010fe40000000000 */
[----:B-1----:R-:W-:Y:S01]  /*163c0*/  VIADD R119, R120, 0xffffff85 ;  /* 0xffffff8578777836 */ /* 0x002fe20000000000 */
[----:B------:R-:W-:Y:S01]  /*163d0*/  LDGSTS.E [R250+0x19980], desc[UR60][R34.64], !P3 ;  /* 0x1998000022fa7fae */ /* 0x000fe2000d92187c */
[----:B------:R-:W-:-:S03]  /*163e0*/  IMAD.WIDE R120, R132, 0x4, R6 ;  /* 0x0000000484787825 */ /* 0x000fc600078e0206 */
[----:B------:R-:W-:Y:S04]  /*163f0*/  STL.64 [R1+0x5c80], R84 ;  /* 0x005c805401007387 */ /* 0x000fe80000100a00 */
[----:B------:R1:W-:Y:S04]  /*16400*/  LDGSTS.E [R250+0x19a00], desc[UR60][R32.64], !P3 ;  /* 0x19a0000020fa7fae */ /* 0x0003e8000d92187c */
[----:B------:R-:W-:Y:S04]  /*16410*/  STL.64 [R1+0x5c88], R82 ;  /* 0x005c885201007387 */ /* 0x000fe80000100a00 */
[----:B------:R3:W-:Y:S04]  /*16420*/  LDGSTS.E [R250+0x19a80], desc[UR60][R30.64], !P3 ;  /* 0x19a800001efa7fae */ /* 0x0007e8000d92187c */
[----:B------:R-:W-:Y:S04]  /*16430*/  STL.64 [R1+0x5e90], R52 ;  /* 0x005e903401007387 */ /* 0x000fe80000100a00 */
[----:B------:R4:W-:Y:S04]  /*16440*/  LDGSTS.E [R250+0x19b00], desc[UR60][R26.64], !P3 ;  /* 0x19b000001afa7fae */ /* 0x0009e8000d92187c */
[----:B------:R-:W-:Y:S04]  /*16450*/  STL.64 [R1+0x5cb0], R38 ;  /* 0x005cb02601007387 */ /* 0x000fe80000100a00 */
[----:B------:R-:W-:Y:S01]  /*16460*/  LDGSTS.E [R250+0x19b80], desc[UR60][R78.64], !P3 ;  /* 0x19b800004efa7fae */ /* 0x000fe2000d92187c */
[----:B------:R-:W-:Y:S01]  /*16470*/  ISETP.GE.U32.AND P3, PT, R118, 0x7fffff0e, PT ;  /* 0x7fffff0e7600780c */ /* 0x000fe20003f66070 */
[----:B------:R-:W-:-:S02]  /*16480*/  IMAD R118, R202, 0x6e, RZ ;  /* 0x0000006eca767824 */ /* 0x000fc400078e02ff */
[----:B------:R-:W-:Y:S02]  /*16490*/  STL.64 [R1+0x5cb8], R36 ;  /* 0x005cb82401007387 */ /* 0x000fe40000100a00 */
[C---:B--2---:R-:W-:Y:S02]  /*164a0*/  IMAD.WIDE R20, R118.reuse, 0x4, R18 ;  /* 0x0000000476147825 */ /* 0x044fe400078e0212 */
[----:B------:R-:W-:Y:S04]  /*164b0*/  LDGSTS.E [R250+0x1a800], desc[UR60][R48.64], !P2 ;  /* 0x1a80000030fa7fae */ /* 0x000fe8000d12187c */
[----:B------:R-:W-:Y:S04]  /*164c0*/  STL.64 [R1+0x5cc0], R34 ;  /* 0x005cc02201007387 */ /* 0x000fe80000100a00 */
[----:B------:R-:W-:Y:S04]  /*164d0*/  LDGSTS.E [R250+0x1a880], desc[UR60][R46.64], !P2 ;  /* 0x1a8800002efa7fae */ /* 0x000fe8000d12187c */
[----:B------:R1:W-:Y:S04]  /*164e0*/  STL.64 [R1+0x5cc8], R32 ;  /* 0x005cc82001007387 */ /* 0x0003e80000100a00 */
[----:B------:R-:W-:Y:S04]  /*164f0*/  LDGSTS.E [R250+0x1a900], desc[UR60][R44.64], !P2 ;  /* 0x1a9000002cfa7fae */ /* 0x000fe8000d12187c */
[----:B------:R3:W-:Y:S04]  /*16500*/  STL.64 [R1+0x5cd0], R30 ;  /* 0x005cd01e01007387 */ /* 0x0007e80000100a00 */
[----:B------:R-:W-:Y:S01]  /*16510*/  LDGSTS.E [R250+0x1a980], desc[UR60][R42.64], !P2 ;  /* 0x1a9800002afa7fae */ /* 0x000fe2000d12187c */
[----:B-1----:R-:W-:-:S03]  /*16520*/  IMAD.WIDE R32, R118, 0x4, R6 ;  /* 0x0000000476207825 */ /* 0x002fc600078e0206 */
[----:B------:R4:W-:Y:S04]  /*16530*/  STL.64 [R1+0x5cd8], R26 ;  /* 0x005cd81a01007387 */ /* 0x0009e80000100a00 */
[----:B------:R-:W-:Y:S01]  /*16540*/  LDGSTS.E [R250+0x1aa00], desc[UR60][R40.64], !P2 ;  /* 0x1aa0000028fa7fae */ /* 0x000fe2000d12187c */
[----:B---3--:R-:W-:-:S03]  /*16550*/  IMAD.WIDE R30, R118, 0x4, R8 ;  /* 0x00000004761e7825 */ /* 0x008fc600078e0208 */
[----:B------:R-:W-:Y:S04]  /*16560*/  STL.64 [R1+0x5ce0], R78 ;  /* 0x005ce04e01007387 */ /* 0x000fe80000100a00 */
[----:B------:R1:W-:Y:S01]  /*16570*/  LDGSTS.E [R250+0x1aa80], desc[UR60][R28.64], !P2 ;  /* 0x1aa800001cfa7fae */ /* 0x0003e2000d12187c */
[----:B----4-:R-:W-:-:S03]  /*16580*/  IMAD.WIDE R26, R118, 0x4, R12 ;  /* 0x00000004761a7825 */ /* 0x010fc600078e020c */
[----:B------:R-:W-:Y:S04]  /*16590*/  STL.64 [R1+0x88], R48 ;  /* 0x0000883001007387 */ /* 0x000fe80000100a00 */
[----:B------:R2:W-:Y:S04]  /*165a0*/  LDGSTS.E [R250+0x1ab00], desc[UR60][R24.64], !P2 ;  /* 0x1ab0000018fa7fae */ /* 0x0005e8000d12187c */
[----:B------:R-:W-:Y:S04]  /*165b0*/  STL.64 [R1+0xb88], R46 ;  /* 0x000b882e01007387 */ /* 0x000fe80000100a00 */
[----:B------:R3:W-:Y:S01]  /*165c0*/  LDGSTS.E [R250+0x1ab80], desc[UR60][R22.64], !P2 ;  /* 0x1ab8000016fa7fae */ /* 0x0007e2000d12187c */
[----:B------:R-:W-:Y:S01]  /*165d0*/  ISETP.GE.U32.AND P2, PT, R116, 0x7fffff0a, PT ;  /* 0x7fffff0a7400780c */ /* 0x000fe20003f46070 */
[----:B------:R-:W-:-:S02]  /*165e0*/  IMAD.WIDE R116, R118, 0x4, R4 ;  /* 0x0000000476747825 */ /* 0x000fc400078e0204 */
[----:B------:R-:W-:Y:S04]  /*165f0*/  STL.64 [R1+0xb80], R44 ;  /* 0x000b802c01007387 */ /* 0x000fe80000100a00 */
[----:B------:R-:W-:Y:S04]  /*16600*/  STL.64 [R1+0xb78], R42 ;  /* 0x000b782a01007387 */ /* 0x000fe80000100a00 */
[----:B------:R-:W-:Y:S04]  /*16610*/  STL.64 [R1+0xb70], R40 ;  /* 0x000b702801007387 */ /* 0x000fe80000100a00 */
[----:B------:R1:W-:Y:S04]  /*16620*/  STL.64 [R1+0xb68], R28 ;  /* 0x000b681c01007387 */ /* 0x0003e80000100a00 */
[----:B------:R2:W-:Y:S04]  /*16630*/  STL.64 [R1+0xb60], R24 ;  /* 0x000b601801007387 */ /* 0x0005e80000100a00 */
[----:B------:R3:W-:Y:S01]  /*16640*/  STL.64 [R1+0xb58], R22 ;  /* 0x000b581601007387 */ /* 0x0007e20000100a00 */
[----:B-1----:R-:W-:-:S03]  /*16650*/  IMAD.WIDE R28, R118, 0x4, R10 ;  /* 0x00000004761c7825 */ /* 0x002fc600078e020a */
[----:B------:R-:W-:Y:S01]  /*16660*/  LDGSTS.E [R250+0x1b800], desc[UR60][R116.64], !P5 ;  /* 0x1b80000074fa7fae */ /* 0x000fe2000e92187c */
[----:B--2---:R-:W-:-:S03]  /*16670*/  IMAD.WIDE R24, R118, 0x4, R14 ;  /* 0x0000000476187825 */ /* 0x004fc600078e020e */
[----:B------:R1:W-:Y:S01]  /*16680*/  LDGSTS.E [R250+0x1b880], desc[UR60][R32.64], !P5 ;  /* 0x1b88000020fa7fae */ /* 0x0003e2000e92187c */
[----:B---3--:R-:W-:-:S03]  /*16690*/  IMAD.WIDE R22, R118, 0x4, R16 ;  /* 0x0000000476167825 */ /* 0x008fc600078e0210 */
[----:B------:R2:W-:Y:S04]  /*166a0*/  LDGSTS.E [R250+0x1b900], desc[UR60][R30.64], !P5 ;  /* 0x1b9000001efa7fae */ /* 0x0005e8000e92187c */
[----:B------:R3:W-:Y:S04]  /*166b0*/  LDGSTS.E [R250+0x1b980], desc[UR60][R28.64], !P5 ;  /* 0x1b9800001cfa7fae */ /* 0x0007e8000e92187c */
[----:B------:R4:W-:Y:S04]  /*166c0*/  LDGSTS.E [R250+0x1ba00], desc[UR60][R26.64], !P5 ;  /* 0x1ba000001afa7fae */ /* 0x0009e8000e92187c */
[----:B------:R4:W-:Y:S04]  /*166d0*/  LDGSTS.E [R250+0x1ba80], desc[UR60][R24.64], !P5 ;  /* 0x1ba8000018fa7fae */ /* 0x0009e8000e92187c */
[----:B------:R4:W-:Y:S04]  /*166e0*/  LDGSTS.E [R250+0x1bb00], desc[UR60][R22.64], !P5 ;  /* 0x1bb0000016fa7fae */ /* 0x0009e8000e92187c */
[----:B------:R4:W-:Y:S01]  /*166f0*/  LDGSTS.E [R250+0x1bb80], desc[UR60][R20.64], !P5 ;  /* 0x1bb8000014fa7fae */ /* 0x0009e2000e92187c */
[----:B------:R-:W-:Y:S01]  /*16700*/  ISETP.GE.U32.AND P5, PT, R119, 0x7fffff06, PT ;  /* 0x7fffff067700780c */ /* 0x000fe20003fa6070 */
[----:B------:R-:W-:-:S02]  /*16710*/  IMAD.WIDE R118, R132, 0x4, R4 ;  /* 0x0000000484767825 */ /* 0x000fc400078e0204 */
[----:B------:R1:W-:Y:S02]  /*16720*/  STL.64 [R1+0xac8], R32 ;  /* 0x000ac82001007387 */ /* 0x0003e40000100a00 */
[----:B------:R-:W-:Y:S02]  /*16730*/  IMAD.WIDE R132, R132, 0x4, R18 ;  /* 0x0000000484847825 */ /* 0x000fe400078e0212 */
[----:B------:R-:W-:Y:S04]  /*16740*/  LDGSTS.E [R250+0x1c800], desc[UR60][R118.64], !P3 ;  /* 0x1c80000076fa7fae */ /* 0x000fe8000d92187c */
[----:B------:R-:W-:Y:S04]  /*16750*/  LDGSTS.E [R250+0x1c880], desc[UR60][R120.64], !P3 ;  /* 0x1c88000078fa7fae */ /* 0x000fe8000d92187c */
[----:B------:R-:W-:Y:S04]  /*16760*/  LDGSTS.E [R250+0x1c900], desc[UR60][R122.64], !P3 ;  /* 0x1c9000007afa7fae */ /* 0x000fe8000d92187c */
[----:B------:R-:W-:Y:S04]  /*16770*/  LDGSTS.E [R250+0x1c980], desc[UR60][R124.64], !P3 ;  /* 0x1c9800007cfa7fae */ /* 0x000fe8000d92187c */
[----:B------:R-:W-:Y:S04]  /*16780*/  LDGSTS.E [R250+0x1ca00], desc[UR60][R126.64], !P3 ;  /* 0x1ca000007efa7fae */ /* 0x000fe8000d92187c */
[----:B------:R-:W-:Y:S04]  /*16790*/  LDGSTS.E [R250+0x1ca80], desc[UR60][R128.64], !P3 ;  /* 0x1ca8000080fa7fae */ /* 0x000fe8000d92187c */
[----:B------:R-:W-:Y:S04]  /*167a0*/  LDGSTS.E [R250+0x1cb00], desc[UR60][R130.64], !P3 ;  /* 0x1cb0000082fa7fae */ /* 0x000fe8000d92187c */
[----:B------:R-:W-:Y:S01]  /*167b0*/  LDGSTS.E [R250+0x1cb80], desc[UR60][R132.64], !P3 ;  /* 0x1cb8000084fa7fae */ /* 0x000fe2000d92187c */
        /* <DEDUP_REMOVED lines=16> */
[----:B------:R4:W-:Y:S04]  /*168c0*/  STL.64 [R1+0xab0], R26 ;  /* 0x000ab01a01007387 */ /* 0x0009e80000100a00 */
[----:B------:R4:W-:Y:S04]  /*168d0*/  STL.64 [R1+0xaa8], R24 ;  /* 0x000aa81801007387 */ /* 0x0009e80000100a00 */
[----:B------:R-:W-:Y:S04]  /*168e0*/  STL.64 [R1+0x5e98], R116 ;  /* 0x005e987401007387 */ /* 0x000fe80000100a00 */
[----:B------:R4:W-:Y:S04]  /*168f0*/  STL.64 [R1+0xaa0], R22 ;  /* 0x000aa01601007387 */ /* 0x0009e80000100a00 */
[----:B------:R-:W-:Y:S04]  /*16900*/  LDGSTS.E [R250+0x1e800], desc[UR60][R150.64], !P5 ;  /* 0x1e80000096fa7fae */ /* 0x000fe8000e92187c */
[----:B------:R4:W-:Y:S04]  /*16910*/  STL.64 [R1+0xa98], R20 ;  /* 0x000a981401007387 */ /* 0x0009e80000100a00 */
        /* <DEDUP_REMOVED lines=12> */
[----:B------:R-:W-:Y:S01]  /*169e0*/  LDGSTS.E [R250+0x1eb80], desc[UR60][R164.64], !P5 ;  /* 0x1eb80000a4fa7fae */ /* 0x000fe2000e92187c */
[----:B------:R-:W-:Y:S01]  /*169f0*/  ISETP.GE.U32.AND P5, PT, R166, 0x7fffff79, PT ;  /* 0x7fffff79a600780c */ /* 0x000fe20003fa6070 */
[----:B------:R-:W-:-:S02]  /*16a00*/  IMAD.WIDE R166, R180, 0x4, R4 ;  /* 0x00000004b4a67825 */ /* 0x000fc400078e0204 */
[----:B------:R-:W-:Y:S02]  /*16a10*/  STL.64 [R1+0x5a98], R130 ;  /* 0x005a988201007387 */ /* 0x000fe40000100a00 */
[----:B------:R-:W-:Y:S02]  /*16a20*/  IMAD.WIDE R180, R180, 0x4, R18 ;  /* 0x00000004b4b47825 */ /* 0x000fe400078e0212 */
[----:B------:R-:W-:Y:S04]  /*16a30*/  STL.64 [R1+0x5a90], R132 ;  /* 0x005a908401007387 */ /* 0x000fe80000100a00 */
[----:B------:R-:W-:Y:S04]  /*16a40*/  STL.64 [R1+0x5ea8], R134 ;  /* 0x005ea88601007387 */ /* 0x000fe80000100a00 */
[----:B------:R-:W-:Y:S04]  /*16a50*/  STL.64 [R1+0x5ac8], R136 ;  /* 0x005ac88801007387 */ /* 0x000fe80000100a00 */
[----:B------:R-:W-:Y:S04]  /*16a60*/  STL.64 [R1+0x5ad0], R138 ;  /* 0x005ad08a01007387 */ /* 0x000fe80000100a00 */
[----:B------:R-:W-:Y:S04]  /*16a70*/  STL.64 [R1+0x5ad8], R140 ;  /* 0x005ad88c01007387 */ /* 0x000fe80000100a00 */
        /* <DEDUP_REMOVED lines=17> */
[----:B------:R-:W-:-:S02]  /*16b90*/  IMAD R182, R202, 0x3, RZ ;  /* 0x00000003cab67824 */ /* 0x000fc400078e02ff */
[----:B------:R-:W-:Y:S02]  /*16ba0*/  STL.64 [R1+0x5d18], R158 ;  /* 0x005d189e01007387 */ /* 0x000fe40000100a00 */
[C---:B------:R-:W-:Y:S02]  /*16bb0*/  IMAD.WIDE R34, R182.reuse, 0x4, R4 ;  /* 0x00000004b6227825 */ /* 0x040fe400078e0204 */
[----:B------:R-:W-:Y:S02]  /*16bc0*/  STL.64 [R1+0x5d20], R160 ;  /* 0x005d20a001007387 */ /* 0x000fe40000100a00 */
[C---:B-1----:R-:W-:Y:S02]  /*16bd0*/  IMAD.WIDE R32, R182.reuse, 0x4, R6 ;  /* 0x00000004b6207825 */ /* 0x042fe400078e0206 */
[----:B------:R-:W-:Y:S02]  /*16be0*/  STL.64 [R1+0x5d28], R162 ;  /* 0x005d28a201007387 */ /* 0x000fe40000100a00 */
[----:B--2---:R-:W-:-:S02]  /*16bf0*/  IMAD.WIDE R30, R182, 0x4, R8 ;  /* 0x00000004b61e7825 */ /* 0x004fc400078e0208 */
[----:B------:R-:W-:Y:S02]  /*16c00*/  STL.64 [R1+0x5d38], R164 ;  /* 0x005d38a401007387 */ /* 0x000fe40000100a00 */
[C---:B---3--:R-:W-:Y:S02]  /*16c10*/  IMAD.WIDE R28, R182.reuse, 0x4, R10 ;  /* 0x00000004b61c7825 */ /* 0x048fe400078e020a */
[----:B------:R-:W-:Y:S02]  /*16c20*/  STL.64 [R1+0x5eb8], R166 ;  /* 0x005eb8a601007387 */ /* 0x000fe40000100a00 */
[C---:B----4-:R-:W-:Y:S02]  /*16c30*/  IMAD.WIDE R26, R182.reuse, 0x4, R12 ;  /* 0x00000004b61a7825 */ /* 0x050fe400078e020c */
[----:B------:R-:W-:Y:S02]  /*16c40*/  STL.64 [R1+0x5d40], R168 ;  /* 0x005d40a801007387 */ /* 0x000fe40000100a00 */
[----:B------:R-:W-:-:S02]  /*16c50*/  IMAD.WIDE R24, R182, 0x4, R14 ;  /* 0x00000004b6187825 */ /* 0x000fc400078e020e */
[----:B------:R-:W-:Y:S02]  /*16c60*/  STL.64 [R1+0x5d48], R170 ;  /* 0x005d48aa01007387 */ /* 0x000fe40000100a00 */
[C---:B------:R-:W-:Y:S02]  /*16c70*/  IMAD.WIDE R22, R182.reuse, 0x4, R16 ;  /* 0x00000004b6167825 */ /* 0x040fe400078e0210 */
[----:B------:R-:W-:Y:S02]  /*16c80*/  STL.64 [R1+0x5d50], R172 ;  /* 0x005d50ac01007387 */ /* 0x000fe40000100a00 */
[----:B------:R-:W-:Y:S02]  /*16c90*/  IMAD.WIDE R20, R182, 0x4, R18 ;  /* 0x00000004b6147825 */ /* 0x000fe400078e0212 */
[----:B------:R-:W-:Y:S02]  /*16ca0*/  STL.64 [R1+0x5d58], R174 ;  /* 0x005d58ae01007387 */ /* 0x000fe40000100a00 */
[----:B------:R-:W-:-:S02]  /*16cb0*/  VIADD R182, R185, 0xffffffec ;  /* 0xffffffecb9b67836 */ /* 0x000fc40000000000 */
[----:B------:R-:W-:Y:S01]  /*16cc0*/  STL.64 [R1+0x5d60], R176 ;  /* 0x005d60b001007387 */ /* 0x000fe20000100a00 */
[----:B------:R-:W1:Y:S03]  /*16cd0*/  LDC R185, c[0x0][0x230] ;  /* 0x00008c00ffb97b82 */ /* 0x000e660000000800 */
[----:B------:R-:W-:Y:S04]  /*16ce0*/  STL.64 [R1+0x5d68], R178 ;  /* 0x005d68b201007387 */ /* 0x000fe80000100a00 */
[----:B------:R2:W-:Y:S04]  /*16cf0*/  LDGSTS.E [R251+0xc00], desc[UR60][R34.64], !P2 ;  /* 0x00c0000022fb7fae */ /* 0x0005e8000d12187c */
[----:B------:R-:W-:Y:S04]  /*16d00*/  STL.64 [R1+0x5d70], R180 ;  /* 0x005d70b401007387 */ /* 0x000fe80000100a00 */
[----:B------:R3:W-:Y:S04]  /*16d10*/  LDGSTS.E [R251+0xc80], desc[UR60][R32.64], !P2 ;  /* 0x00c8000020fb7fae */ /* 0x0007e8000d12187c */
[----:B------:R2:W-:Y:S04]  /*16d20*/  STL.64 [R1+0x9b8], R34 ;  /* 0x0009b82201007387 */ /* 0x0005e80000100a00 */
        /* <DEDUP_REMOVED lines=20> */
[C---:B---3--:R-:W-:Y:S01]  /*16e70*/  IMAD.WIDE R24, R183.reuse, 0x4, R14 ;  /* 0x00000004b7187825 */ /* 0x048fe200078e020e */
        /* <DEDUP_REMOVED lines=24> */
[----:B------:R1:W-:Y:S01]  /*17000*/  STL.64 [R1+0x888], R22 ;  /* 0x0008881601007387 */ /* 0x0003e20000100a00 */
[----:B----4-:R-:W-:-:S03]  /*17010*/  IMAD.WIDE R26, R182, 0x4, R12 ;  /* 0x00000004b61a7825 */ /* 0x010fc600078e020c */
        /* <DEDUP_REMOVED lines=27> */
[----:B------:R-:W-:Y:S02]  /*171d0*/  IADD3 R184, R185, -0x20, RZ ;  /* 0xffffffe0b9b87810 */ /* 0x000fe40007ffe0ff */
[----:B------:R-:W3:Y:S01]  /*171e0*/  LDC R185, c[0x0][0x230] ;  /* 0x00008c00ffb97b82 */ /* 0x000ee20000000800 */
[C---:B-1----:R-:W-:Y:S01]  /*171f0*/  IMAD.WIDE R24, R183.reuse, 0x4, R14 ;  /* 0x00000004b7187825 */ /* 0x042fe200078e020e */
[----:B------:R-:W-:Y:S04]  /*17200*/  LDGSTS.E [R251+0x3c00], desc[UR60][R34.64], !P2 ;  /* 0x03c0000022fb7fae */ /* 0x000fe8000d12187c */
        /* <DEDUP_REMOVED lines=14> */
[----:B------:R-:W-:Y:S02]  /*172f0*/  STL.64 [R1+0x6b8], R34 ;  /* 0x0006b82201007387 */ /* 0x000fe40000100a00 */
        /* <DEDUP_REMOVED lines=11> */
[----:B------:R-:W-:Y:S01]  /*173b0*/  LDGSTS.E [R251+0x4c00], desc[UR60][R166.64], !P5 ;  /* 0x04c00000a6fb7fae */ /* 0x000fe2000e92187c */
[----:B---3--:R-:W-:-:S03]  /*173c0*/  IMAD.WIDE R24, R182, 0x4, R14 ;  /* 0x00000004b6187825 */ /* 0x008fc600078e020e */
        /* <DEDUP_REMOVED lines=8> */
[----:B------:R-:W3:Y:S01]  /*17450*/  LDC R186, c[0x0][0x230] ;  /* 0x00008c00ffba7b82 */ /* 0x000ee20000000800 */
[C---:B--2---:R-:W-:Y:S02]  /*17460*/  IMAD.WIDE R32, R183.reuse, 0x4, R6 ;  /* 0x00000004b7207825 */ /* 0x044fe400078e0206 */
        /* <DEDUP_REMOVED lines=10> */
[----:B------:R-:W-:Y:S04]  /*17510*/  STL.64 [R1+0x5ec0], R166 ;  /* 0x005ec0a601007387 */ /* 0x000fe80000100a00 */
[----:B------:R4:W-:Y:S01]  /*17520*/  LDGSTS.E [R251+0x4f80], desc[UR60][R20.64], !P5 ;  /* 0x04f8000014fb7fae */ /* 0x0009e2000e92187c */
[----:B-1----:R-:W-:Y:S01]  /*17530*/  IMAD.WIDE R24, R183, 0x4, R14 ;  /* 0x00000004b7187825 */ /* 0x002fe200078e020e */
[----:B------:R-:W-:Y:S02]  /*17540*/  ISETP.GE.U32.AND P5, PT, R184, 0x7fffff61, PT ;  /* 0x7fffff61b800780c */ /* 0x000fe40003fa6070 */
[----:B------:R2:W-:Y:S01]  /*17550*/  STL.64 [R1+0x588], R22 ;  /* 0x0005881601007387 */ /* 0x0005e20000100a00 */
[----:B------:R-:W-:Y:S02]  /*17560*/  VIADD R184, R187, 0xffffffd8 ;  /* 0xffffffd8bbb87836 */ /* 0x000fe40000000000 */
[----:B------:R-:W1:Y:S01]  /*17570*/  LDC R187, c[0x0][0x230] ;  /* 0x00008c00ffbb7b82 */ /* 0x000e620000000800 */
        /* <DEDUP_REMOVED lines=27> */
[----:B-1----:R-:W-:-:S03]  /*17730*/  IMAD.WIDE R24, R182, 0x4, R14 ;  /* 0x00000004b6187825 */ /* 0x002fc600078e020e */
[----:B------:R-:W-:Y:S01]  /*17740*/  LDGSTS.E [R251+0x6c00], desc[UR60][R134.64], !P2 ;  /* 0x06c0000086fb7fae */ /* 0x000fe2000d12187c */
[----:B---3--:R-:W-:-:S03]  /*17750*/  MOV R150, R58 ;  /* 0x0000003a00967202 */ /* 0x008fc60000000f00 */
[----:B------:R1:W-:Y:S01]  /*17760*/  STL.64 [R1+0x480], R20 ;  /* 0x0004801401007387 */ /* 0x0003e20000100a00 */
[----:B------:R-:W-:Y:S02]  /*17770*/  IMAD.MOV.U32 R151, RZ, RZ, R59 ;  /* 0x000000ffff977224 */ /* 0x000fe400078e003b */
[C---:B--2---:R-:W-:Y:S01]  /*17780*/  IMAD.WIDE R22, R182.reuse, 0x4, R16 ;  /* 0x00000004b6167825 */ /* 0x044fe200078e0210 */
[----:B------:R2:W-:Y:S04]  /*17790*/  LDGSTS.E [R251+0x6c80], desc[UR60][R32.64], !P2 ;  /* 0x06c8000020fb7fae */ /* 0x0005e8000d12187c */
[----:B------:R3:W-:Y:S01]  /*177a0*/  LDGSTS.E [R251+0x6d00], desc[UR60][R30.64], !P2 ;  /* 0x06d000001efb7fae */ /* 0x0007e2000d12187c */
[----:B-1----:R-:W-:-:S03]  /*177b0*/  IMAD.WIDE R20, R182, 0x4, R18 ;  /* 0x00000004b6147825 */ /* 0x002fc600078e0212 */
[----:B------:R2:W-:Y:S01]  /*177c0*/  STL.64 [R1+0x3b0], R32 ;  /* 0x0003b02001007387 */ /* 0x0005e20000100a00 */
[----:B------:R-:W-:-:S03]  /*177d0*/  VIADD R182, R185, 0xffffffd4 ;  /* 0xffffffd4b9b67836 */ /* 0x000fc60000000000 */
[----:B------:R1:W-:Y:S01]  /*177e0*/  LDGSTS.E [R251+0x6d80], desc[UR60][R28.64], !P2 ;  /* 0x06d800001cfb7fae */ /* 0x0003e2000d12187c */
[----:B------:R-:W4:Y:S03]  /*177f0*/  LDC R185, c[0x0][0x230] ;  /* 0x00008c00ffb97b82 */ /* 0x000f260000000800 */
        /* <DEDUP_REMOVED lines=15> */
[----:B------:R-:W4:Y:S01]  /*178f0*/  LDC R186, c[0x0][0x230] ;  /* 0x00008c00ffba7b82 */ /* 0x000f220000000800 */
[C---:B--2---:R-:W-:Y:S01]  /*17900*/  IMAD.WIDE R24, R183.reuse, 0x4, R14 ;  /* 0x00000004b7187825 */ /* 0x044fe200078e020e */
[----:B------:R-:W-:Y:S04]  /*17910*/  LDGSTS.E [R251+0x7c00], desc[UR60][R118.64], !P5 ;  /* 0x07c0000076fb7fae */ /* 0x000fe8000e92187c */
[----:B------:R1:W-:Y:S01]  /*17920*/  STL.64 [R1+0x380], R20 ;  /* 0x0003801401007387 */ /* 0x0003e20000100a00 */
[----:B---3--:R-:W-:-:S03]  /*17930*/  IMAD.WIDE R22, R183, 0x4, R16 ;  /* 0x00000004b7167825 */ /* 0x008fc600078e0210 */
[----:B------:R2:W-:Y:S04]  /*17940*/  LDGSTS.E [R251+0x7c80], desc[UR60][R32.64], !P5 ;  /* 0x07c8000020fb7fae */ /* 0x0005e8000e92187c */
[----:B------:R3:W-:Y:S01]  /*17950*/  LDGSTS.E [R251+0x7d00], desc[UR60][R30.64], !P5 ;  /* 0x07d000001efb7fae */ /* 0x0007e2000e92187c */
[----:B-1----:R-:W-:-:S03]  /*17960*/  IMAD.WIDE R20, R183, 0x4, R18 ;  /* 0x00000004b7147825 */ /* 0x002fc600078e0212 */
        /* <DEDUP_REMOVED lines=20> */
[----:B------:R-:W-:Y:S01]  /*17ab0*/  LDGSTS.E [R251+0x8c00], desc[UR60][R116.64], !P3 ;  /* 0x08c0000074fb7fae */ /* 0x000fe2000d92187c */
[----:B----4-:R-:W-:-:S03]  /*17ac0*/  IMAD.WIDE R24, R182, 0x4, R14 ;  /* 0x00000004b6187825 */ /* 0x010fc600078e020e */
[----:B------:R2:W-:Y:S01]  /*17ad0*/  STL.64 [R1+0x280], R20 ;  /* 0x0002801401007387 */ /* 0x0005e20000100a00 */
[----:B-1----:R-:W-:-:S03]  /*17ae0*/  IMAD.WIDE R22, R182, 0x4, R16 ;  /* 0x00000004b6167825 */ /* 0x002fc600078e0210 */
[----:B------:R1:W-:Y:S04]  /*17af0*/  LDGSTS.E [R251+0x8c80], desc[UR60][R32.64], !P3 ;  /* 0x08c8000020fb7fae */ /* 0x0003e8000d92187c */
[----:B------:R3:W-:Y:S01]  /*17b00*/  LDGSTS.E [R251+0x8d00], desc[UR60][R30.64], !P3 ;  /* 0x08d000001efb7fae */ /* 0x0007e2000d92187c */
[----:B--2---:R-:W-:-:S03]  /*17b10*/  IMAD.WIDE R20, R182, 0x4, R18 ;  /* 0x00000004b6147825 */ /* 0x004fc600078e0212 */
[----:B------:R1:W-:Y:S01]  /*17b20*/  STL.64 [R1+0x1f78], R32 ;  /* 0x001f782001007387 */ /* 0x0003e20000100a00 */
[----:B------:R-:W-:-:S03]  /*17b30*/  VIADD R182, R187, 0xffffffcc ;  /* 0xffffffccbbb67836 */ /* 0x000fc60000000000 */
[----:B------:R2:W-:Y:S01]  /*17b40*/  LDGSTS.E [R251+0x8d80], desc[UR60][R28.64], !P3 ;  /* 0x08d800001cfb7fae */ /* 0x0005e2000d92187c */
[----:B------:R-:W4:Y:S03]  /*17b50*/  LDC R187, c[0x0][0x230] ;  /* 0x00008c00ffbb7b82 */ /* 0x000f260000000800 */
        /* <DEDUP_REMOVED lines=15> */
[----:B------:R-:W4:Y:S01]  /*17c50*/  LDC R185, c[0x0][0x230] ;  /* 0x00008c00ffb97b82 */ /* 0x000f220000000800 */
[C---:B-1----:R-:W-:Y:S01]  /*17c60*/  IMAD.WIDE R24, R183.reuse, 0x4, R14 ;  /* 0x00000004b7187825 */ /* 0x042fe200078e020e */
[----:B------:R-:W-:Y:S04]  /*17c70*/  LDGSTS.E [R251+0x9c00], desc[UR60][R52.64], !P2 ;  /* 0x09c0000034fb7fae */ /* 0x000fe8000d12187c */
[----:B------:R2:W-:Y:S01]  /*17c80*/  STL.64 [R1+0x1f48], R20 ;  /* 0x001f481401007387 */ /* 0x0005e20000100a00 */
[----:B---3--:R-:W-:-:S03]  /*17c90*/  IMAD.WIDE R22, R183, 0x4, R16 ;  /* 0x00000004b7167825 */ /* 0x008fc600078e0210 */
[----:B------:R1:W-:Y:S04]  /*17ca0*/  LDGSTS.E [R251+0x9c80], desc[UR60][R32.64], !P2 ;  /* 0x09c8000020fb7fae */ /* 0x0003e8000d12187c */
[----:B------:R3:W-:Y:S01]  /*17cb0*/  LDGSTS.E [R251+0x9d00], desc[UR60][R30.64], !P2 ;  /* 0x09d000001efb7fae */ /* 0x0007e2000d12187c */
[----:B--2---:R-:W-:-:S03]  /*17cc0*/  IMAD.WIDE R20, R183, 0x4, R18 ;  /* 0x00000004b7147825 */ /* 0x004fc600078e0212 */
[----:B------:R2:W-:Y:S01]  /*17cd0*/  LDGSTS.E [R251+0x9d80], desc[UR60][R28.64], !P2 ;  /* 0x09d800001cfb7fae */ /* 0x0005e2000d12187c */
[----:B------:R-:W-:-:S03]  /*17ce0*/  IMAD R183, R202, 0x2f, RZ ;  /* 0x0000002fcab77824 */ /* 0x000fc600078e02ff */
[----:B------:R2:W-:Y:S01]  /*17cf0*/  LDGSTS.E [R251+0x9e00], desc[UR60][R26.64], !P2 ;  /* 0x09e000001afb7fae */ /* 0x0005e2000d12187c */
[----:B------:R-:W-:-:S03]  /*17d00*/  IMAD.WIDE R64, R183, 0x4, R4 ;  /* 0x00000004b7407825 */ /* 0x000fc600078e0204 */
[----:B------:R4:W-:Y:S04]  /*17d10*/  LDGSTS.E [R251+0x9e80], desc[UR60][R24.64], !P2 ;  /* 0x09e8000018fb7fae */ /* 0x0009e8000d12187c */
[----:B------:R1:W-:Y:S04]  /*17d20*/  STL.64 [R1+0x1e98], R32 ;  /* 0x001e982001007387 */ /* 0x0003e80000100a00 */
[----:B------:R4:W-:Y:S04]  /*17d30*/  LDGSTS.E [R251+0x9f00], desc[UR60][R22.64], !P2 ;  /* 0x09f0000016fb7fae */ /* 0x0009e8000d12187c */
[----:B------:R3:W-:Y:S04]  /*17d40*/  STL.64 [R1+0x1e90], R30 ;  /* 0x001e901e01007387 */ /* 0x0007e80000100a00 */
[----:B------:R4:W-:Y:S01]  /*17d50*/  LDGSTS.E [R251+0x9f80], desc[UR60][R20.64], !P2 ;  /* 0x09f8000014fb7fae */ /* 0x0009e2000d12187c */
[----:B------:R-:W-:Y:S01]  /*17d60*/  ISETP.GE.U32.AND P2, PT, R182, 0x7fffff4d, PT ;  /* 0x7fffff4db600780c */ /* 0x000fe20003f46070 */
[----:B------:R-:W-:-:S02]  /*17d70*/  IMAD R182, R202, 0x2b, RZ ;  /* 0x0000002bcab67824 */ /* 0x000fc400078e02ff */
[----:B------:R2:W-:Y:S02]  /*17d80*/  STL.64 [R1+0x1e88], R28 ;  /* 0x001e881c01007387 */ /* 0x0005e40000100a00 */
[C---:B------:R-:W-:Y:S02]  /*17d90*/  IMAD.WIDE R34, R182.reuse, 0x4, R6 ;  /* 0x00000004b6227825 */ /* 0x040fe400078e0206 */
[----:B------:R4:W-:Y:S02]  /*17da0*/  STL.64 [R1+0x1e80], R26 ;  /* 0x001e801a01007387 */ /* 0x0009e40000100a00 */
[C---:B-1----:R-:W-:Y:S02]  /*17db0*/  IMAD.WIDE R32, R182.reuse, 0x4, R8 ;  /* 0x00000004b6207825 */ /* 0x042fe400078e0208 */
[----:B------:R1:W-:Y:S02]  /*17dc0*/  STL.64 [R1+0x1e78], R24 ;  /* 0x001e781801007387 */ /* 0x0003e40000100a00 */
[----:B---3--:R-:W-:-:S02]  /*17dd0*/  IMAD.WIDE R30, R182, 0x4, R10 ;  /* 0x00000004b61e7825 */ /* 0x008fc400078e020a */
[----:B------:R3:W-:Y:S02]  /*17de0*/  STL.64 [R1+0x1e70], R22 ;  /* 0x001e701601007387 */ /* 0x0007e40000100a00 */
[C---:B--2---:R-:W-:Y:S02]  /*17df0*/  IMAD.WIDE R28, R182.reuse, 0x4, R12 ;  /* 0x00000004b61c7825 */ /* 0x044fe400078e020c */
[----:B------:R2:W-:Y:S02]  /*17e00*/  STL.64 [R1+0x1e68], R20 ;  /* 0x001e681401007387 */ /* 0x0005e40000100a00 */
[C---:B----4-:R-:W-:Y:S02]  /*17e10*/  IMAD.WIDE R26, R182.reuse, 0x4, R14 ;  /* 0x00000004b61a7825 */ /* 0x050fe400078e020e */
[----:B------:R4:W-:Y:S02]  /*17e20*/  STL.64 [R1+0x1db8], R34 ;  /* 0x001db82201007387 */ /* 0x0009e40000100a00 */
[----:B-1----:R-:W-:-:S02]  /*17e30*/  IMAD.WIDE R24, R182, 0x4, R16 ;  /* 0x00000004b6187825 */ /* 0x002fc400078e0210 */
[----:B------:R1:W-:Y:S02]  /*17e40*/  STL.64 [R1+0x1db0], R32 ;  /* 0x001db02001007387 */ /* 0x0003e40000100a00 */
[C---:B---3--:R-:W-:Y:S02]  /*17e50*/  IMAD.WIDE R22, R182.reuse, 0x4, R18 ;  /* 0x00000004b6167825 */ /* 0x048fe400078e0212 */
[----:B------:R3:W-:Y:S02]  /*17e60*/  STL.64 [R1+0x1da8], R30 ;  /* 0x001da81e01007387 */ /* 0x0007e40000100a00 */
[----:B--2---:R-:W-:Y:S02]  /*17e70*/  IMAD.WIDE R20, R182, 0x4, R4 ;  /* 0x00000004b6147825 */ /* 0x004fe400078e0204 */
[----:B------:R2:W-:Y:S02]  /*17e80*/  STL.64 [R1+0x1da0], R28 ;  /* 0x001da01c01007387 */ /* 0x0005e40000100a00 */
[----:B------:R-:W-:-:S02]  /*17e90*/  VIADD R182, R186, 0xffffffc4 ;  /* 0xffffffc4bab67836 */ /* 0x000fc40000000000 */
[----:B------:R-:W-:Y:S01]  /*17ea0*/  LDGSTS.E [R251+0xac00], desc[UR60][R20.64], !P5 ;  /* 0x0ac0000014fb7fae */ /* 0x000fe2000e92187c */
[----:B------:R-:W2:Y:S03]  /*17eb0*/  LDC R186, c[0x0][0x230] ;  /* 0x00008c00ffba7b82 */ /* 0x000ea60000000800 */
[----:B------:R4:W-:Y:S04]  /*17ec0*/  LDGSTS.E [R251+0xac80], desc[UR60][R34.64], !P5 ;  /* 0x0ac8000022fb7fae */ /* 0x0009e8000e92187c */
[----:B------:R1:W-:Y:S04]  /*17ed0*/  LDGSTS.E [R251+0xad00], desc[UR60][R32.64], !P5 ;  /* 0x0ad0000020fb7fae */ /* 0x0003e8000e92187c */
[----:B------:R3:W-:Y:S04]  /*17ee0*/  LDGSTS.E [R251+0xad80], desc[UR60][R30.64], !P5 ;  /* 0x0ad800001efb7fae */ /* 0x0007e8000e92187c */
[----:B------:R2:W-:Y:S01]  /*17ef0*/  LDGSTS.E [R251+0xae00], desc[UR60][R28.64], !P5 ;  /* 0x0ae000001cfb7fae */ /* 0x0005e2000e92187c */
[----:B----4-:R-:W-:-:S03]  /*17f00*/  IMAD.WIDE R34, R183, 0x4, R6 ;  /* 0x00000004b7227825 */ /* 0x010fc600078e0206 */
[----:B------:R4:W-:Y:S01]  /*17f10*/  LDGSTS.E [R251+0xae80], desc[UR60][R26.64], !P5 ;  /* 0x0ae800001afb7fae */ /* 0x0009e2000e92187c */
[----:B-1----:R-:W-:-:S03]  /*17f20*/  IMAD.WIDE R32, R183, 0x4, R8 ;  /* 0x00000004b7207825 */ /* 0x002fc600078e0208 */
[----:B------:R1:W-:Y:S01]  /*17f30*/  LDGSTS.E [R251+0xaf00], desc[UR60][R24.64], !P5 ;  /* 0x0af0000018fb7fae */ /* 0x0003e2000e92187c */
[----:B---3--:R-:W-:-:S03]  /*17f40*/  IMAD.WIDE R30, R183, 0x4, R10 ;  /* 0x00000004b71e7825 */ /* 0x008fc600078e020a */
[----:B------:R4:W-:Y:S01]  /*17f50*/  STL.64 [R1+0x1d98], R26 ;  /* 0x001d981a01007387 */ /* 0x0009e20000100a00 */
[----:B--2---:R-:W-:-:S03]  /*17f60*/  IMAD.WIDE R28, R183, 0x4, R12 ;  /* 0x00000004b71c7825 */ /* 0x004fc600078e020c */
[----:B------:R2:W-:Y:S01]  /*17f70*/  LDGSTS.E [R251+0xaf80], desc[UR60][R22.64], !P5 ;  /* 0x0af8000016fb7fae */ /* 0x0005e2000e92187c */
[----:B------:R-:W-:Y:S02]  /*17f80*/  ISETP.GE.U32.AND P5, PT, R184, 0x7fffff49, PT ;  /* 0x7fffff49b800780c */ /* 0x000fe40003fa6070 */
[----:B------:R-:W-:Y:S01]  /*17f90*/  IADD3 R184, R187, -0x40, RZ ;  /* 0xffffffc0bbb87810 */ /* 0x000fe20007ffe0ff */
[----:B------:R1:W-:Y:S01]  /*17fa0*/  STL.64 [R1+0x1d90], R24 ;  /* 0x001d901801007387 */ /* 0x0003e20000100a00 */
[----:B------:R-:W3:Y:S01]  /*17fb0*/  LDC R187, c[0x0][0x230] ;  /* 0x00008c00ffbb7b82 */ /* 0x000ee20000000800 */
[C---:B----4-:R-:W-:Y:S02]  /*17fc0*/  IMAD.WIDE R26, R183.reuse, 0x4, R14 ;  /* 0x00000004b71a7825 */ /* 0x050fe400078e020e */
[----:B------:R-:W-:Y:S04]  /*17fd0*/  LDGSTS.E [R251+0xbc00], desc[UR60][R64.64], !P3 ;  /* 0x0bc0000040fb7fae */ /* 0x000fe8000d92187c */
[----:B------:R2:W-:Y:S01]  /*17fe0*/  STL.64 [R1+0x1d88], R22 ;  /* 0x001d881601007387 */ /* 0x0005e20000100a00 */
[----:B-1----:R-:W-:-:S03]  /*17ff0*/  IMAD.WIDE R24, R183, 0x4, R16 ;  /* 0x00000004b7187825 */ /* 0x002fc600078e0210 */
        /* <DEDUP_REMOVED lines=17> */
[----:B------:R1:W-:Y:S04]  /*18110*/  STL.64 [R1+0x1cc0], R28 ;  /* 0x001cc01c01007387 */ /* 0x0003e80000100a00 */
[----:B------:R3:W-:Y:S01]  /*18120*/  STL.64 [R1+0x1cb8], R26 ;  /* 0x001cb81a01007387 */ /* 0x0007e20000100a00 */
[----:B----4-:R-:W-:-:S03]  /*18130*/  IMAD.WIDE R32, R182, 0x4, R10 ;  /* 0x00000004b6207825 */ /* 0x010fc600078e020a */
[----:B------:R4:W-:Y:S01]  /*18140*/  STL.64 [R1+0x1cb0], R24 ;  /* 0x001cb01801007387 */ /* 0x0009e20000100a00 */
[----:B--2---:R-:W-:-:S03]  /*18150*/  IMAD.WIDE R30, R182, 0x4, R12 ;  /* 0x00000004b61e7825 */ /* 0x004fc600078e020c */
[----:B------:R2:W-:Y:S01]  /*18160*/  STL.64 [R1+0x1ca8], R22 ;  /* 0x001ca81601007387 */ /* 0x0005e20000100a00 */
[----:B-1----:R-:W-:-:S03]  /*18170*/  IMAD.WIDE R28, R182, 0x4, R14 ;  /* 0x00000004b61c7825 */ /* 0x002fc600078e020e */
[----:B------:R1:W-:Y:S01]  /*18180*/  STL.64 [R1+0x1be0], R36 ;  /* 0x001be02401007387 */ /* 0x0003e20000100a00 */
[----:B---3--:R-:W-:-:S03]  /*18190*/  IMAD.WIDE R26, R182, 0x4, R16 ;  /* 0x00000004b61a7825 */ /* 0x008fc600078e0210 */
[----:B------:R3:W-:Y:S01]  /*181a0*/  STL.64 [R1+0x1bd8], R34 ;  /* 0x001bd82201007387 */ /* 0x0007e20000100a00 */
[----:B----4-:R-:W-:-:S03]  /*181b0*/  IMAD.WIDE R24, R182, 0x4, R4 ;  /* 0x00000004b6187825 */ /* 0x010fc600078e0204 */
[----:B------:R4:W-:Y:S01]  /*181c0*/  STL.64 [R1+0x1bc8], R32 ;  /* 0x001bc82001007387 */ /* 0x0009e20000100a00 */
[----:B--2---:R-:W-:-:S03]  /*181d0*/  IMAD.WIDE R22, R182, 0x4, R18 ;  /* 0x00000004b6167825 */ /* 0x004fc600078e0212 */
[----:B------:R-:W-:Y:S01]  /*181e0*/  LDGSTS.E [R251+0xcc00], desc[UR60][R24.64], !P2 ;  /* 0x0cc0000018fb7fae */ /* 0x000fe2000d12187c */
[----:B------:R-:W-:Y:S02]  /*181f0*/  VIADD R182, R185, 0xffffffbc ;  /* 0xffffffbcb9b67836 */ /* 0x000fe40000000000 */
[----:B------:R-:W2:Y:S01]  /*18200*/  LDC R185, c[0x0][0x230] ;  /* 0x00008c00ffb97b82 */ /* 0x000ea20000000800 */
[----:B------:R1:W-:Y:S04]  /*18210*/  LDGSTS.E [R251+0xcc80], desc[UR60][R36.64], !P2 ;  /* 0x0cc8000024fb7fae */ /* 0x0003e8000d12187c */
[----:B------:R3:W-:Y:S04]  /*18220*/  LDGSTS.E [R251+0xcd00], desc[UR60][R34.64], !P2 ;  /* 0x0cd0000022fb7fae */ /* 0x0007e8000d12187c */
[----:B------:R4:W-:Y:S04]  /*18230*/  LDGSTS.E [R251+0xcd80], desc[UR60][R32.64], !P2 ;  /* 0x0cd8000020fb7fae */ /* 0x0009e8000d12187c */
        /* <DEDUP_REMOVED lines=8> */
[----:B-1----:R-:W-:-:S03]  /*182c0*/  IMAD.WIDE R30, R183, 0x4, R14 ;  /* 0x00000004b71e7825 */ /* 0x002fc600078e020e */
[----:B------:R4:W-:Y:S04]  /*182d0*/  LDGSTS.E [R251+0xcf00], desc[UR60][R26.64], !P2 ;  /* 0x0cf000001afb7fae */ /* 0x0009e8000d12187c */
[----:B------:R1:W-:Y:S01]  /*182e0*/  STL.64 [R1+0x1b98], R22 ;  /* 0x001b981601007387 */ /* 0x0003e20000100a00 */
[----:B---3--:R-:W-:-:S03]  /*182f0*/  IMAD.WIDE R28, R183, 0x4, R16 ;  /* 0x00000004b71c7825 */ /* 0x008fc600078e0210 */
[----:B------:R1:W-:Y:S01]  /*18300*/  LDGSTS.E [R251+0xcf80], desc[UR60][R22.64], !P2 ;  /* 0x0cf8000016fb7fae */ /* 0x0003e2000d12187c */
[----:B------:R-:W-:Y:S01]  /*18310*/  ISETP.GE.U32.AND P2, PT, R184, 0x7fffff41, PT ;  /* 0x7fffff41b800780c */ /* 0x000fe20003f46070 */
[----:B------:R-:W-:Y:S02]  /*18320*/  VIADD R184, R186, 0xffffffb8 ;  /* 0xffffffb8bab87836 */ /* 0x000fe40000000000 */
[C---:B----4-:R-:W-:Y:S01]  /*18330*/  IMAD.WIDE R26, R183.reuse, 0x4, R18 ;  /* 0x00000004b71a7825 */ /* 0x050fe200078e0212 */
[----:B------:R-:W-:Y:S01]  /*18340*/  STL.64 [R1+0x1790], R38 ;  /* 0x0017902601007387 */ /* 0x000fe20000100a00 */
[----:B------:R-:W3:Y:S03]  /*18350*/  LDC R186, c[0x0][0x230] ;  /* 0x00008c00ffba7b82 */ /* 0x000ee60000000800 */
[----:B------:R4:W-:Y:S01]  /*18360*/  STL.64 [R1+0x1788], R36 ;  /* 0x0017882401007387 */ /* 0x0009e20000100a00 */
[----:B-1----:R-:W-:-:S03]  /*18370*/  IMAD.WIDE R22, R183, 0x4, R4 ;  /* 0x00000004b7167825 */ /* 0x002fc600078e0204 */
[----:B------:R1:W-:Y:S01]  /*18380*/  STL.64 [R1+0x1780], R34 ;  /* 0x0017802201007387 */ /* 0x0003e20000100a00 */
[----:B------:R-:W-:-:S03]  /*18390*/  IMAD R183, R202, 0x3f, RZ ;  /* 0x0000003fcab77824 */ /* 0x000fc600078e02ff */
[----:B------:R-:W-:Y:S01]  /*183a0*/  LDGSTS.E [R251+0xdc00], desc[UR60][R22.64], !P5 ;  /* 0x0dc0000016fb7fae */ /* 0x000fe2000e92187c */
[----:B------:R-:W-:-:S03]  /*183b0*/  IMAD.WIDE R68, R183, 0x4, R4 ;  /* 0x00000004b7447825 */ /* 0x000fc600078e0204 */
[----:B------:R-:W-:Y:S01]  /*183c0*/  LDGSTS.E [R251+0xdc80], desc[UR60][R38.64], !P5 ;  /* 0x0dc8000026fb7fae */ /* 0x000fe2000e92187c */
[----:B------:R-:W-:-:S03]  /*183d0*/  IMAD.WIDE R168, R183, 0x4, R18 ;  /* 0x00000004b7a87825 */ /* 0x000fc600078e0212 */
[----:B------:R4:W-:Y:S04]  /*183e0*/  LDGSTS.E [R251+0xdd00], desc[UR60][R36.64], !P5 ;  /* 0x0dd0000024fb7fae */ /* 0x0009e8000e92187c */
        /* <DEDUP_REMOVED lines=9> */
[----:B------:R3:W-:Y:S02]  /*18480*/  STL.64 [R1+0x1770], R30 ;  /* 0x0017701e01007387 */ /* 0x0007e40000100a00 */
[C---:B----4-:R-:W-:Y:S02]  /*18490*/  IMAD.WIDE R36, R182.reuse, 0x4, R6 ;  /* 0x00000004b6247825 */ /* 0x050fe400078e0206 */
[----:B------:R4:W-:Y:S02]  /*184a0*/  STL.64 [R1+0x1768], R28 ;  /* 0x0017681c01007387 */ /* 0x0009e40000100a00 */
[----:B------:R-:W-:-:S02]  /*184b0*/  IMAD.WIDE R106, R182, 0x4, R8 ;  /* 0x00000004b66a7825 */ /* 0x000fc400078e0208 */
[----:B------:R-:W-:Y:S02]  /*184c0*/  LDGSTS.E [R251+0xec00], desc[UR60][R40.64], !P3 ;  /* 0x0ec0000028fb7fae */ /* 0x000fe4000d92187c */
[C---:B-1----:R-:W-:Y:S02]  /*184d0*/  IMAD.WIDE R34, R182.reuse, 0x4, R10 ;  /* 0x00000004b6227825 */ /* 0x042fe400078e020a */
[----:B------:R1:W-:Y:S02]  /*184e0*/  STL.64 [R1+0x1760], R26 ;  /* 0x0017601a01007387 */ /* 0x0003e40000100a00 */
[C---:B--2---:R-:W-:Y:S02]  /*184f0*/  IMAD.WIDE R32, R182.reuse, 0x4, R12 ;  /* 0x00000004b6207825 */ /* 0x044fe400078e020c */
[----:B------:R2:W-:Y:S02]  /*18500*/  LDGSTS.E [R251+0xec80], desc[UR60][R36.64], !P3 ;  /* 0x0ec8000024fb7fae */ /* 0x0005e4000d92187c */
[----:B---3--:R-:W-:-:S02]  /*18510*/  IMAD.WIDE R30, R182, 0x4, R14 ;  /* 0x00000004b61e7825 */ /* 0x008fc400078e020e */
[----:B------:R2:W-:Y:S02]  /*18520*/  STL.64 [R1+0x16b0], R36 ;  /* 0x0016b02401007387 */ /* 0x0005e40000100a00 */
[C---:B----4-:R-:W-:Y:S02]  /*18530*/  IMAD.WIDE R28, R182.reuse, 0x4, R16 ;  /* 0x00000004b61c7825 */ /* 0x050fe400078e0210 */
[----:B------:R-:W-:Y:S02]  /*18540*/  LDGSTS.E [R251+0xed00], desc[UR60][R106.64], !P3 ;  /* 0x0ed000006afb7fae */ /* 0x000fe4000d92187c */
[----:B-1----:R-:W-:Y:S02]  /*18550*/  IMAD.WIDE R26, R182, 0x4, R18 ;  /* 0x00000004b61a7825 */ /* 0x002fe400078e0212 */
[----:B------:R1:W-:Y:S02]  /*18560*/  STL.64 [R1+0x16a0], R34 ;  /* 0x0016a02201007387 */ /* 0x0003e40000100a00 */
[----:B------:R-:W-:-:S02]  /*18570*/  VIADD R182, R187, 0xffffffb4 ;  /* 0xffffffb4bbb67836 */ /* 0x000fc40000000000 */
[----:B------:R1:W-:Y:S01]  /*18580*/  LDGSTS.E [R251+0xed80], desc[UR60][R34.64], !P3 ;  /* 0x0ed8000022fb7fae */ /* 0x0003e2000d92187c */
[C---:B--2---:R-:W-:Y:S01]  /*18590*/  IMAD.WIDE R36, R183.reuse, 0x4, R6 ;  /* 0x00000004b7247825 */ /* 0x044fe200078e0206 */
[----:B------:R-:W2:Y:S02]  /*185a0*/  LDC R187, c[0x0][0x230] ;  /* 0x00008c00ffbb7b82 */ /* 0x000ea40000000800 */
[----:B------:R3:W-:Y:S04]  /*185b0*/  STL.64 [R1+0x1698], R32 ;  /* 0x0016982001007387 */ /* 0x0007e80000100a00 */
[----:B------:R3:W-:Y:S04]  /*185c0*/  LDGSTS.E [R251+0xee00], desc[UR60][R32.64], !P3 ;  /* 0x0ee0000020fb7fae */ /* 0x0007e8000d92187c */
[----:B------:R4:W-:Y:S01]  /*185d0*/  STL.64 [R1+0x1690], R30 ;  /* 0x0016901e01007387 */ /* 0x0009e20000100a00 */
[----:B-1----:R-:W-:-:S03]  /*185e0*/  IMAD.WIDE R34, R183, 0x4, R8 ;  /* 0x00000004b7227825 */ /* 0x002fc600078e0208 */
[----:B------:R4:W-:Y:S04]  /*185f0*/  LDGSTS.E [R251+0xee80], desc[UR60][R30.64], !P3 ;  /* 0x0ee800001efb7fae */ /* 0x0009e8000d92187c */
[----:B------:R1:W-:Y:S01]  /*18600*/  STL.64 [R1+0x1688], R28 ;  /* 0x0016881c01007387 */ /* 0x0003e20000100a00 */
[----:B---3--:R-:W-:-:S03]  /*18610*/  IMAD.WIDE R32, R183, 0x4, R10 ;  /* 0x00000004b7207825 */ /* 0x008fc600078e020a */
[----:B------:R1:W-:Y:S04]  /*18620*/  LDGSTS.E [R251+0xef00], desc[UR60][R28.64], !P3 ;  /* 0x0ef000001cfb7fae */ /* 0x0003e8000d92187c */
[----:B------:R3:W-:Y:S01]  /*18630*/  LDGSTS.E [R251+0xef80], desc[UR60][R26.64], !P3 ;  /* 0x0ef800001afb7fae */ /* 0x0007e2000d92187c */
[----:B----4-:R-:W-:Y:S01]  /*18640*/  IMAD.WIDE R30, R183, 0x4, R14 ;  /* 0x00000004b71e7825 */ /* 0x010fe200078e020e */
[----:B------:R-:W-:Y:S02]  /*18650*/  ISETP.GE.U32.AND P3, PT, R184, 0x7fffff39, PT ;  /* 0x7fffff39b800780c */ /* 0x000fe40003f66070 */
[----:B------:R3:W-:Y:S01]  /*18660*/  STL.64 [R1+0x1680], R26 ;  /* 0x0016801a01007387 */ /* 0x0007e20000100a00 */
[----:B------:R-:W-:Y:S02]  /*18670*/  IADD3 R184, R185, -0x50, RZ ;  /* 0xffffffb0b9b87810 */ /* 0x000fe40007ffe0ff */
[----:B------:R-:W4:Y:S01]  /*18680*/  LDC R185, c[0x0][0x230] ;  /* 0x00008c00ffb97b82 */ /* 0x000f220000000800 */
[C---:B-1----:R-:W-:Y:S01]  /*18690*/  IMAD.WIDE R28, R183.reuse, 0x4, R12 ;  /* 0x00000004b71c7825 */ /* 0x042fe200078e020c */
[----:B------:R-:W-:Y:S04]  /*186a0*/  LDGSTS.E [R251+0xfc00], desc[UR60][R68.64], !P2 ;  /* 0x0fc0000044fb7fae */ /* 0x000fe8000d12187c */
[----:B------:R1:W-:Y:S01]  /*186b0*/  LDGSTS.E [R251+0xfc80], desc[UR60][R36.64], !P2 ;  /* 0x0fc8000024fb7fae */ /* 0x0003e2000d12187c */
[----:B---3--:R-:W-:-:S03]  /*186c0*/  IMAD.WIDE R26, R183, 0x4, R16 ;  /* 0x00000004b71a7825 */ /* 0x008fc600078e0210 */
[----:B------:R3:W-:Y:S01]  /*186d0*/  LDGSTS.E [R251+0xfd00], desc[UR60][R34.64], !P2 ;  /* 0x0fd0000022fb7fae */ /* 0x0007e2000d12187c */
[----:B------:R-:W-:-:S03]  /*186e0*/  IMAD R183, R202, 0x47, RZ ;  /* 0x00000047cab77824 */ /* 0x000fc600078e02ff */
[----:B------:R2:W-:Y:S01]  /*186f0*/  LDGSTS.E [R251+0xfd80], desc[UR60][R32.64], !P2 ;  /* 0x0fd8000020fb7fae */ /* 0x0005e2000d12187c */
[----:B------:R-:W-:-:S03]  /*18700*/  IMAD.WIDE R104, R183, 0x4, R4 ;  /* 0x00000004b7687825 */ /* 0x000fc600078e0204 */
[----:B------:R2:W-:Y:S04]  /*18710*/  LDGSTS.E [R251+0xfe00], desc[UR60][R28.64], !P2 ;  /* 0x0fe000001cfb7fae */ /* 0x0005e8000d12187c */
[----:B------:R-:W-:Y:S04]  /*18720*/  LDGSTS.E [R251+0xfe80], desc[UR60][R30.64], !P2 ;  /* 0x0fe800001efb7fae */ /* 0x000fe8000d12187c */
[----:B------:R4:W-:Y:S04]  /*18730*/  LDGSTS.E [R251+0xff00], desc[UR60][R26.64], !P2 ;  /* 0x0ff000001afb7fae */ /* 0x0009e8000d12187c */
[----:B------:R-:W-:Y:S01]  /*18740*/  LDGSTS.E [R251+0xff80], desc[UR60][R168.64], !P2 ;  /* 0x0ff80000a8fb7fae */ /* 0x000fe2000d12187c */
[----:B------:R-:W-:Y:S01]  /*18750*/  ISETP.GE.U32.AND P2, PT, R182, 0x7fffff35, PT ;  /* 0x7fffff35b600780c */ /* 0x000fe20003f46070 */
[----:B------:R-:W-:-:S02]  /*18760*/  IMAD R182, R202, 0x43, RZ ;  /* 0x00000043cab67824 */ /* 0x000fc400078e02ff */
[----:B------:R-:W-:Y:S02]  /*18770*/  STL.64 [R1+0x5dd8], R106 ;  /* 0x005dd86a01007387 */ /* 0x000fe40000100a00 */
[C---:B------:R-:W-:Y:S02]  /*18780*/  IMAD.WIDE R92, R182.reuse, 0x4, R4 ;  /* 0x00000004b65c7825 */ /* 0x040fe400078e0204 */
[----:B------:R1:W-:Y:S02]  /*18790*/  STL.64 [R1+0x15d0], R36 ;  /* 0x0015d02401007387 */ /* 0x0003e40000100a00 */
[C---:B------:R-:W-:Y:S02]  /*187a0*/  IMAD.WIDE R42, R182.reuse, 0x4, R6 ;  /* 0x00000004b62a7825 */ /* 0x040fe400078e0206 */
[----:B------:R3:W-:Y:S02]  /*187b0*/  STL.64 [R1+0x15c8], R34 ;  /* 0x0015c82201007387 */ /* 0x0007e40000100a00 */
[----:B------:R-:W-:-:S02]  /*187c0*/  IMAD.WIDE R38, R182, 0x4, R8 ;  /* 0x00000004b6267825 */ /* 0x000fc400078e0208 */
[----:B------:R2:W-:Y:S02]  /*187d0*/  STL.64 [R1+0x15c0], R32 ;  /* 0x0015c02001007387 */ /* 0x0005e40000100a00 */
[C---:B-1----:R-:W-:Y:S02]  /*187e0*/  IMAD.WIDE R36, R182.reuse, 0x4, R10 ;  /* 0x00000004b6247825 */ /* 0x042fe400078e020a */
[----:B------:R1:W-:Y:S02]  /*187f0*/  STL.64 [R1+0x15b8], R28 ;  /* 0x0015b81c01007387 */ /* 0x0003e40000100a00 */
[C---:B---3--:R-:W-:Y:S02]  /*18800*/  IMAD.WIDE R34, R182.reuse, 0x4, R12 ;  /* 0x00000004b6227825 */ /* 0x048fe400078e020c */
[----:B------:R-:W-:Y:S02]  /*18810*/  LDGSTS.E [R251+0x10c00], desc[UR60][R92.64], !P5 ;  /* 0x10c000005cfb7fae */ /* 0x000fe4000e92187c */
[----:B--2---:R-:W-:-:S02]  /*18820*/  IMAD.WIDE R32, R182, 0x4, R14 ;  /* 0x00000004b6207825 */ /* 0x004fc400078e020e */
[----:B------:R4:W-:Y:S02]  /*18830*/  STL.64 [R1+0x15a8], R26 ;  /* 0x0015a81a01007387 */ /* 0x0009e40000100a00 */
[C---:B-1----:R-:W-:Y:S02]  /*18840*/  IMAD.WIDE R28, R182.reuse, 0x4, R16 ;  /* 0x00000004b61c7825 */ /* 0x042fe400078e0210 */
[----:B------:R1:W-:Y:S04]  /*18850*/  LDGSTS.E [R251+0x10c80], desc[UR60][R42.64], !P5 ;  /* 0x10c800002afb7fae */ /* 0x0003e8000e92187c */
[----:B------:R2:W-:Y:S01]  /*18860*/  LDGSTS.E [R251+0x10d00], desc[UR60][R38.64], !P5 ;  /* 0x10d0000026fb7fae */ /* 0x0005e2000e92187c */
[----:B----4-:R-:W-:-:S03]  /*18870*/  IMAD.WIDE R26, R182, 0x4, R18 ;  /* 0x00000004b61a7825 */ /* 0x010fc600078e0212 */
        /* <DEDUP_REMOVED lines=15> */
[----:B--2---:R-:W-:Y:S01]  /*18970*/  IMAD.WIDE R34, R183, 0x4, R12 ;  /* 0x00000004b7227825 */ /* 0x004fe200078e020c */
[----:B------:R-:W-:Y:S02]  /*18980*/  ISETP.GE.U32.AND P5, PT, R184, 0x7fffff31, PT ;  /* 0x7fffff31b800780c */ /* 0x000fe40003fa6070 */
[----:B------:R2:W-:Y:S01]  /*18990*/  STL.64 [R1+0x14c8], R28 ;  /* 0x0014c81c01007387 */ /* 0x0005e20000100a00 */
[----:B------:R-:W-:Y:S02]  /*189a0*/  VIADD R184, R187, 0xffffffa8 ;  /* 0xffffffa8bbb87836 */ /* 0x000fe40000000000 */
[----:B------:R-:W4:Y:S01]  /*189b0*/  LDC R187, c[0x0][0x230] ;  /* 0x00008c00ffbb7b82 */ /* 0x000f220000000800 */
[C---:B-1----:R-:W-:Y:S01]  /*189c0*/  IMAD.WIDE R32, R183.reuse, 0x4, R14 ;  /* 0x00000004b7207825 */ /* 0x042fe200078e020e */
[----:B------:R-:W-:Y:S04]  /*189d0*/  LDGSTS.E [R251+0x11c00], desc[UR60][R104.64], !P3 ;  /* 0x11c0000068fb7fae */ /* 0x000fe8000d92187c */
[----:B------:R3:W-:Y:S01]  /*189e0*/  STL.64 [R1+0x14c0], R26 ;  /* 0x0014c01a01007387 */ /* 0x0007e20000100a00 */
[----:B--2---:R-:W-:-:S03]  /*189f0*/  IMAD.WIDE R28, R183, 0x4, R16 ;  /* 0x00000004b71c7825 */ /* 0x004fc600078e0210 */
[----:B------:R1:W-:Y:S04]  /*18a00*/  LDGSTS.E [R251+0x11c80], desc[UR60][R42.64], !P3 ;  /* 0x11c800002afb7fae */ /* 0x0003e8000d92187c */
[----:B------:R2:W-:Y:S01]  /*18a10*/  LDGSTS.E [R251+0x11d00], desc[UR60][R38.64], !P3 ;  /* 0x11d0000026fb7fae */ /* 0x0005e2000d92187c */
[----:B---3--:R-:W-:-:S03]  /*18a20*/  IMAD.WIDE R26, R183, 0x4, R18 ;  /* 0x00000004b71a7825 */ /* 0x008fc600078e0212 */
[----:B------:R-:W-:Y:S01]  /*18a30*/  LDGSTS.E [R251+0x11d80], desc[UR60][R36.64], !P3 ;  /* 0x11d8000024fb7fae */ /* 0x000fe2000d92187c */
[----:B------:R-:W-:-:S03]  /*18a40*/  IMAD R183, R202, 0x4f, RZ ;  /* 0x0000004fcab77824 */ /* 0x000fc600078e02ff */
[----:B------:R-:W-:Y:S01]  /*18a50*/  LDGSTS.E [R251+0x11e00], desc[UR60][R34.64], !P3 ;  /* 0x11e0000022fb7fae */ /* 0x000fe2000d92187c */
        /* <DEDUP_REMOVED lines=9> */
[C---:B------:R-:W-:Y:S02]  /*18af0*/  IMAD.WIDE R164, R182.reuse, 0x4, R8 ;  /* 0x00000004b6a47825 */ /* 0x040fe400078e0208 */
[----:B------:R-:W-:Y:S02]  /*18b00*/  STL.64 [R1+0x1400], R36 ;  /* 0x0014002401007387 */ /* 0x000fe40000100a00 */
[----:B------:R-:W-:-:S02]  /*18b10*/  IMAD.WIDE R162, R182, 0x4, R10 ;  /* 0x00000004b6a27825 */ /* 0x000fc400078e020a */
[----:B------:R-:W-:Y:S02]  /*18b20*/  STL.64 [R1+0x13f8], R34 ;  /* 0x0013f82201007387 */ /* 0x000fe40000100a00 */
[C---:B------:R-:W-:Y:S02]  /*18b30*/  IMAD.WIDE R160, R182.reuse, 0x4, R12 ;  /* 0x00000004b6a07825 */ /* 0x040fe400078e020c */
[----:B------:R3:W-:Y:S02]  /*18b40*/  STL.64 [R1+0x13f0], R32 ;  /* 0x0013f02001007387 */ /* 0x0007e40000100a00 */
[----:B------:R-:W-:Y:S02]  /*18b50*/  IMAD.WIDE R78, R182, 0x4, R14 ;  /* 0x00000004b64e7825 */ /* 0x000fe400078e020e */
[----:B------:R4:W-:Y:S02]  /*18b60*/  STL.64 [R1+0x13e8], R28 ;  /* 0x0013e81c01007387 */ /* 0x0009e40000100a00 */
[----:B-1----:R-:W-:-:S02]  /*18b70*/  IMAD.WIDE R42, R183, 0x4, R8 ;  /* 0x00000004b72a7825 */ /* 0x002fc400078e0208 */
[----:B------:R-:W-:Y:S02]  /*18b80*/  LDGSTS.E [R251+0x12c00], desc[UR60][R80.64], !P2 ;  /* 0x12c0000050fb7fae */ /* 0x000fe4000d12187c */
[----:B--2---:R-:W-:Y:S02]  /*18b90*/  IMAD.WIDE R38, R183, 0x4, R10 ;  /* 0x00000004b7267825 */ /* 0x004fe400078e020a */
[----:B------:R1:W-:Y:S02]  /*18ba0*/  STL.64 [R1+0x13e0], R26 ;  /* 0x0013e01a01007387 */ /* 0x0003e40000100a00 */
[----:B---3--:R-:W-:-:S04]  /*18bb0*/  IMAD.WIDE R32, R182, 0x4, R6 ;  /* 0x00000004b6207825 */ /* 0x008fc800078e0206 */
[C---:B----4-:R-:W-:Y:S01]  /*18bc0*/  IMAD.WIDE R28, R182.reuse, 0x4, R16 ;  /* 0x00000004b61c7825 */ /* 0x050fe200078e0210 */
[----:B------:R2:W-:Y:S03]  /*18bd0*/  LDGSTS.E [R251+0x12c80], desc[UR60][R32.64], !P2 ;  /* 0x12c8000020fb7fae */ /* 0x0005e6000d12187c */
[C---:B------:R-:W-:Y:S01]  /*18be0*/  IMAD.WIDE R36, R183.reuse, 0x4, R12 ;  /* 0x00000004b7247825 */ /* 0x040fe200078e020c */
[----:B------:R-:W-:Y:S03]  /*18bf0*/  LDGSTS.E [R251+0x12d00], desc[UR60][R164.64], !P2 ;  /* 0x12d00000a4fb7fae */ /* 0x000fe6000d12187c */
[----:B-1----:R-:W-:Y:S01]  /*18c00*/  IMAD.WIDE R26, R182, 0x4, R18 ;  /* 0x00000004b61a7825 */ /* 0x002fe200078e0212 */
[----:B------:R-:W-:Y:S03]  /*18c10*/  LDGSTS.E [R251+0x12d80], desc[UR60][R162.64], !P2 ;  /* 0x12d80000a2fb7fae */ /* 0x000fe6000d12187c */
[----:B------:R-:W-:Y:S01]  /*18c20*/  IMAD.WIDE R34, R183, 0x4, R14 ;  /* 0x00000004b7227825 */ /* 0x000fe200078e020e */
[----:B------:R-:W-:Y:S03]  /*18c30*/  LDGSTS.E [R251+0x12e00], desc[UR60][R160.64], !P2 ;  /* 0x12e00000a0fb7fae */ /* 0x000fe6000d12187c */
[----:B------:R-:W-:Y:S01]  /*18c40*/  VIADD R182, R185, 0xffffffa4 ;  /* 0xffffffa4b9b67836 */ /* 0x000fe20000000000 */
[----:B------:R2:W-:Y:S01]  /*18c50*/  STL.64 [R1+0x1330], R32 ;  /* 0x0013302001007387 */ /* 0x0005e20000100a00 */
[----:B------:R-:W1:Y:S03]  /*18c60*/  LDC R185, c[0x0][0x230] ;  /* 0x00008c00ffb97b82 */ /* 0x000e660000000800 */
[----:B------:R-:W-:Y:S04]  /*18c70*/  LDGSTS.E [R251+0x12e80], desc[UR60][R78.64], !P2 ;  /* 0x12e800004efb7fae */ /* 0x000fe8000d12187c */
[----:B------:R3:W-:Y:S04]  /*18c80*/  STL.64 [R1+0x1308], R28 ;  /* 0x0013081c01007387 */ /* 0x0007e80000100a00 */
[----:B------:R3:W-:Y:S01]  /*18c90*/  LDGSTS.E [R251+0x12f00], desc[UR60][R28.64], !P2 ;  /* 0x12f000001cfb7fae */ /* 0x0007e2000d12187c */
[----:B--2---:R-:W-:-:S03]  /*18ca0*/  IMAD.WIDE R32, R183, 0x4, R16 ;  /* 0x00000004b7207825 */ /* 0x004fc600078e0210 */
[----:B------:R2:W-:Y:S04]  /*18cb0*/  STL.64 [R1+0x1300], R26 ;  /* 0x0013001a01007387 */ /* 0x0005e80000100a00 */
[----:B------:R2:W-:Y:S01]  /*18cc0*/  LDGSTS.E [R251+0x12f80], desc[UR60][R26.64], !P2 ;  /* 0x12f800001afb7fae */ /* 0x0005e2000d12187c */
[----:B------:R-:W-:Y:S01]  /*18cd0*/  ISETP.GE.U32.AND P2, PT, R184, 0x7fffff29, PT ;  /* 0x7fffff29b800780c */ /* 0x000fe20003f46070 */
[----:B------:R-:W-:Y:S02]  /*18ce0*/  VIADD R184, R186, 0xffffffa0 ;  /* 0xffffffa0bab87836 */ /* 0x000fe40000000000 */
[----:B------:R-:W-:Y:S01]  /*18cf0*/  LDGSTS.E [R251+0x13c00], desc[UR60][R66.64], !P5 ;  /* 0x13c0000042fb7fae */ /* 0x000fe2000e92187c */
[C---:B---3--:R-:W-:Y:S01]  /*18d00*/  IMAD.WIDE R28, R183.reuse, 0x4, R18 ;  /* 0x00000004b71c7825 */ /* 0x048fe200078e0212 */
[----:B------:R-:W3:Y:S02]  /*18d10*/  LDC R186, c[0x0][0x230] ;  /* 0x00008c00ffba7b82 */ /* 0x000ee40000000800 */
[----:B------:R-:W-:Y:S01]  /*18d20*/  STL.64 [R1+0x5db8], R164 ;  /* 0x005db8a401007387 */ /* 0x000fe20000100a00 */
[----:B--2---:R-:W-:-:S03]  /*18d30*/  IMAD.WIDE R26, R183, 0x4, R6 ;  /* 0x00000004b71a7825 */ /* 0x004fc600078e0206 */
[----:B------:R-:W-:Y:S01]  /*18d40*/  STL.64 [R1+0x5dc0], R162 ;  /* 0x005dc0a201007387 */ /* 0x000fe20000100a00 */
[----:B------:R-:W-:-:S03]  /*18d50*/  IMAD R183, R202, 0x57, RZ ;  /* 0x00000057cab77824 */ /* 0x000fc600078e02ff */
[----:B------:R-:W-:Y:S04]  /*18d60*/  LDGSTS.E [R251+0x13c80], desc[UR60][R26.64], !P5 ;  /* 0x13c800001afb7fae */ /* 0x000fe8000e92187c */
[----:B------:R-:W-:Y:S04]  /*18d70*/  LDGSTS.E [R251+0x13d00], desc[UR60][R42.64], !P5 ;  /* 0x13d000002afb7fae */ /* 0x000fe8000e92187c */
        /* <DEDUP_REMOVED lines=8> */
[----:B------:R2:W-:Y:S01]  /*18e00*/  LDGSTS.E [R251+0x13f80], desc[UR60][R28.64], !P5 ;  /* 0x13f800001cfb7fae */ /* 0x0005e2000e92187c */
[----:B------:R-:W-:Y:S01]  /*18e10*/  ISETP.GE.U32.AND P5, PT, R182, 0x7fffff25, PT ;  /* 0x7fffff25b600780c */ /* 0x000fe20003fa6070 */
[----:B------:R-:W-:-:S02]  /*18e20*/  IMAD R182, R202, 0x53, RZ ;  /* 0x00000053cab67824 */ /* 0x000fc400078e02ff */
        /* <DEDUP_REMOVED lines=8> */
[----:B------:R2:W-:Y:S02]  /*18eb0*/  STL.64 [R1+0x1220], R28 ;  /* 0x0012201c01007387 */ /* 0x0005e40000100a00 */
[C---:B------:R-:W-:Y:S02]  /*18ec0*/  IMAD.WIDE R172, R182.reuse, 0x4, R14 ;  /* 0x00000004b6ac7825 */ /* 0x040fe400078e020e */
[----:B------:R-:W-:Y:S02]  /*18ed0*/  STL.64 [R1+0x5d78], R180 ;  /* 0x005d78b401007387 */ /* 0x000fe40000100a00 */
[----:B------:R-:W-:-:S02]  /*18ee0*/  IMAD.WIDE R170, R182, 0x4, R16 ;  /* 0x00000004b6aa7825 */ /* 0x000fc400078e0210 */
[----:B------:R-:W-:Y:S02]  /*18ef0*/  STL.64 [R1+0x5d80], R178 ;  /* 0x005d80b201007387 */ /* 0x000fe40000100a00 */
[C---:B------:R-:W-:Y:S02]  /*18f00*/  IMAD.WIDE R114, R182.reuse, 0x4, R18 ;  /* 0x00000004b6727825 */ /* 0x040fe400078e0212 */
[----:B------:R-:W-:Y:S02]  /*18f10*/  STL.64 [R1+0x5d88], R176 ;  /* 0x005d88b001007387 */ /* 0x000fe40000100a00 */
[----:B--2---:R-:W-:Y:S02]  /*18f20*/  IMAD.WIDE R28, R182, 0x4, R4 ;  /* 0x00000004b61c7825 */ /* 0x004fe400078e0204 */
[----:B------:R2:W-:Y:S04]  /*18f30*/  STL.64 [R1+0x5d90], R174 ;  /* 0x005d90ae01007387 */ /* 0x0005e80000100a00 */
[----:B------:R-:W-:Y:S04]  /*18f40*/  LDGSTS.E [R251+0x14c00], desc[UR60][R28.64], !P3 ;  /* 0x14c000001cfb7fae */ /* 0x000fe8000d92187c */
[----:B------:R-:W-:Y:S04]  /*18f50*/  LDGSTS.E [R251+0x14c80], desc[UR60][R180.64], !P3 ;  /* 0x14c80000b4fb7fae */ /* 0x000fe8000d92187c */
        /* <DEDUP_REMOVED lines=9> */
[----:B--2---:R-:W-:-:S03]  /*18ff0*/  IMAD.WIDE R174, R183, 0x4, R4 ;  /* 0x00000004b7ae7825 */ /* 0x004fc600078e0204 */
[----:B------:R-:W-:Y:S01]  /*19000*/  LDGSTS.E [R251+0x14f80], desc[UR60][R114.64], !P3 ;  /* 0x14f8000072fb7fae */ /* 0x000fe2000d92187c */
[----:B------:R-:W-:-:S03]  /*19010*/  IMAD.WIDE R112, R183, 0x4, R14 ;  /* 0x00000004b7707825 */ /* 0x000fc600078e020e */
[----:B------:R-:W-:Y:S01]  /*19020*/  LDGSTS.E [R251+0x15c00], desc[UR60][R174.64], !P2 ;  /* 0x15c00000aefb7fae */ /* 0x000fe2000d12187c */
[----:B------:R-:W-:-:S03]  /*19030*/  IMAD.WIDE R108, R183, 0x4, R16 ;  /* 0x00000004b76c7825 */ /* 0x000fc600078e0210 */
[----:B------:R2:W-:Y:S01]  /*19040*/  LDGSTS.E [R251+0x15c80], desc[UR60][R158.64], !P2 ;  /* 0x15c800009efb7fae */ /* 0x0005e2000d12187c */
[----:B------:R-:W-:-:S03]  /*19050*/  IMAD.WIDE R110, R183, 0x4, R18 ;  /* 0x00000004b76e7825 */ /* 0x000fc600078e0212 */
[----:B------:R-:W-:Y:S01]  /*19060*/  LDGSTS.E [R251+0x15d00], desc[UR60][R156.64], !P2 ;  /* 0x15d000009cfb7fae */ /* 0x000fe2000d12187c */
[----:B------:R-:W-:-:S03]  /*19070*/  VIADD R182, R187, 0xffffff9c ;  /* 0xffffff9cbbb67836 */ /* 0x000fc60000000000 */
[----:B------:R-:W-:Y:S01]  /*19080*/  LDGSTS.E [R251+0x15d80], desc[UR60][R154.64], !P2 ;  /* 0x15d800009afb7fae */ /* 0x000fe2000d12187c */
[----:B------:R-:W-:Y:S01]  /*19090*/  ISETP.GE.U32.AND P3, PT, R184, 0x7fffff21, PT ;  /* 0x7fffff21b800780c */ /* 0x000fe20003f66070 */
[----:B------:R-:W-:Y:S01]  /*190a0*/  IMAD R183, R202, 0x5f, RZ ;  /* 0x0000005fcab77824 */ /* 0x000fe200078e02ff */
[----:B------:R-:W4:Y:S01]  /*190b0*/  LDC R187, c[0x0][0x230] ;  /* 0x00008c00ffbb7b82 */ /* 0x000f220000000800 */
[----:B------:R-:W-:Y:S04]  /*190c0*/  LDGSTS.E [R251+0x15e00], desc[UR60][R152.64], !P2 ;  /* 0x15e0000098fb7fae */ /* 0x000fe8000d12187c */
[----:B------:R-:W-:Y:S04]  /*190d0*/  LDGSTS.E [R251+0x15e80], desc[UR60][R112.64], !P2 ;  /* 0x15e8000070fb7fae */ /* 0x000fe8000d12187c */
[----:B------:R-:W-:Y:S04]  /*190e0*/  LDGSTS.E [R251+0x15f00], desc[UR60][R108.64], !P2 ;  /* 0x15f000006cfb7fae */ /* 0x000fe8000d12187c */
[----:B------:R-:W-:Y:S01]  /*190f0*/  LDGSTS.E [R251+0x15f80], desc[UR60][R110.64], !P2 ;  /* 0x15f800006efb7fae */ /* 0x000fe2000d12187c */
[----:B------:R-:W-:Y:S01]  /*19100*/  ISETP.GE.U32.AND P2, PT, R182, 0x7fffff1d, PT ;  /* 0x7fffff1db600780c */ /* 0x000fe20003f46070 */
[----:B------:R-:W-:-:S02]  /*19110*/  IMAD R182, R202, 0x5b, RZ ;  /* 0x0000005bcab67824 */ /* 0x000fc400078e02ff */
[----:B------:R-:W-:Y:S01]  /*19120*/  VIADD R0, R189, 0xffffff80 ;  /* 0xffffff80bd007836 */ /* 0x000fe20000000000 */
[----:B------:R2:W-:Y:S01]  /*19130*/  STL.64 [R1+0x5d98], R172 ;  /* 0x005d98ac01007387 */ /* 0x0005e20000100a00 */
[----:B------:R-:W-:-:S04]  /*19140*/  IMAD.WIDE R178, R182, 0x4, R4 ;  /* 0x00000004b6b27825 */ /* 0x000fc800078e0204 */
[C---:B------:R-:W-:Y:S01]  /*19150*/  IMAD.WIDE R32, R182.reuse, 0x4, R6 ;  /* 0x00000004b6207825 */ /* 0x040fe200078e0206 */
[----:B------:R-:W-:Y:S03]  /*19160*/  LDGSTS.E [R251+0x16c00], desc[UR60][R178.64], !P5 ;  /* 0x16c00000b2fb7fae */ /* 0x000fe6000e92187c */
        /* <DEDUP_REMOVED lines=23> */
[----:B-1----:R-:W-:Y:S01]  /*192e0*/  IADD3 R184, R185, -0x68, RZ ;  /* 0xffffff98b9b87810 */ /* 0x002fe20007ffe0ff */
[----:B------:R-:W-:Y:S01]  /*192f0*/  LDGSTS.E [R251+0x17e00], desc[UR60][R88.64], !P3 ;  /* 0x17e0000058fb7fae */ /* 0x000fe2000d92187c */
[----:B------:R-:W1:Y:S01]  /*19300*/  LDC R185, c[0x0][0x230] ;  /* 0x00008c00ffb97b82 */ /* 0x000e620000000800 */
[----:B------:R-:W-:-:S02]  /*19310*/  IMAD.WIDE R94, R183, 0x4, R16 ;  /* 0x00000004b75e7825 */ /* 0x000fc400078e0210 */
[----:B------:R-:W-:Y:S02]  /*19320*/  LDGSTS.E [R251+0x17e80], desc[UR60][R90.64], !P3 ;  /* 0x17e800005afb7fae */ /* 0x000fe4000d92187c */
[----:B------:R-:W-:Y:S02]  /*19330*/  IMAD.WIDE R96, R183, 0x4, R18 ;  /* 0x00000004b7607825 */ /* 0x000fe400078e0212 */
[----:B------:R-:W-:Y:S02]  /*19340*/  LDGSTS.E [R251+0x17f00], desc[UR60][R94.64], !P3 ;  /* 0x17f000005efb7fae */ /* 0x000fe4000d92187c */
[----:B---3--:R-:W-:Y:S02]  /*19350*/  VIADD R182, R186, 0xffffff94 ;  /* 0xffffff94bab67836 */ /* 0x008fe40000000000 */
[----:B------:R-:W-:Y:S03]  /*19360*/  LDGSTS.E [R251+0x17f80], desc[UR60][R96.64], !P3 ;  /* 0x17f8000060fb7fae */ /* 0x000fe6000d92187c */
[----:B------:R-:W-:Y:S01]  /*19370*/  ISETP.GE.U32.AND P3, PT, R182, 0x7fffff15, PT ;  /* 0x7fffff15b600780c */ /* 0x000fe20003f66070 */
[----:B------:R-:W-:Y:S01]  /*19380*/  IMAD R182, R202, 0x63, RZ ;  /* 0x00000063cab67824 */ /* 0x000fe200078e02ff */
[----:B------:R-:W-:Y:S01]  /*19390*/  ISETP.GE.U32.AND P5, PT, R184, 0x7fffff19, PT ;  /* 0x7fffff19b800780c */ /* 0x000fe20003fa6070 */
[----:B------:R-:W-:Y:S01]  /*193a0*/  IMAD.WIDE R190, R200, 0x4, R8 ;  /* 0x00000004c8be7825 */ /* 0x000fe200078e0208 */
[----:B--2---:R-:W2:Y:S03]  /*193b0*/  LDL.LU.64 R172, [R1+0x9b8] ;  /* 0x0009b80001ac7983 */ /* 0x004ea60000300a00 */
[C---:B------:R-:W-:Y:S01]  /*193c0*/  IMAD.WIDE R78, R182.reuse, 0x4, R4 ;  /* 0x00000004b64e7825 */ /* 0x040fe200078e0204 */
[----:B------:R3:W-:Y:S03]  /*193d0*/  STL.64 [R1+0x5da0], R170 ;  /* 0x005da0aa01007387 */ /* 0x0007e60000100a00 */
[C---:B------:R-:W-:Y:S01]  /*193e0*/  IMAD.WIDE R42, R182.reuse, 0x4, R6 ;  /* 0x00000004b62a7825 */ /* 0x040fe200078e0206 */
[----:B------:R-:W-:Y:S03]  /*193f0*/  LDGSTS.E [R251+0x18c00], desc[UR60][R78.64], !P2 ;  /* 0x18c000004efb7fae */ /* 0x000fe6000d12187c */
[C---:B------:R-:W-:Y:S01]  /*19400*/  IMAD.WIDE R44, R182.reuse, 0x4, R8 ;  /* 0x00000004b62c7825 */ /* 0x040fe200078e0208 */
[----:B------:R-:W-:Y:S03]  /*19410*/  LDGSTS.E [R251+0x18c80], desc[UR60][R42.64], !P2 ;  /* 0x18c800002afb7fae */ /* 0x000fe6000d12187c */
[----:B------:R-:W-:Y:S01]  /*19420*/  IMAD.WIDE R46, R182, 0x4, R10 ;  /* 0x00000004b62e7825 */ /* 0x000fe200078e020a */
[----:B------:R-:W-:Y:S03]  /*19430*/  LDGSTS.E [R251+0x18d00], desc[UR60][R44.64], !P2 ;  /* 0x18d000002cfb7fae */ /* 0x000fe6000d12187c */
[----:B------:R-:W-:Y:S01]  /*19440*/  IMAD R183, R202, 0x67, RZ ;  /* 0x00000067cab77824 */ /* 0x000fe200078e02ff */
[----:B------:R-:W-:Y:S01]  /*19450*/  LDGSTS.E [R251+0x18d80], desc[UR60][R46.64], !P2 ;  /* 0x18d800002efb7fae */ /* 0x000fe2000d12187c */
[----:B------:R-:W-:-:S03]  /*19460*/  IMAD.WIDE R48, R182, 0x4, R12 ;  /* 0x00000004b6307825 */ /* 0x000fc600078e020c */
[----:B---3--:R-:W3:Y:S01]  /*19470*/  LDL.LU.64 R170, [R1+0x9f8] ;  /* 0x0009f80001aa7983 */ /* 0x008ee20000300a00 */
        /* <DEDUP_REMOVED lines=14> */
[----:B----4-:R-:W-:Y:S02]  /*19560*/  VIADD R184, R187, 0xffffff90 ;  /* 0xffffff90bbb87836 */ /* 0x010fe40000000000 */
[C---:B------:R-:W-:Y:S01]  /*19570*/  IMAD.WIDE R70, R183.reuse, 0x4, R12 ;  /* 0x00000004b7467825 */ /* 0x040fe200078e020c */
[----:B------:R-:W-:Y:S01]  /*19580*/  LDGSTS.E [R251+0x19d80], desc[UR60][R72.64], !P5 ;  /* 0x19d8000048fb7fae */ /* 0x000fe2000e92187c */
[----:B------:R-:W4:Y:S01]  /*19590*/  LDC R187, c[0x0][0x230] ;  /* 0x00008c00ffbb7b82 */ /* 0x000f220000000800 */
[----:B------:R-:W-:Y:S01]  /*195a0*/  ISETP.GE.U32.AND P2, PT, R184, 0x7fffff11, PT ;  /* 0x7fffff11b800780c */ /* 0x000fe20003f46070 */
[C---:B------:R-:W-:Y:S01]  /*195b0*/  IMAD.WIDE R62, R183.reuse, 0x4, R14 ;  /* 0x00000004b73e7825 */ /* 0x040fe200078e020e */
[----:B------:R-:W-:Y:S03]  /*195c0*/  LDGSTS.E [R251+0x19e00], desc[UR60][R70.64], !P5 ;  /* 0x19e0000046fb7fae */ /* 0x000fe6000e92187c */
[C---:B------:R-:W-:Y:S01]  /*195d0*/  IMAD.WIDE R60, R183.reuse, 0x4, R16 ;  /* 0x00000004b73c7825 */ /* 0x040fe200078e0210 */
[----:B------:R-:W-:Y:S03]  /*195e0*/  LDGSTS.E [R251+0x19e80], desc[UR60][R62.64], !P5 ;  /* 0x19e800003efb7fae */ /* 0x000fe6000e92187c */
[----:B------:R-:W-:Y:S01]  /*195f0*/  IMAD.WIDE R58, R183, 0x4, R18 ;  /* 0x00000004b73a7825 */ /* 0x000fe200078e0212 */
[----:B------:R-:W-:Y:S03]  /*19600*/  LDGSTS.E [R251+0x19f00], desc[UR60][R60.64], !P5 ;  /* 0x19f000003cfb7fae */ /* 0x000fe6000e92187c */
[----:B-1----:R-:W-:Y:S01]  /*19610*/  VIADD R182, R185, 0xffffff8c ;  /* 0xffffff8cb9b67836 */ /* 0x002fe20000000000 */
[----:B------:R-:W-:Y:S01]  /*19620*/  LDGSTS.E [R251+0x19f80], desc[UR60][R58.64], !P5 ;  /* 0x19f800003afb7fae */ /* 0x000fe2000e92187c */
[----:B------:R-:W-:Y:S01]  /*19630*/  IMAD R184, R202, 0x6b, RZ ;  /* 0x0000006bcab87824 */ /* 0x000fe200078e02ff */
[----:B------:R-:W-:Y:S01]  /*19640*/  IADD3 R185, R188, -0x78, RZ ;  /* 0xffffff88bcb97810 */ /* 0x000fe20007ffe0ff */
[----:B------:R-:W-:Y:S01]  /*19650*/  IMAD R186, R202, 0x6f, RZ ;  /* 0x0000006fcaba7824 */ /* 0x000fe200078e02ff */
[----:B------:R-:W-:Y:S01]  /*19660*/  ISETP.GE.U32.AND P5, PT, R182, 0x7fffff0d, PT ;  /* 0x7fffff0db600780c */ /* 0x000fe20003fa6070 */
[C---:B------:R-:W-:Y:S01]  /*19670*/  IMAD.WIDE R182, R184.reuse, 0x4, R4 ;  /* 0x00000004b8b67825 */ /* 0x040fe200078e0204 */
[----:B------:R-:W-:Y:S03]  /*19680*/  STL.64 [R1+0x5db0], R114 ;  /* 0x005db07201007387 */ /* 0x000fe60000100a00 */
        /* <DEDUP_REMOVED lines=14> */
[----:B------:R-:W-:Y:S01]  /*19770*/  IMAD.WIDE R122, R186, 0x4, R6 ;  /* 0x00000004ba7a7825 */ /* 0x000fe200078e0206 */
[----:B------:R-:W-:Y:S01]  /*19780*/  LDGSTS.E [R251+0x1af80], desc[UR60][R136.64], !P3 ;  /* 0x1af8000088fb7fae */ /* 0x000fe2000d92187c */
[----:B------:R-:W-:-:S02]  /*19790*/  ISETP.GE.U32.AND P3, PT, R185, 0x7fffff09, PT ;  /* 0x7fffff09b900780c */ /* 0x000fc40003f66070 */
[C---:B------:R-:W-:Y:S01]  /*197a0*/  IMAD.WIDE R184, R186.reuse, 0x4, R4 ;  /* 0x00000004bab87825 */ /* 0x040fe200078e0204 */
[----:B------:R-:W3:Y:S03]  /*197b0*/  LDL.LU.64 R176, [R1+0x978] ;  /* 0x0009780001b07983 */ /* 0x000ee60000300a00 */
        /* <DEDUP_REMOVED lines=12> */
[----:B----4-:R-:W-:Y:S01]  /*19880*/  VIADD R187, R187, 0xffffff84 ;  /* 0xffffff84bbbb7836 */ /* 0x010fe20000000000 */
[----:B------:R-:W-:Y:S01]  /*19890*/  LDGSTS.E [R251+0x1bf00], desc[UR60][R130.64], !P2 ;  /* 0x1bf0000082fb7fae */ /* 0x000fe2000d12187c */
[----:B------:R-:W-:-:S03]  /*198a0*/  IMAD.WIDE R188, R200, 0x4, R6 ;  /* 0x00000004c8bc7825 */ /* 0x000fc600078e0206 */
[----:B------:R-:W-:Y:S01]  /*198b0*/  LDGSTS.E [R251+0x1bf80], desc[UR60][R132.64], !P2 ;  /* 0x1bf8000084fb7fae */ /* 0x000fe2000d12187c */
[----:B------:R-:W-:Y:S01]  /*198c0*/  ISETP.GE.U32.AND P2, PT, R187, 0x7fffff05, PT ;  /* 0x7fffff05bb00780c */ /* 0x000fe20003f46070 */
[C---:B------:R-:W-:Y:S02]  /*198d0*/  IMAD.WIDE R186, R200.reuse, 0x4, R4 ;  /* 0x00000004c8ba7825 */ /* 0x040fe400078e0204 */
[----:B------:R-:W4:Y:S02]  /*198e0*/  LDL.LU.64 R166, [R1+0x938] ;  /* 0x0009380001a67983 */ /* 0x000f240000300a00 */
[C---:B------:R-:W-:Y:S02]  /*198f0*/  IMAD.WIDE R192, R200.reuse, 0x4, R10 ;  /* 0x00000004c8c07825 */ /* 0x040fe400078e020a */
[----:B------:R-:W-:Y:S02]  /*19900*/  LDGSTS.E [R251+0x1cc00], desc[UR60][R186.64], !P5 ;  /* 0x1cc00000bafb7fae */ /* 0x000fe4000e92187c */
[----:B------:R-:W-:-:S02]  /*19910*/  IMAD.WIDE R194, R200, 0x4, R12 ;  /* 0x00000004c8c27825 */ /* 0x000fc400078e020c */
[----:B------:R-:W-:Y:S02]  /*19920*/  LDGSTS.E [R251+0x1cc80], desc[UR60][R188.64], !P5 ;  /* 0x1cc80000bcfb7fae */ /* 0x000fe4000e92187c */
[C---:B------:R-:W-:Y:S02]  /*19930*/  IMAD.WIDE R196, R200.reuse, 0x4, R14 ;  /* 0x00000004c8c47825 */ /* 0x040fe400078e020e */
[----:B------:R-:W-:Y:S02]  /*19940*/  LDGSTS.E [R251+0x1cd00], desc[UR60][R190.64], !P5 ;  /* 0x1cd00000befb7fae */ /* 0x000fe4000e92187c */
        /* <DEDUP_REMOVED lines=9> */
[----:B------:R-:W-:Y:S01]  /*199e0*/  LDGSTS.E [R251+0x1cf80], desc[UR60][R200.64], !P5 ;  /* 0x1cf80000c8fb7fae */ /* 0x000fe2000e92187c */
[----:B------:R-:W-:Y:S01]  /*199f0*/  ISETP.GE.AND P5, PT, R203, R0, PT ;  /* 0x00000000cb00720c */ /* 0x000fe20003fa6270 */
        /* <DEDUP_REMOVED lines=8> */
[----:B------:R-:W-:Y:S02]  /*19a80*/  IMAD.WIDE R216, R216, 0x4, R18 ;  /* 0x00000004d8d87825 */ /* 0x000fe400078e0212 */
        /* <DEDUP_REMOVED lines=9> */
[----:B------:R-:W-:Y:S01]  /*19b20*/  ISETP.GE.U32.AND P3, PT, R0, 0x7fffff01, PT ;  /* 0x7fffff010000780c */ /* 0x000fe20003f66070 */
[C---:B------:R-:W-:Y:S02]  /*19b30*/  IMAD.WIDE R226, R232.reuse, 0x4, R12 ;  /* 0x00000004e8e27825 */ /* 0x040fe400078e020c */
[----:B------:R-:W-:Y:S02]  /*19b40*/  LDGSTS.E [R251+0x1ec00], desc[UR60][R218.64], !P2 ;  /* 0x1ec00000dafb7fae */ /* 0x000fe4000d12187c */
[C---:B------:R-:W-:Y:S02]  /*19b50*/  IMAD.WIDE R228, R232.reuse, 0x4, R14 ;  /* 0x00000004e8e47825 */ /* 0x040fe400078e020e */
[----:B------:R-:W-:Y:S02]  /*19b60*/  LDGSTS.E [R251+0x1ec80], desc[UR60][R220.64], !P2 ;  /* 0x1ec80000dcfb7fae */ /* 0x000fe4000d12187c */
[----:B------:R-:W-:-:S02]  /*19b70*/  IMAD.WIDE R230, R232, 0x4, R16 ;  /* 0x00000004e8e67825 */ /* 0x000fc400078e0210 */
[----:B------:R-:W-:Y:S02]  /*19b80*/  LDGSTS.E [R251+0x1ed00], desc[UR60][R222.64], !P2 ;  /* 0x1ed00000defb7fae */ /* 0x000fe4000d12187c */
[----:B------:R-:W-:Y:S02]  /*19b90*/  IMAD.WIDE R232, R232, 0x4, R18 ;  /* 0x00000004e8e87825 */ /* 0x000fe400078e0212 */
[----:B------:R-:W-:Y:S02]  /*19ba0*/  LDGSTS.E [R251+0x1ed80], desc[UR60][R224.64], !P2 ;  /* 0x1ed80000e0fb7fae */ /* 0x000fe4000d12187c */
[----:B------:R-:W-:Y:S02]  /*19bb0*/  IMAD.U32 R252, RZ, RZ, UR8 ;  /* 0x00000008fffc7e24 */ /* 0x000fe4000f8e00ff */
[----:B------:R-:W-:Y:S01]  /*19bc0*/  LDGSTS.E [R251+0x1ee00], desc[UR60][R226.64], !P2 ;  /* 0x1ee00000e2fb7fae */ /* 0x000fe2000d12187c */
[----:B------:R-:W-:-:S03]  /*19bd0*/  IMAD.WIDE R236, R248, 0x4, R6 ;  /* 0x00000004f8ec7825 */ /* 0x000fc600078e0206 */
[----:B------:R-:W-:Y:S01]  /*19be0*/  LDGSTS.E [R251+0x1ee80], desc[UR60][R228.64], !P2 ;  /* 0x1ee80000e4fb7fae */ /* 0x000fe2000d12187c */
[----:B------:R-:W-:-:S03]  /*19bf0*/  IMAD.WIDE R106, R252, 0x4, R4 ;  /* 0x00000004fc6a7825 */ /* 0x000fc600078e0204 */
[----:B------:R-:W-:Y:S01]  /*19c00*/  LDGSTS.E [R251+0x1ef00], desc[UR60][R230.64], !P2 ;  /* 0x1ef00000e6fb7fae */ /* 0x000fe2000d12187c */
[----:B------:R-:W-:-:S03]  /*19c10*/  IMAD.WIDE R240, R248, 0x4, R10 ;  /* 0x00000004f8f07825 */ /* 0x000fc600078e020a */
[----:B------:R-:W-:Y:S01]  /*19c20*/  LDGSTS.E [R251+0x1ef80], desc[UR60][R232.64], !P2 ;  /* 0x1ef80000e8fb7fae */ /* 0x000fe2000d12187c */
[----:B------:R-:W-:Y:S01]  /*19c30*/  ISETP.GE.AND P2, PT, R234, R0, PT ;  /* 0x00000000ea00720c */ /* 0x000fe20003f46270 */
[----:B------:R-:W-:Y:S02]  /*19c40*/  IMAD.WIDE R234, R248, 0x4, R4 ;  /* 0x00000004f8ea7825 */ /* 0x000fe400078e0204 */
[----:B------:R-:W4:Y:S02]  /*19c50*/  LDL.LU.64 R180, [R1+0x7b8] ;  /* 0x0007b80001b47983 */ /* 0x000f240000300a00 */
[C---:B------:R-:W-:Y:S02]  /*19c60*/  IMAD.WIDE R4, R252.reuse, 0x4, R6 ;  /* 0x00000004fc047825 */ /* 0x040fe400078e0206 */
[----:B------:R1:W-:Y:S02]  /*19c70*/  STL.64 [R1+0x24a8], R106 ;  /* 0x0024a86a01007387 */ /* 0x0003e40000100a00 */
[----:B------:R-:W-:-:S02]  /*19c80*/  IMAD.WIDE R6, R252, 0x4, R8 ;  /* 0x00000004fc067825 */ /* 0x000fc400078e0208 */
[----:B------:R-:W4:Y:S02]  /*19c90*/  LDL.LU.64 R162, [R1+0x778] ;  /* 0x0007780001a27983 */ /* 0x000f240000300a00 */
[C---:B------:R-:W-:Y:S02]  /*19ca0*/  IMAD.WIDE R238, R248.reuse, 0x4, R8 ;  /* 0x00000004f8ee7825 */ /* 0x040fe400078e0208 */
[----:B------:R1:W-:Y:S02]  /*19cb0*/  STL.64 [R1+0x24c0], R4 ;  /* 0x0024c00401007387 */ /* 0x0003e40000100a00 */
[C---:B------:R-:W-:Y:S02]  /*19cc0*/  IMAD.WIDE R242, R248.reuse, 0x4, R12 ;  /* 0x00000004f8f27825 */ /* 0x040fe400078e020c */
[----:B-1----:R-:W4:Y:S02]  /*19cd0*/  LDL.LU.64 R106, [R1+0x738] ;  /* 0x00073800016a7983 */ /* 0x002f240000300a00 */
[----:B------:R-:W-:-:S02]  /*19ce0*/  IMAD.WIDE R244, R248, 0x4, R14 ;  /* 0x00000004f8f47825 */ /* 0x000fc400078e020e */
[----:B------:R1:W-:Y:S02]  /*19cf0*/  STL.64 [R1+0x24d8], R6 ;  /* 0x0024d80601007387 */ /* 0x0003e40000100a00 */
[----:B------:R-:W-:Y:S02]  /*19d00*/  IMAD.WIDE R246, R248, 0x4, R16 ;  /* 0x00000004f8f67825 */ /* 0x000fe400078e0210 */
[----:B------:R4:W-:Y:S02]  /*19d10*/  LDGSTS.E [R251+0x1fc00], desc[UR60][R234.64], !P3 ;  /* 0x1fc00000eafb7fae */ /* 0x0009e4000d92187c */
[----:B------:R-:W-:Y:S02]  /*19d20*/  IMAD.WIDE R4, R252, 0x4, R10 ;  /* 0x00000004fc047825 */ /* 0x000fe400078e020a */
[----:B------:R-:W4:Y:S02]  /*19d30*/  LDL.LU.64 R10, [R1+0x838] ;  /* 0x00083800010a7983 */ /* 0x000f240000300a00 */
[----:B------:R-:W-:-:S02]  /*19d40*/  IMAD.WIDE R248, R248, 0x4, R18 ;  /* 0x00000004f8f87825 */ /* 0x000fc400078e0212 */
[----:B------:R-:W4:Y:S04]  /*19d50*/  LDL.LU.64 R8, [R1+0x6f8] ;  /* 0x0006f80001087983 */ /* 0x000f280000300a00 */
[----:B------:R2:W-:Y:S04]  /*19d60*/  STL.64 [R1+0x24e8], R4 ;  /* 0x0024e80401007387 */ /* 0x0005e80000100a00 */
[----:B-1----:R-:W4:Y:S01]  /*19d70*/  LDL.LU.64 R6, [R1+0x6b8] ;  /* 0x0006b80001067983 */ /* 0x002f220000300a00 */
[C---:B------:R-:W-:Y:S01]  /*19d80*/  IMAD.WIDE R150, R252.reuse, 0x4, R150 ;  /* 0x00000004fc967825 */ /* 0x040fe200078e0296 */
[----:B------:R-:W1:Y:S03]  /*19d90*/  S2R R2, SR_TID.X ;  /* 0x0000000000027919 */ /* 0x000e660000002100 */
[C---:B--2---:R-:W-:Y:S01]  /*19da0*/  IMAD.WIDE R4, R252.reuse, 0x4, R12 ;  /* 0x00000004fc047825 */ /* 0x044fe200078e020c */
[----:B------:R-:W-:Y:S03]  /*19db0*/  LDGSTS.E [R251+0x1fc80], desc[UR60][R236.64], !P3 ;  /* 0x1fc80000ecfb7fae */ /* 0x000fe6000d92187c */
[C---:B------:R-:W-:Y:S01]  /*19dc0*/  IMAD.WIDE R12, R252.reuse, 0x4, R14 ;  /* 0x00000004fc0c7825 */ /* 0x040fe200078e020e */
[----:B------:R2:W-:Y:S04]  /*19dd0*/  LDGSTS.E [R251+0x1fd00], desc[UR60][R238.64], !P3 ;  /* 0x1fd00000eefb7fae */ /* 0x0005e8000d92187c */
[----:B------:R-:W2:Y:S04]  /*19de0*/  LDL.LU.64 R14, [R1+0x7f8] ;  /* 0x0007f800010e7983 */ /* 0x000ea80000300a00 */
[----:B------:R1:W-:Y:S01]  /*19df0*/  STL.64 [R1+0x24f0], R4 ;  /* 0x0024f00401007387 */ /* 0x0003e20000100a00 */
[----:B------:R-:W-:-:S03]  /*19e00*/  IMAD.WIDE R18, R252, 0x4, R18 ;  /* 0x00000004fc127825 */ /* 0x000fc600078e0212 */
[----:B------:R1:W-:Y:S01]  /*19e10*/  STL.64 [R1+0x2500], R12 ;  /* 0x0025000c01007387 */ /* 0x0003e20000100a00 */
[----:B------:R-:W-:-:S03]  /*19e20*/  IMAD.WIDE R172, R252, 0x4, R172 ;  /* 0x00000004fcac7825 */ /* 0x000fc600078e02ac */
[----:B------:R2:W-:Y:S01]  /*19e30*/  LDGSTS.E [R251+0x1fd80], desc[UR60][R240.64], !P3 ;  /* 0x1fd80000f0fb7fae */ /* 0x0005e2000d92187c */
[----:B-1----:R-:W-:-:S03]  /*19e40*/  IMAD.WIDE R4, R252, 0x4, R16 ;  /* 0x00000004fc047825 */ /* 0x002fc600078e0210 */
[----:B------:R1:W-:Y:S01]  /*19e50*/  LDGSTS.E [R251+0x1fe00], desc[UR60][R242.64], !P3 ;  /* 0x1fe00000f2fb7fae */ /* 0x0003e2000d92187c */
[----:B------:R-:W-:-:S03]  /*19e60*/  LOP3.LUT R2, R2, 0x1f, RZ, 0xc0, !PT ;  /* 0x0000001f02027812 */ /* 0x000fc600078ec0ff */
[----:B------:R-:W2:Y:S04]  /*19e70*/  LDL.LU.64 R16, [R1+0x878] ;  /* 0x0008780001107983 */ /* 0x000ea80000300a00 */
[----:B------:R-:W2:Y:S04]  /*19e80*/  LDL.LU.64 R12, [R1+0x678] ;  /* 0x00067800010c7983 */ /* 0x000ea80000300a00 */
[----:B------:R1:W-:Y:S01]  /*19e90*/  STL.64 [R1+0x2528], R4 ;  /* 0x0025280401007387 */ /* 0x0003e20000100a00 */
[----:B---3--:R-:W-:-:S03]  /*19ea0*/  IMAD.WIDE R170, R252, 0x4, R170 ;  /* 0x00000004fcaa7825 */ /* 0x008fc600078e02aa */
[----:B------:R3:W-:Y:S01]  /*19eb0*/  LDGSTS.E [R251+0x1fe80], desc[UR60][R244.64], !P3 ;  /* 0x1fe80000f4fb7fae */ /* 0x0007e2000d92187c */
[----:B------:R-:W-:-:S03]  /*19ec0*/  IMAD.WIDE R68, R252, 0x4, R68 ;  /* 0x00000004fc447825 */ /* 0x000fc600078e0244 */
[----:B------:R3:W-:Y:S04]  /*19ed0*/  LDGSTS.E [R251+0x1ff00], desc[UR60][R246.64], !P3 ;  /* 0x1ff00000f6fb7fae */ /* 0x0007e8000d92187c */
[----:B-1----:R-:W3:Y:S04]  /*19ee0*/  LDL.LU.64 R4, [R1+0x638] ;  /* 0x0006380001047983 */ /* 0x002ee80000300a00 */
[----:B------:R-:W3:Y:S04]  /*19ef0*/  LDL.LU.64 R114, [R1+0x5f8] ;  /* 0x0005f80001727983 */ /* 0x000ee80000300a00 */
[----:B------:R1:W-:Y:S01]  /*19f00*/  STL.64 [R1+0x2540], R18 ;  /* 0x0025401201007387 */ /* 0x0003e20000100a00 */
[----:B------:R-:W-:-:S03]  /*19f10*/  IMAD.WIDE R30, R252, 0x4, R30 ;  /* 0x00000004fc1e7825 */ /* 0x000fc600078e021e */
[----:B------:R-:W-:Y:S01]  /*19f20*/  LDGSTS.E [R251+0x1ff80], desc[UR60][R248.64], !P3 ;  /* 0x1ff80000f8fb7fae */ /* 0x000fe2000d92187c */
[----:B------:R-:W-:Y:S01]  /*19f30*/  IMAD.WIDE R158, R252, 0x4, R158 ;  /* 0x00000004fc9e7825 */ /* 0x000fe200078e029e */
[----:B------:R-:W-:Y:S02]  /*19f40*/  ISETP.GE.AND P3, PT, R2, R0, PT ;  /* 0x000000000200720c */ /* 0x000fe40003f66270 */
[----:B-1----:R-:W2:Y:S04]  /*19f50*/  LDL.LU.64 R18, [R1+0x8f8] ;  /* 0x0008f80001127983 */ /* 0x002ea80000300a00 */
[----:B------:R1:W-:Y:S04]  /*19f60*/  STL.64 [R1+0x2040], R150 ;  /* 0x0020409601007387 */ /* 0x0003e80000100a00 */
[----:B-1----:R-:W3:Y:S04]  /*19f70*/  LDL.LU.64 R150, [R1+0x5ec8] ;  /* 0x005ec80001967983 */ /* 0x002ee80000300a00 */
[----:B------:R1:W-:Y:S04]  /*19f80*/  STL.64 [R1+0x2038], R170 ;  /* 0x002038aa01007387 */ /* 0x0003e80000100a00 */
[----:B-1----:R-:W3:Y:S04]  /*19f90*/  LDL.LU.64 R170, [R1+0x578] ;  /* 0x0005780001aa7983 */ /* 0x002ee80000300a00 */
[----:B------:R1:W-:Y:S01]  /*19fa0*/  STL.64 [R1+0x2030], R172 ;  /* 0x002030ac01007387 */ /* 0x0003e20000100a00 */
[----:B------:R-:W-:-:S03]  /*19fb0*/  IMAD.WIDE R176, R252, 0x4, R176 ;  /* 0x00000004fcb07825 */ /* 0x000fc600078e02b0 */
[----:B-1----:R-:W3:Y:S04]  /*19fc0*/  LDL.LU.64 R172, [R1+0x538] ;  /* 0x0005380001ac7983 */ /* 0x002ee80000300a00 */
[----:B------:R1:W-:Y:S04]  /*19fd0*/  STL.64 [R1+0x2028], R176 ;  /* 0x002028b001007387 */ /* 0x0003e80000100a00 */
[----:B-1----:R-:W3:Y:S01]  /*19fe0*/  LDL.LU.64 R176, [R1+0x4f8] ;  /* 0x0004f80001b07983 */ /* 0x002ee20000300a00 */
[----:B----4-:R-:W-:-:S05]  /*19ff0*/  IMAD.WIDE R166, R252, 0x4, R166 ;  /* 0x00000004fca67825 */ /* 0x010fca00078e02a6 */
[----:B------:R1:W-:Y:S04]  /*1a000*/  STL.64 [R1+0x2020], R166 ;  /* 0x002020a601007387 */ /* 0x0003e80000100a00 */
[----:B-1----:R-:W4:Y:S01]  /*1a010*/  LDL.LU.64 R166, [R1+0x5ec0] ;  /* 0x005ec00001a67983 */ /* 0x002f220000300a00 */
[----:B--2---:R-:W-:-:S05]  /*1a020*/  IMAD.WIDE R18, R252, 0x4, R18 ;  /* 0x00000004fc127825 */ /* 0x004fca00078e0212 */
[----:B------:R1:W-:Y:S02]  /*1a030*/  STL.64 [R1+0x2018], R18 ;  /* 0x0020181201007387 */ /* 0x0003e40000100a00 */
[C---:B-1----:R-:W-:Y:S02]  /*1a040*/  IMAD.WIDE R18, R252.reuse, 0x4, R164 ;  /* 0x00000004fc127825 */ /* 0x042fe400078e02a4 */
[----:B------:R-:W2:Y:S04]  /*1a050*/  LDL.LU.64 R164, [R1+0x478] ;  /* 0x0004780001a47983 */ /* 0x000ea80000300a00 */
[----:B------:R1:W-:Y:S02]  /*1a060*/  STL.64 [R1+0x2010], R18 ;  /* 0x0020101201007387 */ /* 0x0003e40000100a00 */
[----:B-1----:R-:W-:-:S05]  /*1a070*/  IMAD.WIDE R18, R252, 0x4, R16 ;  /* 0x00000004fc127825 */ /* 0x002fca00078e0210 */
[----:B------:R1:W-:Y:S01]  /*1a080*/  STL.64 [R1+0x2008], R18 ;  /* 0x0020081201007387 */ /* 0x0003e20000100a00 */
[----:B------:R-:W-:-:S03]  /*1a090*/  IMAD.WIDE R16, R252, 0x4, R10 ;  /* 0x00000004fc107825 */ /* 0x000fc600078e020a */
[----:B-1----:R-:W2:Y:S04]  /*1a0a0*/  LDL.LU.64 R18, [R1+0x438] ;  /* 0x0004380001127983 */ /* 0x002ea80000300a00 */
[----:B------:R-:W2:Y:S04]  /*1a0b0*/  LDL.LU.64 R10, [R1+0x3f8] ;  /* 0x0003f800010a7983 */ /* 0x000ea80000300a00 */
[----:B------:R1:W-:Y:S02]  /*1a0c0*/  STL.64 [R1+0x2000], R16 ;  /* 0x0020001001007387 */ /* 0x0003e40000100a00 */
[----:B-1----:R-:W-:-:S04]  /*1a0d0*/  IMAD.WIDE R16, R252, 0x4, R14 ;  /* 0x00000004fc107825 */ /* 0x002fc800078e020e */
[C---:B------:R-:W-:Y:S02]  /*1a0e0*/  IMAD.WIDE R14, R252.reuse, 0x4, R180 ;  /* 0x00000004fc0e7825 */ /* 0x040fe400078e02b4 */
[----:B------:R-:W2:Y:S04]  /*1a0f0*/  LDL.LU.64 R180, [R1+0x378] ;  /* 0x0003780001b47983 */ /* 0x000ea80000300a00 */
[----:B------:R1:W-:Y:S01]  /*1a100*/  STL.64 [R1+0x1ff8], R16 ;  /* 0x001ff81001007387 */ /* 0x0003e20000100a00 */
[----:B------:R-:W-:-:S03]  /*1a110*/  IMAD.WIDE R8, R252, 0x4, R8 ;  /* 0x00000004fc087825 */ /* 0x000fc600078e0208 */
[----:B------:R3:W-:Y:S01]  /*1a120*/  STL.64 [R1+0x1ff0], R14 ;  /* 0x001ff00e01007387 */ /* 0x0007e20000100a00 */
[----:B------:R-:W-:-:S04]  /*1a130*/  IMAD.WIDE R6, R252, 0x4, R6 ;  /* 0x00000004fc067825 */ /* 0x000fc800078e0206 */
[C---:B-1----:R-:W-:Y:S02]  /*1a140*/  IMAD.WIDE R16, R252.reuse, 0x4, R162 ;  /* 0x00000004fc107825 */ /* 0x042fe400078e02a2 */
[----:B------:R-:W2:Y:S02]  /*1a150*/  LDL.LU.64 R162, [R1+0x338] ;  /* 0x0003380001a27983 */ /* 0x000ea40000300a00 */
[C---:B---3--:R-:W-:Y:S02]  /*1a160*/  IMAD.WIDE R14, R252.reuse, 0x4, R106 ;  /* 0x00000004fc0e7825 */ /* 0x048fe400078e026a */
[----:B------:R1:W-:Y:S04]  /*1a170*/  STL.64 [R1+0x2048], R16 ;  /* 0x0020481001007387 */ /* 0x0003e80000100a00 */
[----:B------:R-:W3:Y:S01]  /*1a180*/  LDL.LU.64 R106, [R1+0x2f8] ;  /* 0x0002f800016a7983 */ /* 0x000ee20000300a00 */
[----:B------:R-:W-:-:S03]  /*1a190*/  IMAD.WIDE R4, R252, 0x4, R4 ;  /* 0x00000004fc047825 */ /* 0x000fc600078e0204 */
[----:B------:R4:W-:Y:S04]  /*1a1a0*/  STL.64 [R1+0x2050], R14 ;  /* 0x0020500e01007387 */ /* 0x0009e80000100a00 */
[----:B-1----:R-:W3:Y:S04]  /*1a1b0*/  LDL.LU.64 R16, [R1+0x278] ;  /* 0x0002780001107983 */ /* 0x002ee80000300a00 */
[----:B------:R1:W-:Y:S01]  /*1a1c0*/  STL.64 [R1+0x2058], R8 ;  /* 0x0020580801007387 */ /* 0x0003e20000100a00 */
[----:B----4-:R-:W-:-:S04]  /*1a1d0*/  IMAD.WIDE R14, R252, 0x4, R12 ;  /* 0x00000004fc0e7825 */ /* 0x010fc800078e020c */
[C---:B------:R-:W-:Y:S01]  /*1a1e0*/  IMAD.WIDE R12, R252.reuse, 0x4, R114 ;  /* 0x00000004fc0c7825 */ /* 0x040fe200078e0272 */
[----:B-1----:R-:W4:Y:S04]  /*1a1f0*/  LDL.LU.64 R8, [R1+0x238] ;  /* 0x0002380001087983 */ /* 0x002f280000300a00 */
[----:B------:R1:W-:Y:S04]  /*1a200*/  STL.64 [R1+0x2060], R6 ;  /* 0x0020600601007387 */ /* 0x0003e80000100a00 */
[----:B-1----:R-:W4:Y:S04]  /*1a210*/  LDL.LU.64 R6, [R1+0x230] ;  /* 0x0002300001067983 */ /* 0x002f280000300a00 */
[----:B------:R1:W-:Y:S04]  /*1a220*/  STL.64 [R1+0x2068], R14 ;  /* 0x0020680e01007387 */ /* 0x0003e80000100a00 */
[----:B-1----:R-:W4:Y:S04]  /*1a230*/  LDL.LU.64 R14, [R1+0x220] ;  /* 0x00022000010e7983 */ /* 0x002f280000300a00 */
[----:B------:R1:W-:Y:S01]  /*1a240*/  STL.64 [R1+0x2070], R4 ;  /* 0x0020700401007387 */ /* 0x0003e20000100a00 */
[----:B------:R-:W-:-:S03]  /*1a250*/  IMAD.WIDE R172, R252, 0x4, R172 ;  /* 0x00000004fcac7825 */ /* 0x000fc600078e02ac */
[----:B-1----:R-:W4:Y:S04]  /*1a260*/  LDL.LU.64 R4, [R1+0x218] ;  /* 0x0002180001047983 */ /* 0x002f280000300a00 */
[----:B------:R1:W-:Y:S01]  /*1a270*/  STL.64 [R1+0x2078], R12 ;  /* 0x0020780c01007387 */ /* 0x0003e20000100a00 */
[----:B------:R-:W-:-:S04]  /*1a280*/  IMAD.WIDE R176, R252, 0x4, R176 ;  /* 0x00000004fcb07825 */ /* 0x000fc800078e02b0 */
[C---:B-1----:R-:W-:Y:S02]  /*1a290*/  IMAD.WIDE R12, R252.reuse, 0x4, R166 ;  /* 0x00000004fc0c7825 */ /* 0x042fe400078e02a6 */
[----:B------:R-:W4:Y:S04]  /*1a2a0*/  LDL.LU.64 R166, [R1+0x5eb8] ;  /* 0x005eb80001a67983 */ /* 0x000f280000300a00 */
[----:B------:R-:W4:Y:S04]  /*1a2b0*/  LDL.LU.64 R114, [R1+0x210] ;  /* 0x0002100001727983 */ /* 0x000f280000300a00 */
[----:B------:R1:W-:Y:S02]  /*1a2c0*/  STL.64 [R1+0x2080], R12 ;  /* 0x0020800c01007387 */ /* 0x0003e40000100a00 */
[----:B-1----:R-:W-:-:S02]  /*1a2d0*/  IMAD.WIDE R12, R252, 0x4, R170 ;  /* 0x00000004fc0c7825 */ /* 0x002fc400078e02aa */
[----:B------:R-:W4:Y:S04]  /*1a2e0*/  LDL.LU.64 R170, [R1+0x200] ;  /* 0x0002000001aa7983 */ /* 0x000f280000300a00 */
[----:B------:R1:W-:Y:S04]  /*1a2f0*/  STL.64 [R1+0x2088], R12 ;  /* 0x0020880c01007387 */ /* 0x0003e80000100a00 */
[----:B-1----:R-:W4:Y:S04]  /*1a300*/  LDL.LU.64 R12, [R1+0x1f8] ;  /* 0x0001f800010c7983 */ /* 0x002f280000300a00 */
[----:B------:R1:W-:Y:S04]  /*1a310*/  STL.64 [R1+0x2090], R172 ;  /* 0x002090ac01007387 */ /* 0x0003e80000100a00 */
[----:B-1----:R-:W4:Y:S04]  /*1a320*/  LDL.LU.64 R172, [R1+0x1f0] ;  /* 0x0001f00001ac7983 */ /* 0x002f280000300a00 */
[----:B------:R1:W-:Y:S02]  /*1a330*/  STL.64 [R1+0x2098], R176 ;  /* 0x002098b001007387 */ /* 0x0003e40000100a00 */
[----:B-1----:R-:W-:-:S02]  /*1a340*/  IMAD.WIDE R176, R252, 0x4, R150 ;  /* 0x00000004fcb07825 */ /* 0x002fc400078e0296 */
[----:B------:R-:W4:Y:S04]  /*1a350*/  LDL.LU.64 R150, [R1+0x5eb0] ;  /* 0x005eb00001967983 */ /* 0x000f280000300a00 */
[----:B------:R1:W-:Y:S04]  /*1a360*/  STL.64 [R1+0x20a0], R176 ;  /* 0x0020a0b001007387 */ /* 0x0003e80000100a00 */
[----:B-1----:R-:W4:Y:S01]  /*1a370*/  LDL.LU.64 R176, [R1+0x1e0] ;  /* 0x0001e00001b07983 */ /* 0x002f220000300a00 */
[----:B--2---:R-:W-:-:S05]  /*1a380*/  IMAD.WIDE R164, R252, 0x4, R164 ;  /* 0x00000004fca47825 */ /* 0x004fca00078e02a4 */
[----:B------:R1:W-:Y:S04]  /*1a390*/  STL.64 [R1+0x20a8], R164 ;  /* 0x0020a8a401007387 */ /* 0x0003e80000100a00 */
[----:B-1----:R-:W2:Y:S01]  /*1a3a0*/  LDL.LU.64 R164, [R1+0x1d8] ;  /* 0x0001d80001a47983 */ /* 0x002ea20000300a00 */
[----:B------:R-:W-:-:S05]  /*1a3b0*/  IMAD.WIDE R18, R252, 0x4, R18 ;  /* 0x00000004fc127825 */ /* 0x000fca00078e0212 */
[----:B------:R1:W-:Y:S02]  /*1a3c0*/  STL.64 [R1+0x20b0], R18 ;  /* 0x0020b01201007387 */ /* 0x0003e40000100a00 */
[C---:B-1----:R-:W-:Y:S02]  /*1a3d0*/  IMAD.WIDE R18, R252.reuse, 0x4, R10 ;  /* 0x00000004fc127825 */ /* 0x042fe400078e020a */
[----:B------:R-:W2:Y:S04]  /*1a3e0*/  LDL.LU.64 R10, [R1+0x1d0] ;  /* 0x0001d000010a7983 */ /* 0x000ea80000300a00 */
[----:B------:R1:W-:Y:S02]  /*1a3f0*/  STL.64 [R1+0x20f8], R18 ;  /* 0x0020f81201007387 */ /* 0x0003e40000100a00 */
[----:B-1----:R-:W-:-:S02]  /*1a400*/  IMAD.WIDE R18, R252, 0x4, R134 ;  /* 0x00000004fc127825 */ /* 0x002fc400078e0286 */
[----:B------:R-:W2:Y:S04]  /*1a410*/  LDL.LU.64 R134, [R1+0x5ea8] ;  /* 0x005ea80001867983 */ /* 0x000ea80000300a00 */
[----:B------:R1:W-:Y:S02]  /*1a420*/  STL.64 [R1+0x2158], R18 ;  /* 0x0021581201007387 */ /* 0x0003e40000100a00 */
[C---:B-1----:R-:W-:Y:S02]  /*1a430*/  IMAD.WIDE R18, R252.reuse, 0x4, R180 ;  /* 0x00000004fc127825 */ /* 0x042fe400078e02b4 */
[----:B------:R-:W2:Y:S04]  /*1a440*/  LDL.LU.64 R180, [R1+0x1c0] ;  /* 0x0001c00001b47983 */ /* 0x000ea80000300a00 */
[----:B------:R1:W-:Y:S01]  /*1a450*/  STL.64 [R1+0x21b8], R18 ;  /* 0x0021b81201007387 */ /* 0x0003e20000100a00 */
[----:B---3--:R-:W-:-:S04]  /*1a460*/  IMAD.WIDE R106, R252, 0x4, R106 ;  /* 0x00000004fc6a7825 */ /* 0x008fc800078e026a */
[----:B------:R-:W-:-:S04]  /*1a470*/  IMAD.WIDE R16, R252, 0x4, R16 ;  /* 0x00000004fc107825 */ /* 0x000fc800078e0210 */
[C---:B-1----:R-:W-:Y:S02]  /*1a480*/  IMAD.WIDE R18, R252.reuse, 0x4, R162 ;  /* 0x00000004fc127825 */ /* 0x042fe400078e02a2 */
[----:B------:R-:W3:Y:S04]  /*1a490*/  LDL.LU.64 R162, [R1+0x1b8] ;  /* 0x0001b80001a27983 */ /* 0x000ee80000300a00 */
[----:B------:R1:W-:Y:S01]  /*1a4a0*/  STL.64 [R1+0x2228], R18 ;  /* 0x0022281201007387 */ /* 0x0003e20000100a00 */
[----:B----4-:R-:W-:-:S04]  /*1a4b0*/  IMAD.WIDE R8, R252, 0x4, R8 ;  /* 0x00000004fc087825 */ /* 0x010fc800078e0208 */
[C---:B-1----:R-:W-:Y:S02]  /*1a4c0*/  IMAD.WIDE R18, R252.reuse, 0x4, R118 ;  /* 0x00000004fc127825 */ /* 0x042fe400078e0276 */
[----:B------:R-:W4:Y:S02]  /*1a4d0*/  LDL.LU.64 R118, [R1+0x5ea0] ;  /* 0x005ea00001767983 */ /* 0x000f240000300a00 */
[C---:B------:R-:W-:Y:S02]  /*1a4e0*/  IMAD.WIDE R6, R252.reuse, 0x4, R6 ;  /* 0x00000004fc067825 */ /* 0x040fe400078e0206 */
[----:B------:R1:W-:Y:S04]  /*1a4f0*/  STL.64 [R1+0x2288], R106 ;  /* 0x0022886a01007387 */ /* 0x0003e80000100a00 */
[----:B-1----:R-:W4:Y:S04]  /*1a500*/  LDL.LU.64 R106, [R1+0x1b0] ;  /* 0x0001b000016a7983 */ /* 0x002f280000300a00 */
[----:B------:R-:W-:Y:S04]  /*1a510*/  STL.64 [R1+0x22e8], R18 ;  /* 0x0022e81201007387 */ /* 0x000fe80000100a00 */
[----:B------:R1:W-:Y:S01]  /*1a520*/  STL.64 [R1+0x2358], R16 ;  /* 0x0023581001007387 */ /* 0x0003e20000100a00 */
[----:B------:R-:W-:-:S03]  /*1a530*/  IMAD.WIDE R14, R252, 0x4, R14 ;  /* 0x00000004fc0e7825 */ /* 0x000fc600078e020e */
[----:B------:R1:W-:Y:S02]  /*1a540*/  STL.64 [R1+0x23b8], R8 ;  /* 0x0023b80801007387 */ /* 0x0003e40000100a00 */
[C---:B-1----:R-:W-:Y:S02]  /*1a550*/  IMAD.WIDE R16, R252.reuse, 0x4, R116 ;  /* 0x00000004fc107825 */ /* 0x042fe400078e0274 */
[----:B------:R-:W4:Y:S04]  /*1a560*/  LDL.LU.64 R116, [R1+0x5e98] ;  /* 0x005e980001747983 */ /* 0x000f280000300a00 */
[----:B------:R1:W-:Y:S04]  /*1a570*/  STL.64 [R1+0x2418], R6 ;  /* 0x0024180601007387 */ /* 0x0003e80000100a00 */
[----:B------:R-:W4:Y:S04]  /*1a580*/  LDL.LU.64 R8, [R1+0x1a0] ;  /* 0x0001a00001087983 */ /* 0x000f280000300a00 */
[----:B-1----:R-:W4:Y:S04]  /*1a590*/  LDL.LU.64 R6, [R1+0x198] ;  /* 0x0001980001067983 */ /* 0x002f280000300a00 */
[----:B------:R1:W-:Y:S02]  /*1a5a0*/  STL.64 [R1+0x2488], R16 ;  /* 0x0024881001007387 */ /* 0x0003e40000100a00 */
[----:B-1----:R-:W-:-:S02]  /*1a5b0*/  IMAD.WIDE R16, R252, 0x4, R4 ;  /* 0x00000004fc107825 */ /* 0x002fc400078e0204 */
[----:B------:R-:W4:Y:S04]  /*1a5c0*/  LDL.LU.64 R4, [R1+0x190] ;  /* 0x0001900001047983 */ /* 0x000f280000300a00 */
[----:B------:R1:W-:Y:S04]  /*1a5d0*/  STL.64 [R1+0x2518], R14 ;  /* 0x0025180e01007387 */ /* 0x0003e80000100a00 */
[----:B------:R1:W-:Y:S02]  /*1a5e0*/  STL.64 [R1+0x2588], R16 ;  /* 0x0025881001007387 */ /* 0x0003e40000100a00 */
[----:B-1----:R-:W-:-:S04]  /*1a5f0*/  IMAD.WIDE R14, R252, 0x4, R114 ;  /* 0x00000004fc0e7825 */ /* 0x002fc800078e0272 */
[C---:B------:R-:W-:Y:S02]  /*1a600*/  IMAD.WIDE R16, R252.reuse, 0x4, R52 ;  /* 0x00000004fc107825 */ /* 0x040fe400078e0234 */
[----:B------:R-:W4:Y:S04]  /*1a610*/  LDL.LU.64 R52, [R1+0x5e90] ;  /* 0x005e900001347983 */ /* 0x000f280000300a00 */
[----:B------:R1:W-:Y:S04]  /*1a620*/  STL.64 [R1+0x25f8], R14 ;  /* 0x0025f80e01007387 */ /* 0x0003e80000100a00 */
[----:B------:R-:W4:Y:S04]  /*1a630*/  LDL.LU.64 R114, [R1+0x180] ;  /* 0x0001800001727983 */ /* 0x000f280000300a00 */
[----:B------:R1:W-:Y:S02]  /*1a640*/  STL.64 [R1+0x2658], R16 ;  /* 0x0026581001007387 */ /* 0x0003e40000100a00 */
[----:B-1----:R-:W-:-:S02]  /*1a650*/  IMAD.WIDE R14, R252, 0x4, R170 ;  /* 0x00000004fc0e7825 */ /* 0x002fc400078e02aa */
[----:B------:R-:W4:Y:S04]  /*1a660*/  LDL.LU.64 R170, [R1+0x178] ;  /* 0x0001780001aa7983 */ /* 0x000f280000300a00 */
[----:B------:R1:W-:Y:S01]  /*1a670*/  STL.64 [R1+0x26b8], R14 ;  /* 0x0026b80e01007387 */ /* 0x0003e20000100a00 */
[----:B------:R-:W-:-:S04]  /*1a680*/  IMAD.WIDE R16, R252, 0x4, R20 ;  /* 0x00000004fc107825 */ /* 0x000fc800078e0214 */
[----:B-1----:R-:W-:-:S04]  /*1a690*/  IMAD.WIDE R14, R252, 0x4, R12 ;  /* 0x00000004fc0e7825 */ /* 0x002fc800078e020c */
[C---:B------:R-:W-:Y:S02]  /*1a6a0*/  IMAD.WIDE R12, R252.reuse, 0x4, R172 ;  /* 0x00000004fc0c7825 */ /* 0x040fe400078e02ac */
[----:B------:R-:W4:Y:S04]  /*1a6b0*/  LDL.LU.64 R172, [R1+0x170] ;  /* 0x0001700001ac7983 */ /* 0x000f280000300a00 */
[----:B------:R1:W-:Y:S04]  /*1a6c0*/  STL.64 [R1+0x2728], R14 ;  /* 0x0027280e01007387 */ /* 0x0003e80000100a00 */
[----:B------:R2:W-:Y:S04]  /*1a6d0*/  STL.64 [R1+0x2788], R12 ;  /* 0x0027880c01007387 */ /* 0x0005e80000100a00 */
[----:B------:R-:W4:Y:S01]  /*1a6e0*/  LDL.LU.64 R20, [R1+0x5e88] ;  /* 0x005e880001147983 */ /* 0x000f220000300a00 */
[----:B-1----:R-:W-:-:S03]  /*1a6f0*/  IMAD.WIDE R14, R252, 0x4, R176 ;  /* 0x00000004fc0e7825 */ /* 0x002fc600078e02b0 */
[----:B------:R-:W-:Y:S04]  /*1a700*/  STL.64 [R1+0x27b0], R16 ;  /* 0x0027b01001007387 */ /* 0x000fe80000100a00 */
[----:B------:R-:W4:Y:S04]  /*1a710*/  LDL.LU.64 R176, [R1+0x160] ;  /* 0x0001600001b07983 */ /* 0x000f280000300a00 */
[----:B------:R-:W-:Y:S01]  /*1a720*/  STL.64 [R1+0x27b8], R14 ;  /* 0x0027b80e01007387 */ /* 0x000fe20000100a00 */
[----:B--2---:R-:W-:-:S03]  /*1a730*/  IMAD.WIDE R12, R252, 0x4, R164 ;  /* 0x00000004fc0c7825 */ /* 0x004fc600078e02a4 */
[----:B------:R-:W2:Y:S04]  /*1a740*/  LDL.LU.64 R164, [R1+0x158] ;  /* 0x0001580001a47983 */ /* 0x000ea80000300a00 */
[----:B------:R1:W-:Y:S02]  /*1a750*/  STL.64 [R1+0x27c0], R12 ;  /* 0x0027c00c01007387 */ /* 0x0003e40000100a00 */
[----:B-1----:R-:W-:-:S04]  /*1a760*/  IMAD.WIDE R12, R252, 0x4, R10 ;  /* 0x00000004fc0c7825 */ /* 0x002fc800078e020a */
[C---:B------:R-:W-:Y:S02]  /*1a770*/  IMAD.WIDE R10, R252.reuse, 0x4, R64 ;  /* 0x00000004fc0a7825 */ /* 0x040fe400078e0240 */
[----:B------:R-:W2:Y:S04]  /*1a780*/  LDL.LU.64 R64, [R1+0x150] ;  /* 0x0001500001407983 */ /* 0x000ea80000300a00 */
[----:B------:R1:W-:Y:S04]  /*1a790*/  STL.64 [R1+0x27c8], R12 ;  /* 0x0027c80c01007387 */ /* 0x0003e80000100a00 */
[----:B------:R3:W-:Y:S01]  /*1a7a0*/  STL.64 [R1+0x27d0], R10 ;  /* 0x0027d00a01007387 */ /* 0x0007e20000100a00 */
[----:B-1----:R-:W-:-:S03]  /*1a7b0*/  IMAD.WIDE R12, R252, 0x4, R180 ;  /* 0x00000004fc0c7825 */ /* 0x002fc600078e02b4 */
[----:B------:R-:W2:Y:S04]  /*1a7c0*/  LDL.LU.64 R180, [R1+0x140] ;  /* 0x0001400001b47983 */ /* 0x000ea80000300a00 */
[----:B------:R-:W-:Y:S04]  /*1a7d0*/  STL.64 [R1+0x27d8], R12 ;  /* 0x0027d80c01007387 */ /* 0x000fe80000100a00 */
[----:B------:R-:W2:Y:S01]  /*1a7e0*/  LDL.LU.64 R18, [R1+0x138] ;  /* 0x0001380001127983 */ /* 0x000ea20000300a00 */
[----:B---3--:R-:W-:-:S03]  /*1a7f0*/  IMAD.WIDE R10, R252, 0x4, R162 ;  /* 0x00000004fc0a7825 */ /* 0x008fc600078e02a2 */
[----:B------:R-:W3:Y:S04]  /*1a800*/  LDL.LU.64 R162, [R1+0x130] ;  /* 0x0001300001a27983 */ /* 0x000ee80000300a00 */
[----:B------:R1:W-:Y:S02]  /*1a810*/  STL.64 [R1+0x27e0], R10 ;  /* 0x0027e00a01007387 */ /* 0x0003e40000100a00 */
[C---:B-1----:R-:W-:Y:S02]  /*1a820*/  IMAD.WIDE R10, R252.reuse, 0x4, R24 ;  /* 0x00000004fc0a7825 */ /* 0x042fe400078e0218 */
[----:B------:R-:W3:Y:S02]  /*1a830*/  LDL.LU.64 R24, [R1+0x5e80] ;  /* 0x005e800001187983 */ /* 0x000ee40000300a00 */
[----:B----4-:R-:W-:-:S05]  /*1a840*/  IMAD.WIDE R12, R252, 0x4, R106 ;  /* 0x00000004fc0c7825 */ /* 0x010fca00078e026a */
[----:B------:R1:W-:Y:S04]  /*1a850*/  STL.64 [R1+0x27e8], R12 ;  /* 0x0027e80c01007387 */ /* 0x0003e80000100a00 */
[----:B------:R-:W4:Y:S04]  /*1a860*/  LDL.LU.64 R16, [R1+0x120] ;  /* 0x0001200001107983 */ /* 0x000f280000300a00 */
[----:B------:R-:W4:Y:S04]  /*1a870*/  LDL.LU.64 R14, [R1+0x118] ;  /* 0x00011800010e7983 */ /* 0x000f280000300a00 */
[----:B------:R1:W-:Y:S04]  /*1a880*/  STL.64 [R1+0x27f0], R10 ;  /* 0x0027f00a01007387 */ /* 0x0003e80000100a00 */
[----:B------:R-:W4:Y:S04]  /*1a890*/  LDL.LU.64 R106, [R1+0x110] ;  /* 0x00011000016a7983 */ /* 0x000f280000300a00 */
[----:B-1----:R-:W4:Y:S01]  /*1a8a0*/  LDL.LU.64 R12, [R1+0x100] ;  /* 0x00010000010c7983 */ /* 0x002f220000300a00 */
[----:B------:R-:W-:-:S05]  /*1a8b0*/  IMAD.WIDE R8, R252, 0x4, R8 ;  /* 0x00000004fc087825 */ /* 0x000fca00078e0208 */
[----:B------:R-:W-:Y:S01]  /*1a8c0*/  STL.64 [R1+0x2808], R8 ;  /* 0x0028080801007387 */ /* 0x000fe20000100a00 */
[----:B------:R-:W-:-:S03]  /*1a8d0*/  IMAD.WIDE R6, R252, 0x4, R6 ;  /* 0x00000004fc067825 */ /* 0x000fc600078e0206 */
[----:B------:R-:W4:Y:S04]  /*1a8e0*/  LDL.LU.64 R10, [R1+0xf8] ;  /* 0x0000f800010a7983 */ /* 0x000f280000300a00 */
[----:B------:R1:W-:Y:S02]  /*1a8f0*/  STL.64 [R1+0x2810], R6 ;  /* 0x0028100601007387 */ /* 0x0003e40000100a00 */
[----:B-1----:R-:W-:-:S04]  /*1a900*/  IMAD.WIDE R6, R252, 0x4, R4 ;  /* 0x00000004fc067825 */ /* 0x002fc800078e0204 */
[C---:B------:R-:W-:Y:S02]  /*1a910*/  IMAD.WIDE R4, R252.reuse, 0x4, R22 ;  /* 0x00000004fc047825 */ /* 0x040fe400078e0216 */
[----:B------:R-:W4:Y:S04]  /*1a920*/  LDL.LU.64 R22, [R1+0x5e78] ;  /* 0x005e780001167983 */ /* 0x000f280000300a00 */
[----:B------:R1:W-:Y:S04]  /*1a930*/  STL.64 [R1+0x2818], R6 ;  /* 0x0028180601007387 */ /* 0x0003e80000100a00 */
[----:B------:R-:W4:Y:S04]  /*1a940*/  LDL.LU.64 R8, [R1+0xe0] ;  /* 0x0000e00001087983 */ /* 0x000f280000300a00 */
[----:B-1----:R-:W4:Y:S04]  /*1a950*/  LDL.LU.64 R6, [R1+0xd8] ;  /* 0x0000d80001067983 */ /* 0x002f280000300a00 */
[----:B------:R1:W-:Y:S01]  /*1a960*/  STL.64 [R1+0x2820], R4 ;  /* 0x0028200401007387 */ /* 0x0003e20000100a00 */
[----:B------:R-:W-:-:S03]  /*1a970*/  IMAD.WIDE R114, R252, 0x4, R114 ;  /* 0x00000004fc727825 */ /* 0x000fc600078e0272 */
[----:B-1----:R-:W4:Y:S01]  /*1a980*/  LDL.LU.64 R4, [R1+0xc0] ;  /* 0x0000c00001047983 */ /* 0x002f220000300a00 */
[----:B------:R-:W-:-:S03]  /*1a990*/  IMAD.WIDE R170, R252, 0x4, R170 ;  /* 0x00000004fcaa7825 */ /* 0x000fc600078e02aa */
[----:B------:R1:W-:Y:S04]  /*1a9a0*/  STL.64 [R1+0x2868], R114 ;  /* 0x0028687201007387 */ /* 0x0003e80000100a00 */
[----:B-1----:R-:W4:Y:S04]  /*1a9b0*/  LDL.LU.64 R114, [R1+0xb8] ;  /* 0x0000b80001727983 */ /* 0x002f280000300a00 */
[----:B------:R1:W-:Y:S02]  /*1a9c0*/  STL.64 [R1+0x2870], R170 ;  /* 0x002870aa01007387 */ /* 0x0003e40000100a00 */
[----:B-1----:R-:W-:-:S04]  /*1a9d0*/  IMAD.WIDE R170, R252, 0x4, R172 ;  /* 0x00000004fcaa7825 */ /* 0x002fc800078e02ac */
[C---:B------:R-:W-:Y:S02]  /*1a9e0*/  IMAD.WIDE R172, R252.reuse, 0x4, R40 ;  /* 0x00000004fcac7825 */ /* 0x040fe400078e0228 */
[----:B------:R-:W4:Y:S04]  /*1a9f0*/  LDL.LU.64 R40, [R1+0x5e70] ;  /* 0x005e700001287983 */ /* 0x000f280000300a00 */
[----:B------:R1:W-:Y:S01]  /*1aa00*/  STL.64 [R1+0x2878], R170 ;  /* 0x002878aa01007387 */ /* 0x0003e20000100a00 */
[----:B------:R-:W-:-:S03]  /*1aa10*/  IMAD.WIDE R176, R252, 0x4, R176 ;  /* 0x00000004fcb07825 */ /* 0x000fc600078e02b0 */
[----:B-1----:R-:W4:Y:S04]  /*1aa20*/  LDL.LU.64 R170, [R1+0xa0] ;  /* 0x0000a00001aa7983 */ /* 0x002f280000300a00 */
[----:B------:R1:W-:Y:S04]  /*1aa30*/  STL.64 [R1+0x2880], R172 ;  /* 0x002880ac01007387 */ /* 0x0003e80000100a00 */
[----:B-1----:R-:W4:Y:S04]  /*1aa40*/  LDL.LU.64 R172, [R1+0x98] ;  /* 0x0000980001ac7983 */ /* 0x002f280000300a00 */
[----:B------:R1:W-:Y:S01]  /*1aa50*/  STL.64 [R1+0x2888], R176 ;  /* 0x002888b001007387 */ /* 0x0003e20000100a00 */
[----:B--2---:R-:W-:-:S03]  /*1aa60*/  IMAD.WIDE R164, R252, 0x4, R164 ;  /* 0x00000004fca47825 */ /* 0x004fc600078e02a4 */
[----:B-1----:R-:W2:Y:S04]  /*1aa70*/  LDL.LU.64 R176, [R1+0x78] ;  /* 0x0000780001b07983 */ /* 0x002ea80000300a00 */
[----:B------:R1:W-:Y:S04]  /*1aa80*/  STL.64 [R1+0x2890], R164 ;  /* 0x002890a401007387 */ /* 0x0003e80000100a00 */
[----:B-1----:R-:W2:Y:S01]  /*1aa90*/  LDL.LU.64 R164, [R1+0x70] ;  /* 0x0000700001a47983 */ /* 0x002ea20000300a00 */
[----:B------:R-:W-:-:S05]  /*1aaa0*/  IMAD.WIDE R64, R252, 0x4, R64 ;  /* 0x00000004fc407825 */ /* 0x000fca00078e0240 */
[----:B------:R1:W-:Y:S04]  /*1aab0*/  STL.64 [R1+0x2898], R64 ;  /* 0x0028984001007387 */ /* 0x0003e80000100a00 */
[----:B-1----:R-:W2:Y:S04]  /*1aac0*/  LDL.LU.64 R64, [R1+0x5e68] ;  /* 0x005e680001407983 */ /* 0x002ea80000300a00 */
[----:B------:R1:W-:Y:S01]  /*1aad0*/  STL.64 [R1+0x28a0], R68 ;  /* 0x0028a04401007387 */ /* 0x0003e20000100a00 */
[----:B------:R-:W-:-:S03]  /*1aae0*/  IMAD.WIDE R180, R252, 0x4, R180 ;  /* 0x00000004fcb47825 */ /* 0x000fc600078e02b4 */
[----:B-1----:R-:W2:Y:S04]  /*1aaf0*/  LDL.LU.64 R68, [R1+0x5e60] ;  /* 0x005e600001447983 */ /* 0x002ea80000300a00 */
[----:B------:R1:W-:Y:S01]  /*1ab00*/  STL.64 [R1+0x28a8], R180 ;  /* 0x0028a8b401007387 */ /* 0x0003e20000100a00 */
[----:B------:R-:W-:-:S03]  /*1ab10*/  IMAD.WIDE R18, R252, 0x4, R18 ;  /* 0x00000004fc127825 */ /* 0x000fc600078e0212 */
[----:B-1----:R-:W2:Y:S04]  /*1ab20*/  LDL.LU.64 R180, [R1+0x58] ;  /* 0x0000580001b47983 */ /* 0x002ea80000300a00 */
[----:B------:R1:W-:Y:S02]  /*1ab30*/  STL.64 [R1+0x28b0], R18 ;  /* 0x0028b01201007387 */ /* 0x0003e40000100a00 */
[C---:B-1----:R-:W-:Y:S02]  /*1ab40*/  IMAD.WIDE R18, R252.reuse, 0x4, R92 ;  /* 0x00000004fc127825 */ /* 0x042fe400078e025c */
[----:B------:R-:W2:Y:S02]  /*1ab50*/  LDL.LU.64 R92, [R1+0x5e58] ;  /* 0x005e5800015c7983 */ /* 0x000ea40000300a00 */
[----:B---3--:R-:W-:-:S05]  /*1ab60*/  IMAD.WIDE R162, R252, 0x4, R162 ;  /* 0x00000004fca27825 */ /* 0x008fca00078e02a2 */
[----:B------:R1:W-:Y:S04]  /*1ab70*/  STL.64 [R1+0x28b8], R162 ;  /* 0x0028b8a201007387 */ /* 0x0003e80000100a00 */
[----:B-1----:R-:W3:Y:S04]  /*1ab80*/  LDL.LU.64 R162, [R1+0x38] ;  /* 0x0000380001a27983 */ /* 0x002ee80000300a00 */
[----:B------:R4:W-:Y:S02]  /*1ab90*/  STL.64 [R1+0x28c0], R18 ;  /* 0x0028c01201007387 */ /* 0x0009e40000100a00 */
[----:B----4-:R-:W-:-:S04]  /*1aba0*/  IMAD.WIDE R18, R252, 0x4, R16 ;  /* 0x00000004fc127825 */ /* 0x010fc800078e0210 */
[C---:B------:R-:W-:Y:S01]  /*1abb0*/  IMAD.WIDE R16, R252.reuse, 0x4, R14 ;  /* 0x00000004fc107825 */ /* 0x040fe200078e020e */
[----:B------:R-:W-:Y:S03]  /*1abc0*/  STL.64 [R1+0x28c8], R18 ;  /* 0x0028c81201007387 */ /* 0x000fe60000100a00 */
[C---:B------:R-:W-:Y:S02]  /*1abd0*/  IMAD.WIDE R14, R252.reuse, 0x4, R106 ;  /* 0x00000004fc0e7825 */ /* 0x040fe400078e026a */
[----:B------:R-:W4:Y:S04]  /*1abe0*/  LDL.LU.64 R106, [R1+0x18] ;  /* 0x00001800016a7983 */ /* 0x000f280000300a00 */
[----:B------:R1:W-:Y:S04]  /*1abf0*/  STL.64 [R1+0x28d0], R16 ;  /* 0x0028d01001007387 */ /* 0x0003e80000100a00 */
[----:B------:R1:W-:Y:S02]  /*1ac00*/  STL.64 [R1+0x28d8], R14 ;  /* 0x0028d80e01007387 */ /* 0x0003e40000100a00 */
[----:B-1----:R-:W-:-:S02]  /*1ac10*/  IMAD.WIDE R16, R252, 0x4, R104 ;  /* 0x00000004fc107825 */ /* 0x002fc400078e0268 */
[----:B------:R-:W4:Y:S02]  /*1ac20*/  LDL.LU.64 R104, [R1+0x5e50] ;  /* 0x005e500001687983 */ /* 0x000f240000300a00 */
[C---:B------:R-:W-:Y:S02]  /*1ac30*/  IMAD.WIDE R14, R252.reuse, 0x4, R12 ;  /* 0x00000004fc0e7825 */ /* 0x040fe400078e020c */
[----:B------:R-:W-:Y:S02]  /*1ac40*/  STL.64 [R1+0x2938], R16 ;  /* 0x0029381001007387 */ /* 0x000fe40000100a00 */
[C---:B------:R-:W-:Y:S02]  /*1ac50*/  IMAD.WIDE R12, R252.reuse, 0x4, R10 ;  /* 0x00000004fc0c7825 */ /* 0x040fe400078e020a */
[----:B------:R-:W-:Y:S02]  /*1ac60*/  STL.64 [R1+0x29c8], R14 ;  /* 0x0029c80e01007387 */ /* 0x000fe40000100a00 */
[----:B--2---:R-:W-:-:S02]  /*1ac70*/  IMAD.WIDE R10, R252, 0x4, R92 ;  /* 0x00000004fc0a7825 */ /* 0x004fc400078e025c */
[----:B------:R-:W2:Y:S04]  /*1ac80*/  LDL.LU.64 R92, [R1+0x5e48] ;  /* 0x005e4800015c7983 */ /* 0x000ea80000300a00 */
[----:B------:R1:W-:Y:S02]  /*1ac90*/  STL.64 [R1+0x2a68], R12 ;  /* 0x002a680c01007387 */ /* 0x0003e40000100a00 */
[C---:B-1----:R-:W-:Y:S02]  /*1aca0*/  IMAD.WIDE R12, R252.reuse, 0x4, R80 ;  /* 0x00000004fc0c7825 */ /* 0x042fe400078e0250 */
[----:B------:R-:W2:Y:S04]  /*1acb0*/  LDL.LU.64 R80, [R1+0x5e40] ;  /* 0x005e400001507983 */ /* 0x000ea80000300a00 */
[----:B------:R1:W-:Y:S04]  /*1acc0*/  STL.64 [R1+0x2af0], R10 ;  /* 0x002af00a01007387 */ /* 0x0003e80000100a00 */
[----:B------:R-:W-:Y:S01]  /*1acd0*/  STL.64 [R1+0x2b88], R12 ;  /* 0x002b880c01007387 */ /* 0x000fe20000100a00 */
[----:B-1----:R-:W-:-:S04]  /*1ace0*/  IMAD.WIDE R10, R252, 0x4, R8 ;  /* 0x00000004fc0a7825 */ /* 0x002fc800078e0208 */
[C---:B------:R-:W-:Y:S01]  /*1acf0*/  IMAD.WIDE R8, R252.reuse, 0x4, R6 ;  /* 0x00000004fc087825 */ /* 0x040fe200078e0206 */
[----:B------:R1:W-:Y:S03]  /*1ad00*/  STL.64 [R1+0x2c18], R10 ;  /* 0x002c180a01007387 */ /* 0x0003e60000100a00 */
[C---:B------:R-:W-:Y:S02]  /*1ad10*/  IMAD.WIDE R6, R252.reuse, 0x4, R68 ;  /* 0x00000004fc067825 */ /* 0x040fe400078e0244 */
[----:B------:R-:W2:Y:S04]  /*1ad20*/  LDL.LU.64 R68, [R1+0x5e38] ;  /* 0x005e380001447983 */ /* 0x000ea80000300a00 */
[----:B------:R3:W-:Y:S01]  /*1ad30*/  STL.64 [R1+0x2c80], R8 ;  /* 0x002c800801007387 */ /* 0x0007e20000100a00 */
[----:B-1----:R-:W-:-:S03]  /*1ad40*/  IMAD.WIDE R10, R252, 0x4, R66 ;  /* 0x00000004fc0a7825 */ /* 0x002fc600078e0242 */
[----:B------:R-:W2:Y:S04]  /*1ad50*/  LDL.LU.64 R66, [R1+0x5e30] ;  /* 0x005e300001427983 */ /* 0x000ea80000300a00 */
[----:B------:R1:W-:Y:S01]  /*1ad60*/  STL.64 [R1+0x2ca0], R6 ;  /* 0x002ca00601007387 */ /* 0x0003e20000100a00 */
[----:B---3--:R-:W-:-:S03]  /*1ad70*/  IMAD.WIDE R8, R252, 0x4, R4 ;  /* 0x00000004fc087825 */ /* 0x008fc600078e0204 */
[----:B------:R-:W-:Y:S01]  /*1ad80*/  STL.64 [R1+0x2cd0], R10 ;  /* 0x002cd00a01007387 */ /* 0x000fe20000100a00 */
[----:B------:R-:W-:-:S03]  /*1ad90*/  IMAD.WIDE R4, R252, 0x4, R64 ;  /* 0x00000004fc047825 */ /* 0x000fc600078e0240 */
[----:B------:R3:W-:Y:S01]  /*1ada0*/  STL.64 [R1+0x38d0], R8 ;  /* 0x0038d00801007387 */ /* 0x0007e20000100a00 */
[----:B-1----:R-:W-:-:S03]  /*1adb0*/  IMAD.WIDE R6, R252, 0x4, R114 ;  /* 0x00000004fc067825 */ /* 0x002fc600078e0272 */
[----:B------:R-:W2:Y:S04]  /*1adc0*/  LDL.LU.64 R64, [R1+0x5e28] ;  /* 0x005e280001407983 */ /* 0x000ea80000300a00 */
[----:B------:R1:W-:Y:S01]  /*1add0*/  STL.64 [R1+0x3910], R6 ;  /* 0x0039100601007387 */ /* 0x0003e20000100a00 */
[----:B---3--:R-:W-:-:S04]  /*1ade0*/  IMAD.WIDE R8, R252, 0x4, R170 ;  /* 0x00000004fc087825 */ /* 0x008fc800078e02aa */
[C---:B-1----:R-:W-:Y:S02]  /*1adf0*/  IMAD.WIDE R6, R252.reuse, 0x4, R28 ;  /* 0x00000004fc067825 */ /* 0x042fe400078e021c */
[----:B------:R-:W3:Y:S04]  /*1ae00*/  LDL.LU.64 R28, [R1+0x5e20] ;  /* 0x005e2000011c7983 */ /* 0x000ee80000300a00 */
[----:B------:R1:W-:Y:S04]  /*1ae10*/  STL.64 [R1+0x3950], R4 ;  /* 0x0039500401007387 */ /* 0x0003e80000100a00 */
[----:B------:R4:W-:Y:S04]  /*1ae20*/  STL.64 [R1+0x3990], R6 ;  /* 0x0039900601007387 */ /* 0x0009e80000100a00 */
[----:B------:R4:W-:Y:S01]  /*1ae30*/  STL.64 [R1+0x39d0], R8 ;  /* 0x0039d00801007387 */ /* 0x0009e20000100a00 */
[----:B-1----:R-:W-:-:S04]  /*1ae40*/  IMAD.WIDE R4, R252, 0x4, R172 ;  /* 0x00000004fc047825 */ /* 0x002fc800078e02ac */
[C---:B----4-:R-:W-:Y:S02]  /*1ae50*/  IMAD.WIDE R6, R252.reuse, 0x4, R40 ;  /* 0x00000004fc067825 */ /* 0x050fe400078e0228 */
[----:B------:R-:W4:Y:S02]  /*1ae60*/  LDL.LU.64 R40, [R1+0x5e18] ;  /* 0x005e180001287983 */ /* 0x000f240000300a00 */
[C---:B------:R-:W-:Y:S02]  /*1ae70*/  IMAD.WIDE R8, R252.reuse, 0x4, R176 ;  /* 0x00000004fc087825 */ /* 0x040fe400078e02b0 */
[----:B------:R1:W-:Y:S04]  /*1ae80*/  STL.64 [R1+0x3a10], R4 ;  /* 0x003a100401007387 */ /* 0x0003e80000100a00 */
[----:B------:R-:W-:Y:S01]  /*1ae90*/  STL.64 [R1+0x3a50], R6 ;  /* 0x003a500601007387 */ /* 0x000fe20000100a00 */
[----:B-1----:R-:W-:-:S05]  /*1aea0*/  IMAD.WIDE R4, R252, 0x4, R174 ;  /* 0x00000004fc047825 */ /* 0x002fca00078e02ae */
[----:B------:R1:W-:Y:S04]  /*1aeb0*/  STL.64 [R1+0x3a90], R4 ;  /* 0x003a900401007387 */ /* 0x0003e80000100a00 */
[----:B------:R1:W-:Y:S02]  /*1aec0*/  STL.64 [R1+0x3ad0], R8 ;  /* 0x003ad00801007387 */ /* 0x0003e40000100a00 */
[C---:B-1----:R-:W-:Y:S02]  /*1aed0*/  IMAD.WIDE R4, R252.reuse, 0x4, R22 ;  /* 0x00000004fc047825 */ /* 0x042fe400078e0216 */
[----:B------:R-:W2:Y:S02]  /*1aee0*/  LDL.LU.64 R22, [R1+0x5e10] ;  /* 0x005e100001167983 */ /* 0x000ea40000300a00 */
[----:B------:R-:W-:-:S04]  /*1aef0*/  IMAD.WIDE R6, R252, 0x4, R164 ;  /* 0x00000004fc067825 */ /* 0x000fc800078e02a4 */
[C---:B------:R-:W-:Y:S01]  /*1af00*/  IMAD.WIDE R8, R252.reuse, 0x4, R178 ;  /* 0x00000004fc087825 */ /* 0x040fe200078e02b2 */
[----:B------:R1:W-:Y:S04]  /*1af10*/  STL.64 [R1+0x3b10], R6 ;  /* 0x003b100601007387 */ /* 0x0003e80000100a00 */
[----:B------:R-:W3:Y:S04]  /*1af20*/  LDL.LU.64 R164, [R1+0x88] ;  /* 0x0000880001a47983 */ /* 0x000ee80000300a00 */
[----:B------:R-:W-:Y:S01]  /*1af30*/  STL.64 [R1+0x3b50], R4 ;  /* 0x003b500401007387 */ /* 0x000fe20000100a00 */
[----:B-1----:R-:W-:-:S03]  /*1af40*/  IMAD.WIDE R6, R252, 0x4, R180 ;  /* 0x00000004fc067825 */ /* 0x002fc600078e02b4 */
[----:B------:R1:W-:Y:S02]  /*1af50*/  STL.64 [R1+0x3b90], R8 ;  /* 0x003b900801007387 */ /* 0x0003e40000100a00 */
[----:B-1----:R-:W-:-:S04]  /*1af60*/  IMAD.WIDE R8, R252, 0x4, R160 ;  /* 0x00000004fc087825 */ /* 0x002fc800078e02a0 */
[C---:B----4-:R-:W-:Y:S02]  /*1af70*/  IMAD.WIDE R4, R252.reuse, 0x4, R40 ;  /* 0x00000004fc047825 */ /* 0x050fe400078e0228 */
[----:B------:R-:W4:Y:S04]  /*1af80*/  LDL.LU.64 R40, [R1+0x5e08] ;  /* 0x005e080001287983 */ /* 0x000f280000300a00 */
[----:B------:R1:W-:Y:S02]  /*1af90*/  STL.64 [R1+0x3bd0], R6 ;  /* 0x003bd00601007387 */ /* 0x0003e40000100a00 */
[C---:B-1----:R-:W-:Y:S02]  /*1afa0*/  IMAD.WIDE R6, R252.reuse, 0x4, R24 ;  /* 0x00000004fc067825 */ /* 0x042fe400078e0218 */
[----:B------:R-:W4:Y:S04]  /*1afb0*/  LDL.LU.64 R24, [R1+0x5e00] ;  /* 0x005e000001187983 */ /* 0x000f280000300a00 */
[----:B------:R1:W-:Y:S04]  /*1afc0*/  STL.64 [R1+0x3c10], R4 ;  /* 0x003c100401007387 */ /* 0x0003e80000100a00 */
[----:B------:R2:W-:Y:S04]  /*1afd0*/  STL.64 [R1+0x3c50], R6 ;  /* 0x003c500601007387 */ /* 0x0005e80000100a00 */
[----:B------:R3:W-:Y:S01]  /*1afe0*/  STL.64 [R1+0x3c90], R8 ;  /* 0x003c900801007387 */ /* 0x0007e20000100a00 */
[----:B-1----:R-:W-:-:S04]  /*1aff0*/  IMAD.WIDE R4, R252, 0x4, R162 ;  /* 0x00000004fc047825 */ /* 0x002fc800078e02a2 */
[C---:B--2---:R-:W-:Y:S02]  /*1b000*/  IMAD.WIDE R6, R252.reuse, 0x4, R22 ;  /* 0x00000004fc067825 */ /* 0x044fe400078e0216 */
[----:B------:R-:W2:Y:S02]  /*1b010*/  LDL.LU.64 R22, [R1+0x5df8] ;  /* 0x005df80001167983 */ /* 0x000ea40000300a00 */
[C---:B---3--:R-:W-:Y:S02]  /*1b020*/  IMAD.WIDE R8, R252.reuse, 0x4, R78 ;  /* 0x00000004fc087825 */ /* 0x048fe400078e024e */
[----:B------:R1:W-:Y:S02]  /*1b030*/  STL.64 [R1+0x3cd0], R4 ;  /* 0x003cd00401007387 */ /* 0x0003e40000100a00 */
[C---:B-1----:R-:W-:Y:S02]  /*1b040*/  IMAD.WIDE R4, R252.reuse, 0x4, R20 ;  /* 0x00000004fc047825 */ /* 0x042fe400078e0214 */
[----:B------:R-:W3:Y:S04]  /*1b050*/  LDL.LU.64 R20, [R1+0x5df0] ;  /* 0x005df00001147983 */ /* 0x000ee80000300a00 */
[----:B------:R1:W-:Y:S04]  /*1b060*/  STL.64 [R1+0x3d10], R6 ;  /* 0x003d100601007387 */ /* 0x0003e80000100a00 */
[----:B------:R1:W-:Y:S04]  /*1b070*/  STL.64 [R1+0x3d50], R4 ;  /* 0x003d500401007387 */ /* 0x0003e80000100a00 */
[----:B------:R-:W-:Y:S01]  /*1b080*/  STL.64 [R1+0x3d90], R8 ;  /* 0x003d900801007387 */ /* 0x000fe20000100a00 */
[----:B-1----:R-:W-:-:S04]  /*1b090*/  IMAD.WIDE R6, R252, 0x4, R106 ;  /* 0x00000004fc067825 */ /* 0x002fc800078e026a */
[C---:B------:R-:W-:Y:S02]  /*1b0a0*/  IMAD.WIDE R4, R252.reuse, 0x4, R28 ;  /* 0x00000004fc047825 */ /* 0x040fe400078e021c */
[----:B------:R-:W3:Y:S04]  /*1b0b0*/  LDL.LU.64 R28, [R1+0x5de8] ;  /* 0x005de800011c7983 */ /* 0x000ee80000300a00 */
[----:B------:R1:W-:Y:S02]  /*1b0c0*/  STL.64 [R1+0x3dd0], R6 ;  /* 0x003dd00601007387 */ /* 0x0003e40000100a00 */
[C---:B-1----:R-:W-:Y:S02]  /*1b0d0*/  IMAD.WIDE R6, R252.reuse, 0x4, R52 ;  /* 0x00000004fc067825 */ /* 0x042fe400078e0234 */
[----:B------:R-:W3:Y:S04]  /*1b0e0*/  LDL.LU.64 R52, [R1+0x5de0] ;  /* 0x005de00001347983 */ /* 0x000ee80000300a00 */
[----:B------:R1:W-:Y:S04]  /*1b0f0*/  STL.64 [R1+0x3e10], R4 ;  /* 0x003e100401007387 */ /* 0x0003e80000100a00 */
[----:B------:R-:W-:Y:S01]  /*1b100*/  STL.64 [R1+0x3e50], R6 ;  /* 0x003e500601007387 */ /* 0x000fe20000100a00 */
[----:B-1----:R-:W-:-:S05]  /*1b110*/  IMAD.WIDE R4, R252, 0x4, R26 ;  /* 0x00000004fc047825 */ /* 0x002fca00078e021a */
[----:B------:R4:W-:Y:S02]  /*1b120*/  STL.64 [R1+0x3e90], R4 ;  /* 0x003e900401007387 */ /* 0x0009e40000100a00 */
[----:B----4-:R-:W-:-:S04]  /*1b130*/  IMAD.WIDE R4, R252, 0x4, R24 ;  /* 0x00000004fc047825 */ /* 0x010fc800078e0218 */
[----:B--2---:R-:W-:-:S04]  /*1b140*/  IMAD.WIDE R6, R252, 0x4, R22 ;  /* 0x00000004fc067825 */ /* 0x004fc800078e0216 */
[----:B---3--:R-:W-:-:S05]  /*1b150*/  IMAD.WIDE R8, R252, 0x4, R20 ;  /* 0x00000004fc087825 */ /* 0x008fca00078e0214 */
[----:B------:R1:W-:Y:S04]  /*1b160*/  STL.64 [R1+0x3ed0], R8 ;  /* 0x003ed00801007387 */ /* 0x0003e80000100a00 */
[----:B------:R2:W-:Y:S04]  /*1b170*/  STL.64 [R1+0x3f10], R6 ;  /* 0x003f100601007387 */ /* 0x0005e80000100a00 */
[----:B------:R3:W-:Y:S01]  /*1b180*/  STL.64 [R1+0x3f50], R4 ;  /* 0x003f500401007387 */ /* 0x0007e20000100a00 */
[----:B-1----:R-:W-:-:S04]  /*1b190*/  IMAD.WIDE R8, R252, 0x4, R28 ;  /* 0x00000004fc087825 */ /* 0x002fc800078e021c */
[C---:B--2---:R-:W-:Y:S01]  /*1b1a0*/  IMAD.WIDE R6, R252.reuse, 0x4, R40 ;  /* 0x00000004fc067825 */ /* 0x044fe200078e0228 */
[----:B------:R1:W-:Y:S04]  /*1b1b0*/  STL.64 [R1+0x5960], R8 ;  /* 0x0059600801007387 */ /* 0x0003e80000100a00 */
[----:B------:R-:W2:Y:S04]  /*1b1c0*/  LDL.LU.64 R26, [R1+0xa30] ;  /* 0x000a3000011a7983 */ /* 0x000ea80000300a00 */
[----:B------:R-:W-:Y:S04]  /*1b1d0*/  STL.64 [R1+0x5970], R6 ;  /* 0x0059700601007387 */ /* 0x000fe80000100a00 */
[----:B------:R-:W4:Y:S01]  /*1b1e0*/  LDL.LU.64 R78, [R1+0xa28] ;  /* 0x000a2800014e7983 */ /* 0x000f220000300a00 */
[----:B---3--:R-:W-:-:S05]  /*1b1f0*/  IMAD.WIDE R4, R252, 0x4, R52 ;  /* 0x00000004fc047825 */ /* 0x008fca00078e0234 */
[----:B------:R3:W-:Y:S04]  /*1b200*/  STL.64 [R1+0x5988], R4 ;  /* 0x0059880401007387 */ /* 0x0007e80000100a00 */
[----:B------:R-:W4:Y:S04]  /*1b210*/  LDL.LU.64 R160, [R1+0xa20] ;  /* 0x000a200001a07983 */ /* 0x000f280000300a00 */
[----:B------:R-:W4:Y:S01]  /*1b220*/  LDL.LU.64 R106, [R1+0xa18] ;  /* 0x000a1800016a7983 */ /* 0x000f220000300a00 */
[----:B-1----:R-:W-:-:S04]  /*1b230*/  IMAD.WIDE R8, R252, 0x4, R64 ;  /* 0x00000004fc087825 */ /* 0x002fc800078e0240 */
[C---:B---3--:R-:W-:Y:S01]  /*1b240*/  IMAD.WIDE R4, R252.reuse, 0x4, R66 ;  /* 0x00000004fc047825 */ /* 0x048fe200078e0242 */
[----:B------:R1:W-:Y:S03]  /*1b250*/  STL.64 [R1+0x3f78], R8 ;  /* 0x003f780801007387 */ /* 0x0003e60000100a00 */
[C---:B------:R-:W-:Y:S01]  /*1b260*/  IMAD.WIDE R6, R252.reuse, 0x4, R68 ;  /* 0x00000004fc067825 */ /* 0x040fe200078e0244 */
[----:B------:R3:W-:Y:S04]  /*1b270*/  STL.64 [R1+0x3fb8], R4 ;  /* 0x003fb80401007387 */ /* 0x0007e80000100a00 */
[----:B------:R3:W-:Y:S01]  /*1b280*/  STL.64 [R1+0x5998], R6 ;  /* 0x0059980601007387 */ /* 0x0007e20000100a00 */
[----:B-1----:R-:W-:-:S05]  /*1b290*/  IMAD.WIDE R8, R252, 0x4, R80 ;  /* 0x00000004fc087825 */ /* 0x002fca00078e0250 */
[----:B------:R1:W-:Y:S04]  /*1b2a0*/  STL.64 [R1+0x59b8], R8 ;  /* 0x0059b80801007387 */ /* 0x0003e80000100a00 */
[----:B------:R-:W4:Y:S01]  /*1b2b0*/  LDL.LU.64 R162, [R1+0xa10] ;  /* 0x000a100001a27983 */ /* 0x000f220000300a00 */
[----:B---3--:R-:W-:-:S04]  /*1b2c0*/  IMAD.WIDE R4, R252, 0x4, R92 ;  /* 0x00000004fc047825 */ /* 0x008fc800078e025c */
[C---:B------:R-:W-:Y:S01]  /*1b2d0*/  IMAD.WIDE R6, R252.reuse, 0x4, R104 ;  /* 0x00000004fc067825 */ /* 0x040fe200078e0268 */
[----:B------:R3:W-:Y:S03]  /*1b2e0*/  STL.64 [R1+0x59c8], R4 ;  /* 0x0059c80401007387 */ /* 0x0007e60000100a00 */
[C---:B-1----:R-:W-:Y:S01]  /*1b2f0*/  IMAD.WIDE R8, R252.reuse, 0x4, R182 ;  /* 0x00000004fc087825 */ /* 0x042fe200078e02b6 */
[----:B------:R1:W-:Y:S03]  /*1b300*/  STL.64 [R1+0x59e8], R6 ;  /* 0x0059e80601007387 */ /* 0x0003e60000100a00 */
[----:B---3--:R-:W-:-:S04]  /*1b310*/  IMAD.WIDE R4, R252, 0x4, R164 ;  /* 0x00000004fc047825 */ /* 0x008fc800078e02a4 */
[C---:B-1----:R-:W-:Y:S01]  /*1b320*/  IMAD.WIDE R6, R252.reuse, 0x4, R116 ;  /* 0x00000004fc067825 */ /* 0x042fe200078e0274 */
[----:B------:R1:W-:Y:S04]  /*1b330*/  STL.64 [R1+0x3ff8], R4 ;  /* 0x003ff80401007387 */ /* 0x0003e80000100a00 */
[----:B------:R3:W-:Y:S01]  /*1b340*/  STL.64 [R1+0x4038], R8 ;  /* 0x0040380801007387 */ /* 0x0007e20000100a00 */
[----:B-1----:R-:W-:-:S03]  /*1b350*/  IMAD.WIDE R4, R252, 0x4, R184 ;  /* 0x00000004fc047825 */ /* 0x002fc600078e02b8 */
[----:B---3--:R-:W3:Y:S04]  /*1b360*/  LDL.LU.64 R8, [R1+0xa08] ;  /* 0x000a080001087983 */ /* 0x008ee80000300a00 */
[----:B------:R1:W-:Y:S04]  /*1b370*/  STL.64 [R1+0x4078], R6 ;  /* 0x0040780601007387 */ /* 0x0003e80000100a00 */
[----:B------:R-:W3:Y:S04]  /*1b380*/  LDL.LU.64 R170, [R1+0xa00] ;  /* 0x000a000001aa7983 */ /* 0x000ee80000300a00 */
[----:B------:R1:W-:Y:S04]  /*1b390*/  STL.64 [R1+0x40b8], R4 ;  /* 0x0040b80401007387 */ /* 0x0003e80000100a00 */
[----:B------:R-:W3:Y:S04]  /*1b3a0*/  LDL.LU.64 R172, [R1+0x9f0] ;  /* 0x0009f00001ac7983 */ /* 0x000ee80000300a00 */
[----:B------:R-:W3:Y:S04]  /*1b3b0*/  LDL.LU.64 R174, [R1+0x9e8] ;  /* 0x0009e80001ae7983 */ /* 0x000ee80000300a00 */
[----:B------:R-:W3:Y:S04]  /*1b3c0*/  LDL.LU.64 R176, [R1+0x9e0] ;  /* 0x0009e00001b07983 */ /* 0x000ee80000300a00 */
[----:B------:R-:W3:Y:S04]  /*1b3d0*/  LDL.LU.64 R178, [R1+0x9d8] ;  /* 0x0009d80001b27983 */ /* 0x000ee80000300a00 */
[----:B------:R-:W3:Y:S01]  /*1b3e0*/  LDL.LU.64 R180, [R1+0x9d0] ;  /* 0x0009d00001b47983 */ /* 0x000ee20000300a00 */
[----:B------:R-:W-:-:S03]  /*1b3f0*/  IMAD.WIDE R10, R252, 0x4, R118 ;  /* 0x00000004fc0a7825 */ /* 0x000fc600078e0276 */
[----:B------:R-:W3:Y:S01]  /*1b400*/  LDL.LU.64 R164, [R1+0x9c8] ;  /* 0x0009c80001a47983 */ /* 0x000ee20000300a00 */
[----:B-1----:R-:W-:-:S03]  /*1b410*/  IMAD.WIDE R6, R252, 0x4, R186 ;  /* 0x00000004fc067825 */ /* 0x002fc600078e02ba */
[----:B------:R1:W-:Y:S01]  /*1b420*/  STL.64 [R1+0x59f0], R10 ;  /* 0x0059f00a01007387 */ /* 0x0003e20000100a00 */
[----:B------:R-:W-:-:S03]  /*1b430*/  IMAD.WIDE R4, R252, 0x4, R134 ;  /* 0x00000004fc047825 */ /* 0x000fc600078e0286 */
[----:B------:R1:W-:Y:S04]  /*1b440*/  STL.64 [R1+0x5a10], R6 ;  /* 0x005a100601007387 */ /* 0x0003e80000100a00 */
[----:B------:R1:W-:Y:S02]  /*1b450*/  STL.64 [R1+0x5a28], R4 ;  /* 0x005a280401007387 */ /* 0x0003e40000100a00 */
[----:B-1----:R-:W-:-:S04]  /*1b460*/  IMAD.WIDE R10, R252, 0x4, R202 ;  /* 0x00000004fc0a7825 */ /* 0x002fc800078e02ca */
[C---:B------:R-:W-:Y:S01]  /*1b470*/  IMAD.WIDE R6, R252.reuse, 0x4, R150 ;  /* 0x00000004fc067825 */ /* 0x040fe200078e0296 */
[----:B------:R1:W-:Y:S03]  /*1b480*/  STL.64 [R1+0x5a30], R10 ;  /* 0x005a300a01007387 */ /* 0x0003e60000100a00 */
[C---:B------:R-:W-:Y:S01]  /*1b490*/  IMAD.WIDE R4, R252.reuse, 0x4, R218 ;  /* 0x00000004fc047825 */ /* 0x040fe200078e02da */
[----:B------:R1:W-:Y:S04]  /*1b4a0*/  STL.64 [R1+0x5a38], R6 ;  /* 0x005a380601007387 */ /* 0x0003e80000100a00 */
[----:B------:R2:W-:Y:S01]  /*1b4b0*/  STL.64 [R1+0x5a40], R4 ;  /* 0x005a400401007387 */ /* 0x0005e20000100a00 */
[----:B-1----:R-:W-:-:S04]  /*1b4c0*/  IMAD.WIDE R10, R252, 0x4, R166 ;  /* 0x00000004fc0a7825 */ /* 0x002fc800078e02a6 */
[C---:B------:R-:W-:Y:S01]  /*1b4d0*/  IMAD.WIDE R6, R252.reuse, 0x4, R234 ;  /* 0x00000004fc067825 */ /* 0x040fe200078e02ea */
[----:B------:R4:W-:Y:S04]  /*1b4e0*/  STL.64 [R1+0x5a48], R10 ;  /* 0x005a480a01007387 */ /* 0x0009e80000100a00 */
[----:B------:R1:W-:Y:S01]  /*1b4f0*/  STL.64 [R1+0x5a50], R6 ;  /* 0x005a500601007387 */ /* 0x0003e20000100a00 */
[----:B--2---:R-:W-:-:S05]  /*1b500*/  IMAD.WIDE R4, R252, 0x4, R26 ;  /* 0x00000004fc047825 */ /* 0x004fca00078e021a */
[----:B------:R2:W-:Y:S01]  /*1b510*/  STL.64 [R1+0x1c20], R4 ;  /* 0x001c200401007387 */ /* 0x0005e20000100a00 */
[----:B----4-:R-:W-:-:S05]  /*1b520*/  IMAD.WIDE R10, R252, 0x4, R78 ;  /* 0x00000004fc0a7825 */ /* 0x010fca00078e024e */
[----:B------:R4:W-:Y:S04]  /*1b530*/  STL.64 [R1+0x1c00], R10 ;  /* 0x001c000a01007387 */ /* 0x0009e80000100a00 */
[----:B------:R-:W3:Y:S01]  /*1b540*/  LDL.LU.64 R20, [R1+0x9c0] ;  /* 0x0009c00001147983 */ /* 0x000ee20000300a00 */
[----:B-1----:R-:W-:-:S04]  /*1b550*/  IMAD.WIDE R6, R252, 0x4, R160 ;  /* 0x00000004fc067825 */ /* 0x002fc800078e02a0 */
[C---:B--2---:R-:W-:Y:S01]  /*1b560*/  IMAD.WIDE R4, R252.reuse, 0x4, R106 ;  /* 0x00000004fc047825 */ /* 0x044fe200078e026a */
[----:B------:R1:W-:Y:S04]  /*1b570*/  STL.64 [R1+0x1bf0], R6 ;  /* 0x001bf00601007387 */ /* 0x0003e80000100a00 */
[----:B----4-:R-:W2:Y:S04]  /*1b580*/  LDL.LU.64 R10, [R1+0x9b0] ;  /* 0x0009b000010a7983 */ /* 0x010ea80000300a00 */
[----:B------:R4:W-:Y:S04]  /*1b590*/  STL.64 [R1+0x1bd0], R4 ;  /* 0x001bd00401007387 */ /* 0x0009e80000100a00 */
[----:B-1----:R-:W2:Y:S04]  /*1b5a0*/  LDL.LU.64 R6, [R1+0x9a8] ;  /* 0x0009a80001067983 */ /* 0x002ea80000300a00 */
[----:B----4-:R-:W4:Y:S04]  /*1b5b0*/  LDL.LU.64 R4, [R1+0x9a0] ;  /* 0x0009a00001047983 */ /* 0x010f280000300a00 */
[----:B------:R-:W4:Y:S04]  /*1b5c0*/  LDL.LU.64 R114, [R1+0x998] ;  /* 0x0009980001727983 */ /* 0x000f280000300a00 */
[----:B------:R-:W4:Y:S01]  /*1b5d0*/  LDL.LU.64 R106, [R1+0x990] ;  /* 0x00099000016a7983 */ /* 0x000f220000300a00 */
[----:B------:R-:W-:-:S03]  /*1b5e0*/  IMAD.WIDE R12, R252, 0x4, R162 ;  /* 0x00000004fc0c7825 */ /* 0x000fc600078e02a2 */
[----:B------:R-:W4:Y:S04]  /*1b5f0*/  LDL.LU.64 R26, [R1+0x988] ;  /* 0x00098800011a7983 */ /* 0x000f280000300a00 */
[----:B------:R-:W4:Y:S04]  /*1b600*/  LDL.LU.64 R78, [R1+0x980] ;  /* 0x00098000014e7983 */ /* 0x000f280000300a00 */
[----:B------:R3:W-:Y:S04]  /*1b610*/  STL.64 [R1+0x1bc0], R12 ;  /* 0x001bc00c01007387 */ /* 0x0007e80000100a00 */
[----:B------:R-:W4:Y:S04]  /*1b620*/  LDL.LU.64 R160, [R1+0x970] ;  /* 0x0009700001a07983 */ /* 0x000f280000300a00 */
[----:B------:R-:W4:Y:S01]  /*1b630*/  LDL.LU.64 R162, [R1+0x968] ;  /* 0x0009680001a27983 */ /* 0x000f220000300a00 */
[----:B---3--:R-:W-:-:S05]  /*1b640*/  IMAD.WIDE R12, R252, 0x4, R8 ;  /* 0x00000004fc0c7825 */ /* 0x008fca00078e0208 */
[----:B------:R1:W-:Y:S01]  /*1b650*/  STL.64 [R1+0x1ba0], R12 ;  /* 0x001ba00c01007387 */ /* 0x0003e20000100a00 */
[----:B------:R-:W-:-:S05]  /*1b660*/  IMAD.WIDE R8, R252, 0x4, R170 ;  /* 0x00000004fc087825 */ /* 0x000fca00078e02aa */
[----:B------:R3:W-:Y:S01]  /*1b670*/  STL.64 [R1+0x1b90], R8 ;  /* 0x001b900801007387 */ /* 0x0007e20000100a00 */
[----:B------:R-:W-:-:S04]  /*1b680*/  IMAD.WIDE R14, R252, 0x4, R172 ;  /* 0x00000004fc0e7825 */ /* 0x000fc800078e02ac */
[C---:B-1----:R-:W-:Y:S01]  /*1b690*/  IMAD.WIDE R12, R252.reuse, 0x4, R174 ;  /* 0x00000004fc0c7825 */ /* 0x042fe200078e02ae */
[----:B------:R1:W-:Y:S03]  /*1b6a0*/  STL.64 [R1+0x1b70], R14 ;  /* 0x001b700e01007387 */ /* 0x0003e60000100a00 */
[C---:B---3--:R-:W-:Y:S01]  /*1b6b0*/  IMAD.WIDE R8, R252.reuse, 0x4, R176 ;  /* 0x00000004fc087825 */ /* 0x048fe200078e02b0 */
[----:B------:R3:W-:Y:S04]  /*1b6c0*/  STL.64 [R1+0x1b60], R12 ;  /* 0x001b600c01007387 */ /* 0x0007e80000100a00 */
[----:B------:R3:W-:Y:S01]  /*1b6d0*/  STL.64 [R1+0x1b40], R8 ;  /* 0x001b400801007387 */ /* 0x0007e20000100a00 */
[----:B-1----:R-:W-:-:S04]  /*1b6e0*/  IMAD.WIDE R14, R252, 0x4, R178 ;  /* 0x00000004fc0e7825 */ /* 0x002fc800078e02b2 */
[C---:B---3--:R-:W-:Y:S01]  /*1b6f0*/  IMAD.WIDE R12, R252.reuse, 0x4, R180 ;  /* 0x00000004fc0c7825 */ /* 0x048fe200078e02b4 */
[----:B------:R1:W-:Y:S03]  /*1b700*/  STL.64 [R1+0x1b30], R14 ;  /* 0x001b300e01007387 */ /* 0x0003e60000100a00 */
[C---:B------:R-:W-:Y:S01]  /*1b710*/  IMAD.WIDE R8, R252.reuse, 0x4, R164 ;  /* 0x00000004fc087825 */ /* 0x040fe200078e02a4 */
[----:B------:R-:W3:Y:S04]  /*1b720*/  LDL.LU.64 R18, [R1+0x960] ;  /* 0x0009600001127983 */ /* 0x000ee80000300a00 */
[----:B------:R1:W-:Y:S04]  /*1b730*/  STL.64 [R1+0x1b10], R12 ;  /* 0x001b100c01007387 */ /* 0x0003e80000100a00 */
[----:B------:R-:W3:Y:S04]  /*1b740*/  LDL.LU.64 R16, [R1+0x958] ;  /* 0x0009580001107983 */ /* 0x000ee80000300a00 */
[----:B------:R1:W-:Y:S04]  /*1b750*/  STL.64 [R1+0x1b00], R8 ;  /* 0x001b000801007387 */ /* 0x0003e80000100a00 */
[----:B-1----:R-:W3:Y:S04]  /*1b760*/  LDL.LU.64 R14, [R1+0x950] ;  /* 0x00095000010e7983 */ /* 0x002ee80000300a00 */
[----:B------:R-:W3:Y:S04]  /*1b770*/  LDL.LU.64 R12, [R1+0x948] ;  /* 0x00094800010c7983 */ /* 0x000ee80000300a00 */
[----:B------:R-:W3:Y:S04]  /*1b780*/  LDL.LU.64 R8, [R1+0x940] ;  /* 0x0009400001087983 */ /* 0x000ee80000300a00 */
[----:B------:R-:W3:Y:S04]  /*1b790*/  LDL.LU.64 R170, [R1+0x930] ;  /* 0x0009300001aa7983 */ /* 0x000ee80000300a00 */
[----:B------:R-:W3:Y:S04]  /*1b7a0*/  LDL.LU.64 R172, [R1+0x928] ;  /* 0x0009280001ac7983 */ /* 0x000ee80000300a00 */
[----:B------:R-:W3:Y:S04]  /*1b7b0*/  LDL.LU.64 R174, [R1+0x920] ;  /* 0x0009200001ae7983 */ /* 0x000ee80000300a00 */
[----:B------:R-:W3:Y:S04]  /*1b7c0*/  LDL.LU.64 R176, [R1+0x918] ;  /* 0x0009180001b07983 */ /* 0x000ee80000300a00 */
[----:B------:R-:W3:Y:S04]  /*1b7d0*/  LDL.LU.64 R178, [R1+0x910] ;  /* 0x0009100001b27983 */ /* 0x000ee80000300a00 */
[----:B------:R-:W3:Y:S04]  /*1b7e0*/  LDL.LU.64 R180, [R1+0x908] ;  /* 0x0009080001b47983 */ /* 0x000ee80000300a00 */
[----:B------:R-:W3:Y:S01]  /*1b7f0*/  LDL.LU.64 R164, [R1+0x900] ;  /* 0x0009000001a47983 */ /* 0x000ee20000300a00 */
[----:B------:R-:W-:-:S05]  /*1b800*/  IMAD.WIDE R22, R252, 0x4, R20 ;  /* 0x00000004fc167825 */ /* 0x000fca00078e0214 */
[----:B------:R-:W-:Y:S01]  /*1b810*/  STL.64 [R1+0x1ae0], R22 ;  /* 0x001ae01601007387 */ /* 0x000fe20000100a00 */
[----:B--2---:R-:W-:-:S04]  /*1b820*/  IMAD.WIDE R20, R252, 0x4, R10 ;  /* 0x00000004fc147825 */ /* 0x004fc800078e020a */
[C---:B------:R-:W-:Y:S01]  /*1b830*/  IMAD.WIDE R6, R252.reuse, 0x4, R6 ;  /* 0x00000004fc067825 */ /* 0x040fe200078e0206 */
[----:B------:R-:W-:Y:S03]  /*1b840*/  STL.64 [R1+0x1ad0], R20 ;  /* 0x001ad01401007387 */ /* 0x000fe60000100a00 */
[C---:B----4-:R-:W-:Y:S01]  /*1b850*/  IMAD.WIDE R10, R252.reuse, 0x4, R4 ;  /* 0x00000004fc0a7825 */ /* 0x050fe200078e0204 */
[----:B------:R1:W-:Y:S04]  /*1b860*/  STL.64 [R1+0x1ab0], R6 ;  /* 0x001ab00601007387 */ /* 0x0003e80000100a00 */
[----:B------:R2:W-:Y:S01]  /*1b870*/  STL.64 [R1+0x1aa0], R10 ;  /* 0x001aa00a01007387 */ /* 0x0005e20000100a00 */
[----:B------:R-:W-:-:S04]  /*1b880*/  IMAD.WIDE R4, R252, 0x4, R114 ;  /* 0x00000004fc047825 */ /* 0x000fc800078e0272 */
[C---:B-1----:R-:W-:Y:S02]  /*1b890*/  IMAD.WIDE R6, R252.reuse, 0x4, R106 ;  /* 0x00000004fc067825 */ /* 0x042fe400078e026a */
[----:B------:R-:W4:Y:S04]  /*1b8a0*/  LDL.LU.64 R106, [R1+0x8f0] ;  /* 0x0008f000016a7983 */ /* 0x000f280000300a00 */
[----:B------:R1:W-:Y:S01]  /*1b8b0*/  STL.64 [R1+0x1a98], R4 ;  /* 0x001a980401007387 */ /* 0x0003e20000100a00 */
[----:B--2---:R-:W-:-:S03]  /*1b8c0*/  IMAD.WIDE R10, R252, 0x4, R78 ;  /* 0x00000004fc0a7825 */ /* 0x004fc600078e024e */
[----:B------:R2:W-:Y:S01]  /*1b8d0*/  STL.64 [R1+0x1a90], R6 ;  /* 0x001a900601007387 */ /* 0x0005e20000100a00 */
[----:B-1----:R-:W-:-:S04]  /*1b8e0*/  IMAD.WIDE R4, R252, 0x4, R26 ;  /* 0x00000004fc047825 */ /* 0x002fc800078e021a */
[C---:B--2---:R-:W-:Y:S01]  /*1b8f0*/  IMAD.WIDE R6, R252.reuse, 0x4, R160 ;  /* 0x00000004fc067825 */ /* 0x044fe200078e02a0 */
[----:B------:R1:W-:Y:S04]  /*1b900*/  STL.64 [R1+0x1a88], R4 ;  /* 0x001a880401007387 */ /* 0x0003e80000100a00 */
[----:B------:R2:W-:Y:S01]  /*1b910*/  STL.64 [R1+0x1a80], R10 ;  /* 0x001a800a01007387 */ /* 0x0005e20000100a00 */
[----:B-1----:R-:W-:-:S03]  /*1b920*/  IMAD.WIDE R4, R252, 0x4, R162 ;  /* 0x00000004fc047825 */ /* 0x002fc600078e02a2 */
[----:B--2---:R-:W2:Y:S04]  /*1b930*/  LDL.LU.64 R10, [R1+0x8e8] ;  /* 0x0008e800010a7983 */ /* 0x004ea80000300a00 */
[----:B------:R1:W-:Y:S04]  /*1b940*/  STL.64 [R1+0x1a78], R6 ;  /* 0x001a780601007387 */ /* 0x0003e80000100a00 */
[----:B-1----:R-:W2:Y:S04]  /*1b950*/  LDL.LU.64 R6, [R1+0x8e0] ;  /* 0x0008e00001067983 */ /* 0x002ea80000300a00 */
[----:B------:R1:W-:Y:S04]  /*1b960*/  STL.64 [R1+0x1a70], R4 ;  /* 0x001a700401007387 */ /* 0x0003e80000100a00 */
[----:B-1----:R-:W2:Y:S04]  /*1b970*/  LDL.LU.64 R4, [R1+0x8d8] ;  /* 0x0008d80001047983 */ /* 0x002ea80000300a00 */
[----:B------:R-:W2:Y:S04]  /*1b980*/  LDL.LU.64 R114, [R1+0x8d0] ;  /* 0x0008d00001727983 */ /* 0x000ea80000300a00 */
[----:B------:R-:W2:Y:S04]  /*1b990*/  LDL.LU.64 R26, [R1+0x8c8] ;  /* 0x0008c800011a7983 */ /* 0x000ea80000300a00 */
[----:B------:R-:W2:Y:S04]  /*1b9a0*/  LDL.LU.64 R78, [R1+0x8c0] ;  /* 0x0008c000014e7983 */ /* 0x000ea80000300a00 */
[----:B------:R-:W2:Y:S04]  /*1b9b0*/  LDL.LU.64 R160, [R1+0x8b0] ;  /* 0x0008b00001a07983 */ /* 0x000ea80000300a00 */
[----:B------:R-:W2:Y:S01]  /*1b9c0*/  LDL.LU.64 R162, [R1+0x8a8] ;  /* 0x0008a80001a27983 */ /* 0x000ea20000300a00 */
[----:B---3--:R-:W-:-:S04]  /*1b9d0*/  IMAD.WIDE R20, R252, 0x4, R18 ;  /* 0x00000004fc147825 */ /* 0x008fc800078e0212 */
[C---:B------:R-:W-:Y:S01]  /*1b9e0*/  IMAD.WIDE R18, R252.reuse, 0x4, R16 ;  /* 0x00000004fc127825 */ /* 0x040fe200078e0210 */
[----:B------:R-:W-:Y:S03]  /*1b9f0*/  STL.64 [R1+0x1a68], R20 ;  /* 0x001a681401007387 */ /* 0x000fe60000100a00 */
[C---:B------:R-:W-:Y:S01]  /*1ba00*/  IMAD.WIDE R16, R252.reuse, 0x4, R14 ;  /* 0x00000004fc107825 */ /* 0x040fe200078e020e */
[----:B------:R-:W-:Y:S03]  /*1ba10*/  STL.64 [R1+0x1a60], R18 ;  /* 0x001a601201007387 */ /* 0x000fe60000100a00 */
[C---:B------:R-:W-:Y:S01]  /*1ba20*/  IMAD.WIDE R14, R252.reuse, 0x4, R12 ;  /* 0x00000004fc0e7825 */ /* 0x040fe200078e020c */
[----:B------:R-:W-:Y:S03]  /*1ba30*/  STL.64 [R1+0x1a58], R16 ;  /* 0x001a581001007387 */ /* 0x000fe60000100a00 */
[C---:B------:R-:W-:Y:S01]  /*1ba40*/  IMAD.WIDE R8, R252.reuse, 0x4, R8 ;  /* 0x00000004fc087825 */ /* 0x040fe200078e0208 */
[----:B------:R1:W-:Y:S03]  /*1ba50*/  STL.64 [R1+0x1a50], R14 ;  /* 0x001a500e01007387 */ /* 0x0003e60000100a00 */
[C---:B------:R-:W-:Y:S01]  /*1ba60*/  IMAD.WIDE R12, R252.reuse, 0x4, R170 ;  /* 0x00000004fc0c7825 */ /* 0x040fe200078e02aa */
[----:B------:R3:W-:Y:S04]  /*1ba70*/  STL.64 [R1+0x1a48], R8 ;  /* 0x001a480801007387 */ /* 0x0007e80000100a00 */
[----:B------:R3:W-:Y:S01]  /*1ba80*/  STL.64 [R1+0x1a40], R12 ;  /* 0x001a400c01007387 */ /* 0x0007e20000100a00 */
[----:B-1----:R-:W-:-:S04]  /*1ba90*/  IMAD.WIDE R14, R252, 0x4, R172 ;  /* 0x00000004fc0e7825 */ /* 0x002fc800078e02ac */
[C---:B---3--:R-:W-:Y:S01]  /*1baa0*/  IMAD.WIDE R8, R252.reuse, 0x4, R174 ;  /* 0x00000004fc087825 */ /* 0x048fe200078e02ae */
[----:B------:R1:W-:Y:S03]  /*1bab0*/  STL.64 [R1+0x1a38], R14 ;  /* 0x001a380e01007387 */ /* 0x0003e60000100a00 */
[C---:B------:R-:W-:Y:S01]  /*1bac0*/  IMAD.WIDE R12, R252.reuse, 0x4, R176 ;  /* 0x00000004fc0c7825 */ /* 0x040fe200078e02b0 */
[----:B------:R3:W-:Y:S04]  /*1bad0*/  STL.64 [R1+0x1a30], R8 ;  /* 0x001a300801007387 */ /* 0x0007e80000100a00 */
[----:B------:R3:W-:Y:S01]  /*1bae0*/  STL.64 [R1+0x1a28], R12 ;  /* 0x001a280c01007387 */ /* 0x0007e20000100a00 */
[----:B-1----:R-:W-:-:S04]  /*1baf0*/  IMAD.WIDE R14, R252, 0x4, R178 ;  /* 0x00000004fc0e7825 */ /* 0x002fc800078e02b2 */
[C---:B---3--:R-:W-:Y:S01]  /*1bb00*/  IMAD.WIDE R8, R252.reuse, 0x4, R180 ;  /* 0x00000004fc087825 */ /* 0x048fe200078e02b4 */
[----:B------:R-:W-:Y:S03]  /*1bb10*/  STL.64 [R1+0x1a20], R14 ;  /* 0x001a200e01007387 */ /* 0x000fe60000100a00 */
[C---:B------:R-:W-:Y:S01]  /*1bb20*/  IMAD.WIDE R12, R252.reuse, 0x4, R164 ;  /* 0x00000004fc0c7825 */ /* 0x040fe200078e02a4 */
[----:B------:R-:W3:Y:S04]  /*1bb30*/  LDL.LU.64 R20, [R1+0x8a0] ;  /* 0x0008a00001147983 */ /* 0x000ee80000300a00 */
[----:B------:R1:W-:Y:S04]  /*1bb40*/  STL.64 [R1+0x1a18], R8 ;  /* 0x001a180801007387 */ /* 0x0003e80000100a00 */
[----:B-1----:R-:W3:Y:S04]  /*1bb50*/  LDL.LU.64 R8, [R1+0x898] ;  /* 0x0008980001087983 */ /* 0x002ee80000300a00 */
[----:B------:R4:W-:Y:S04]  /*1bb60*/  STL.64 [R1+0x1a10], R12 ;  /* 0x001a100c01007387 */ /* 0x0009e80000100a00 */
[----:B------:R-:W3:Y:S04]  /*1bb70*/  LDL.LU.64 R170, [R1+0x890] ;  /* 0x0008900001aa7983 */ /* 0x000ee80000300a00 */
[----:B------:R-:W3:Y:S04]  /*1bb80*/  LDL.LU.64 R172, [R1+0x888] ;  /* 0x0008880001ac7983 */ /* 0x000ee80000300a00 */
[----:B------:R-:W3:Y:S04]  /*1bb90*/  LDL.LU.64 R174, [R1+0x880] ;  /* 0x0008800001ae7983 */ /* 0x000ee80000300a00 */
[----:B------:R-:W3:Y:S04]  /*1bba0*/  LDL.LU.64 R164, [R1+0x870] ;  /* 0x0008700001a47983 */ /* 0x000ee80000300a00 */
[----:B------:R-:W3:Y:S04]  /*1bbb0*/  LDL.LU.64 R176, [R1+0x868] ;  /* 0x0008680001b07983 */ /* 0x000ee80000300a00 */
[----:B------:R-:W3:Y:S01]  /*1bbc0*/  LDL.LU.64 R178, [R1+0x860] ;  /* 0x0008600001b27983 */ /* 0x000ee20000300a00 */
[----:B----4-:R-:W-:-:S05]  /*1bbd0*/  IMAD.WIDE R12, R252, 0x4, R106 ;  /* 0x00000004fc0c7825 */ /* 0x010fca00078e026a */
[----:B------:R1:W-:Y:S04]  /*1bbe0*/  STL.64 [R1+0x1a08], R12 ;  /* 0x001a080c01007387 */ /* 0x0003e80000100a00 */
[----:B------:R-:W4:Y:S04]  /*1bbf0*/  LDL.LU.64 R180, [R1+0x858] ;  /* 0x0008580001b47983 */ /* 0x000f280000300a00 */
[----:B------:R-:W4:Y:S01]  /*1bc00*/  LDL.LU.64 R106, [R1+0x850] ;  /* 0x00085000016a7983 */ /* 0x000f220000300a00 */
[----:B--2---:R-:W-:-:S05]  /*1bc10*/  IMAD.WIDE R14, R252, 0x4, R10 ;  /* 0x00000004fc0e7825 */ /* 0x004fca00078e020a */
[----:B------:R-:W-:Y:S01]  /*1bc20*/  STL.64 [R1+0x1a00], R14 ;  /* 0x001a000e01007387 */ /* 0x000fe20000100a00 */
[----:B-1----:R-:W-:-:S05]  /*1bc30*/  IMAD.WIDE R12, R252, 0x4, R6 ;  /* 0x00000004fc0c7825 */ /* 0x002fca00078e0206 */
[----:B------:R-:W-:Y:S01]  /*1bc40*/  STL.64 [R1+0x19f8], R12 ;  /* 0x0019f80c01007387 */ /* 0x000fe20000100a00 */
[----:B------:R-:W-:-:S04]  /*1bc50*/  IMAD.WIDE R10, R252, 0x4, R4 ;  /* 0x00000004fc0a7825 */ /* 0x000fc800078e0204 */
[C---:B------:R-:W-:Y:S01]  /*1bc60*/  IMAD.WIDE R6, R252.reuse, 0x4, R114 ;  /* 0x00000004fc067825 */ /* 0x040fe200078e0272 */
[----:B------:R1:W-:Y:S03]  /*1bc70*/  STL.64 [R1+0x19f0], R10 ;  /* 0x0019f00a01007387 */ /* 0x0003e60000100a00 */
[C---:B------:R-:W-:Y:S01]  /*1bc80*/  IMAD.WIDE R4, R252.reuse, 0x4, R26 ;  /* 0x00000004fc047825 */ /* 0x040fe200078e021a */
[----:B------:R2:W-:Y:S04]  /*1bc90*/  STL.64 [R1+0x19e8], R6 ;  /* 0x0019e80601007387 */ /* 0x0005e80000100a00 */
[----:B------:R2:W-:Y:S01]  /*1bca0*/  STL.64 [R1+0x19e0], R4 ;  /* 0x0019e00401007387 */ /* 0x0005e20000100a00 */
[----:B-1----:R-:W-:-:S04]  /*1bcb0*/  IMAD.WIDE R10, R252, 0x4, R78 ;  /* 0x00000004fc0a7825 */ /* 0x002fc800078e024e */
[C---:B--2---:R-:W-:Y:S01]  /*1bcc0*/  IMAD.WIDE R6, R252.reuse, 0x4, R160 ;  /* 0x00000004fc067825 */ /* 0x044fe200078e02a0 */
[----:B------:R1:W-:Y:S03]  /*1bcd0*/  STL.64 [R1+0x19d8], R10 ;  /* 0x0019d80a01007387 */ /* 0x0003e60000100a00 */
[C---:B------:R-:W-:Y:S01]  /*1bce0*/  IMAD.WIDE R4, R252.reuse, 0x4, R162 ;  /* 0x00000004fc047825 */ /* 0x040fe200078e02a2 */
[----:B------:R-:W2:Y:S04]  /*1bcf0*/  LDL.LU.64 R18, [R1+0x848] ;  /* 0x0008480001127983 */ /* 0x000ea80000300a00 */
[----:B------:R1:W-:Y:S04]  /*1bd00*/  STL.64 [R1+0x19d0], R6 ;  /* 0x0019d00601007387 */ /* 0x0003e80000100a00 */
[----:B------:R-:W2:Y:S04]  /*1bd10*/  LDL.LU.64 R16, [R1+0x840] ;  /* 0x0008400001107983 */ /* 0x000ea80000300a00 */
[----:B------:R1:W-:Y:S04]  /*1bd20*/  STL.64 [R1+0x19c8], R4 ;  /* 0x0019c80401007387 */ /* 0x0003e80000100a00 */
[----:B------:R-:W2:Y:S04]  /*1bd30*/  LDL.LU.64 R14, [R1+0x830] ;  /* 0x00083000010e7983 */ /* 0x000ea80000300a00 */
[----:B------:R-:W2:Y:S04]  /*1bd40*/  LDL.LU.64 R12, [R1+0x828] ;  /* 0x00082800010c7983 */ /* 0x000ea80000300a00 */
[----:B-1----:R-:W2:Y:S04]  /*1bd50*/  LDL.LU.64 R10, [R1+0x820] ;  /* 0x00082000010a7983 */ /* 0x002ea80000300a00 */
[----:B------:R-:W2:Y:S04]  /*1bd60*/  LDL.LU.64 R6, [R1+0x818] ;  /* 0x0008180001067983 */ /* 0x000ea80000300a00 */
[----:B------:R-:W2:Y:S04]  /*1bd70*/  LDL.LU.64 R4, [R1+0x810] ;  /* 0x0008100001047983 */ /* 0x000ea80000300a00 */
[----:B------:R-:W2:Y:S04]  /*1bd80*/  LDL.LU.64 R114, [R1+0x808] ;  /* 0x0008080001727983 */ /* 0x000ea80000300a00 */
[----:B------:R-:W2:Y:S04]  /*1bd90*/  LDL.LU.64 R26, [R1+0x800] ;  /* 0x00080000011a7983 */ /* 0x000ea80000300a00 */
[----:B------:R-:W2:Y:S04]  /*1bda0*/  LDL.LU.64 R78, [R1+0x7f0] ;  /* 0x0007f000014e7983 */ /* 0x000ea80000300a00 */
[----:B------:R-:W2:Y:S04]  /*1bdb0*/  LDL.LU.64 R160, [R1+0x7e8] ;  /* 0x0007e80001a07983 */ /* 0x000ea80000300a00 */
[----:B------:R-:W2:Y:S01]  /*1bdc0*/  LDL.LU.64 R162, [R1+0x7e0] ;  /* 0x0007e00001a27983 */ /* 0x000ea20000300a00 */
        /* <DEDUP_REMOVED lines=8> */
[----:B------:R-:W-:Y:S03]  /*1be50*/  STL.64 [R1+0x19a8], R22 ;  /* 0x0019a81601007387 */ /* 0x000fe60000100a00 */
[C---:B-1----:R-:W-:Y:S02]  /*1be60*/  IMAD.WIDE R8, R252.reuse, 0x4, R164 ;  /* 0x00000004fc087825 */ /* 0x042fe400078e02a4 */
[----:B------:R-:W3:Y:S04]  /*1be70*/  LDL.LU.64 R164, [R1+0x7d8] ;  /* 0x0007d80001a47983 */ /* 0x000ee80000300a00 */
[----:B------:R1:W-:Y:S04]  /*1be80*/  STL.64 [R1+0x19a0], R20 ;  /* 0x0019a01401007387 */ /* 0x0003e80000100a00 */
[----:B------:R1:W-:Y:S02]  /*1be90*/  STL.64 [R1+0x1998], R8 ;  /* 0x0019980801007387 */ /* 0x0003e40000100a00 */
[----:B-1----:R-:W-:-:S04]  /*1bea0*/  IMAD.WIDE R20, R252, 0x4, R176 ;  /* 0x00000004fc147825 */ /* 0x002fc800078e02b0 */
[C---:B------:R-:W-:Y:S01]  /*1beb0*/  IMAD.WIDE R8, R252.reuse, 0x4, R178 ;  /* 0x00000004fc087825 */ /* 0x040fe200078e02b2 */
[----:B------:R-:W-:Y:S04]  /*1bec0*/  STL.64 [R1+0x1990], R20 ;  /* 0x0019901401007387 */ /* 0x000fe80000100a00 */
[----:B------:R1:W-:Y:S04]  /*1bed0*/  STL.64 [R1+0x1988], R8 ;  /* 0x0019880801007387 */ /* 0x0003e80000100a00 */
[----:B-1----:R-:W3:Y:S01]  /*1bee0*/  LDL.LU.64 R8, [R1+0x7d0] ;  /* 0x0007d00001087983 */ /* 0x002ee20000300a00 */
[----:B----4-:R-:W-:-:S04]  /*1bef0*/  IMAD.WIDE R22, R252, 0x4, R180 ;  /* 0x00000004fc167825 */ /* 0x010fc800078e02b4 */
[C---:B------:R-:W-:Y:S01]  /*1bf00*/  IMAD.WIDE R20, R252.reuse, 0x4, R106 ;  /* 0x00000004fc147825 */ /* 0x040fe200078e026a */
[----:B------:R2:W-:Y:S04]  /*1bf10*/  STL.64 [R1+0x1980], R22 ;  /* 0x0019801601007387 */ /* 0x0005e80000100a00 */
[----:B------:R-:W4:Y:S04]  /*1bf20*/  LDL.LU.64 R170, [R1+0x7c8] ;  /* 0x0007c80001aa7983 */ /* 0x000f280000300a00 */
[----:B------:R1:W-:Y:S04]  /*1bf30*/  STL.64 [R1+0x1978], R20 ;  /* 0x0019781401007387 */ /* 0x0003e80000100a00 */
[----:B------:R-:W4:Y:S04]  /*1bf40*/  LDL.LU.64 R172, [R1+0x7c0] ;  /* 0x0007c00001ac7983 */ /* 0x000f280000300a00 */
[----:B------:R-:W4:Y:S04]  /*1bf50*/  LDL.LU.64 R174, [R1+0x7b0] ;  /* 0x0007b00001ae7983 */ /* 0x000f280000300a00 */
[----:B------:R-:W4:Y:S04]  /*1bf60*/  LDL.LU.64 R176, [R1+0x7a8] ;  /* 0x0007a80001b07983 */ /* 0x000f280000300a00 */
[----:B------:R-:W4:Y:S04]  /*1bf70*/  LDL.LU.64 R178, [R1+0x7a0] ;  /* 0x0007a00001b27983 */ /* 0x000f280000300a00 */
[----:B------:R-:W4:Y:S04]  /*1bf80*/  LDL.LU.64 R180, [R1+0x798] ;  /* 0x0007980001b47983 */ /* 0x000f280000300a00 */
[----:B------:R-:W4:Y:S01]  /*1bf90*/  LDL.LU.64 R106, [R1+0x790] ;  /* 0x00079000016a7983 */ /* 0x000f220000300a00 */
[----:B--2---:R-:W-:-:S04]  /*1bfa0*/  IMAD.WIDE R22, R252, 0x4, R18 ;  /* 0x00000004fc167825 */ /* 0x004fc800078e0212 */
[C---:B-1----:R-:W-:Y:S01]  /*1bfb0*/  IMAD.WIDE R20, R252.reuse, 0x4, R16 ;  /* 0x00000004fc147825 */ /* 0x042fe200078e0210 */
[----:B------:R-:W-:Y:S03]  /*1bfc0*/  STL.64 [R1+0x1970], R22 ;  /* 0x0019701601007387 */ /* 0x000fe60000100a00 */
[C---:B------:R-:W-:Y:S01]  /*1bfd0*/  IMAD.WIDE R18, R252.reuse, 0x4, R14 ;  /* 0x00000004fc127825 */ /* 0x040fe200078e020e */
        /* <DEDUP_REMOVED lines=20> */
[----:B-1----:R-:W2:Y:S04]  /*1c120*/  LDL.LU.64 R10, [R1+0x780] ;  /* 0x00078000010a7983 */ /* 0x002ea80000300a00 */
[----:B------:R1:W-:Y:S04]  /*1c130*/  STL.64 [R1+0x1918], R4 ;  /* 0x0019180401007387 */ /* 0x0003e80000100a00 */
[----:B------:R-:W2:Y:S04]  /*1c140*/  LDL.LU.64 R6, [R1+0x770] ;  /* 0x0007700001067983 */ /* 0x000ea80000300a00 */
[----:B-1----:R-:W2:Y:S04]  /*1c150*/  LDL.LU.64 R4, [R1+0x768] ;  /* 0x0007680001047983 */ /* 0x002ea80000300a00 */
[----:B------:R-:W2:Y:S04]  /*1c160*/  LDL.LU.64 R114, [R1+0x760] ;  /* 0x0007600001727983 */ /* 0x000ea80000300a00 */
[----:B------:R-:W2:Y:S01]  /*1c170*/  LDL.LU.64 R162, [R1+0x758] ;  /* 0x0007580001a27983 */ /* 0x000ea20000300a00 */
[----:B---3--:R-:W-:-:S03]  /*1c180*/  IMAD.WIDE R12, R252, 0x4, R164 ;  /* 0x00000004fc0c7825 */ /* 0x008fc600078e02a4 */
[----:B------:R-:W3:Y:S04]  /*1c190*/  LDL.LU.64 R26, [R1+0x750] ;  /* 0x00075000011a7983 */ /* 0x000ee80000300a00 */
[----:B------:R-:W3:Y:S04]  /*1c1a0*/  LDL.LU.64 R78, [R1+0x748] ;  /* 0x00074800014e7983 */ /* 0x000ee80000300a00 */
[----:B------:R1:W-:Y:S04]  /*1c1b0*/  STL.64 [R1+0x1910], R12 ;  /* 0x0019100c01007387 */ /* 0x0003e80000100a00 */
[----:B------:R-:W3:Y:S04]  /*1c1c0*/  LDL.LU.64 R160, [R1+0x740] ;  /* 0x0007400001a07983 */ /* 0x000ee80000300a00 */
[----:B------:R-:W3:Y:S01]  /*1c1d0*/  LDL.LU.64 R164, [R1+0x730] ;  /* 0x0007300001a47983 */ /* 0x000ee20000300a00 */
[----:B-1----:R-:W-:-:S05]  /*1c1e0*/  IMAD.WIDE R12, R252, 0x4, R8 ;  /* 0x00000004fc0c7825 */ /* 0x002fca00078e0208 */
[----:B------:R1:W-:Y:S01]  /*1c1f0*/  STL.64 [R1+0x1908], R12 ;  /* 0x0019080c01007387 */ /* 0x0003e20000100a00 */
[----:B----4-:R-:W-:-:S05]  /*1c200*/  IMAD.WIDE R8, R252, 0x4, R170 ;  /* 0x00000004fc087825 */ /* 0x010fca00078e02aa */
[----:B------:R4:W-:Y:S01]  /*1c210*/  STL.64 [R1+0x18f8], R8 ;  /* 0x0018f80801007387 */ /* 0x0009e20000100a00 */
[----:B------:R-:W-:-:S04]  /*1c220*/  IMAD.WIDE R14, R252, 0x4, R172 ;  /* 0x00000004fc0e7825 */ /* 0x000fc800078e02ac */
[C---:B-1----:R-:W-:Y:S01]  /*1c230*/  IMAD.WIDE R12, R252.reuse, 0x4, R174 ;  /* 0x00000004fc0c7825 */ /* 0x042fe200078e02ae */
[----:B------:R1:W-:Y:S03]  /*1c240*/  STL.64 [R1+0x18f0], R14 ;  /* 0x0018f00e01007387 */ /* 0x0003e60000100a00 */
[C---:B----4-:R-:W-:Y:S01]  /*1c250*/  IMAD.WIDE R8, R252.reuse, 0x4, R176 ;  /* 0x00000004fc087825 */ /* 0x050fe200078e02b0 */
[----:B------:R4:W-:Y:S04]  /*1c260*/  STL.64 [R1+0x18e8], R12 ;  /* 0x0018e80c01007387 */ /* 0x0009e80000100a00 */
[----:B------:R4:W-:Y:S01]  /*1c270*/  STL.64 [R1+0x18e0], R8 ;  /* 0x0018e00801007387 */ /* 0x0009e20000100a00 */
[----:B-1----:R-:W-:-:S04]  /*1c280*/  IMAD.WIDE R14, R252, 0x4, R178 ;  /* 0x00000004fc0e7825 */ /* 0x002fc800078e02b2 */
[C---:B----4-:R-:W-:Y:S01]  /*1c290*/  IMAD.WIDE R12, R252.reuse, 0x4, R180 ;  /* 0x00000004fc0c7825 */ /* 0x050fe200078e02b4 */
[----:B------:R1:W-:Y:S03]  /*1c2a0*/  STL.64 [R1+0x18d8], R14 ;  /* 0x0018d80e01007387 */ /* 0x0003e60000100a00 */
[C---:B------:R-:W-:Y:S01]  /*1c2b0*/  IMAD.WIDE R8, R252.reuse, 0x4, R106 ;  /* 0x00000004fc087825 */ /* 0x040fe200078e026a */
[----:B------:R-:W4:Y:S04]  /*1c2c0*/  LDL.LU.64 R18, [R1+0x728] ;  /* 0x0007280001127983 */ /* 0x000f280000300a00 */
[----:B------:R1:W-:Y:S04]  /*1c2d0*/  STL.64 [R1+0x18d0], R12 ;  /* 0x0018d00c01007387 */ /* 0x0003e80000100a00 */
[----:B------:R-:W4:Y:S04]  /*1c2e0*/  LDL.LU.64 R16, [R1+0x720] ;  /* 0x0007200001107983 */ /* 0x000f280000300a00 */
[----:B------:R1:W-:Y:S04]  /*1c2f0*/  STL.64 [R1+0x18c8], R8 ;  /* 0x0018c80801007387 */ /* 0x0003e80000100a00 */
[----:B-1----:R-:W4:Y:S04]  /*1c300*/  LDL.LU.64 R14, [R1+0x718] ;  /* 0x00071800010e7983 */ /* 0x002f280000300a00 */
[----:B------:R-:W4:Y:S04]  /*1c310*/  LDL.LU.64 R12, [R1+0x710] ;  /* 0x00071000010c7983 */ /* 0x000f280000300a00 */
[----:B------:R-:W4:Y:S04]  /*1c320*/  LDL.LU.64 R8, [R1+0x708] ;  /* 0x0007080001087983 */ /* 0x000f280000300a00 */
[----:B------:R-:W4:Y:S04]  /*1c330*/  LDL.LU.64 R170, [R1+0x700] ;  /* 0x0007000001aa7983 */ /* 0x000f280000300a00 */
[----:B------:R-:W4:Y:S04]  /*1c340*/  LDL.LU.64 R172, [R1+0x6f0] ;  /* 0x0006f00001ac7983 */ /* 0x000f280000300a00 */
[----:B------:R-:W4:Y:S04]  /*1c350*/  LDL.LU.64 R174, [R1+0x6e8] ;  /* 0x0006e80001ae7983 */ /* 0x000f280000300a00 */
[----:B------:R-:W4:Y:S04]  /*1c360*/  LDL.LU.64 R176, [R1+0x6e0] ;  /* 0x0006e00001b07983 */ /* 0x000f280000300a00 */
[----:B------:R-:W4:Y:S04]  /*1c370*/  LDL.LU.64 R178, [R1+0x6d8] ;  /* 0x0006d80001b27983 */ /* 0x000f280000300a00 */
[----:B------:R-:W4:Y:S04]  /*1c380*/  LDL.LU.64 R180, [R1+0x6d0] ;  /* 0x0006d00001b47983 */ /* 0x000f280000300a00 */
[----:B------:R-:W4:Y:S01]  /*1c390*/  LDL.LU.64 R106, [R1+0x6c8] ;  /* 0x0006c800016a7983 */ /* 0x000f220000300a00 */
[----:B--2---:R-:W-:-:S04]  /*1c3a0*/  IMAD.WIDE R22, R252, 0x4, R20 ;  /* 0x00000004fc167825 */ /* 0x004fc800078e0214 */
[C---:B------:R-:W-:Y:S01]  /*1c3b0*/  IMAD.WIDE R20, R252.reuse, 0x4, R10 ;  /* 0x00000004fc147825 */ /* 0x040fe200078e020a */
[----:B------:R-:W-:Y:S03]  /*1c3c0*/  STL.64 [R1+0x18c0], R22 ;  /* 0x0018c01601007387 */ /* 0x000fe60000100a00 */
[C---:B------:R-:W-:Y:S01]  /*1c3d0*/  IMAD.WIDE R6, R252.reuse, 0x4, R6 ;  /* 0x00000004fc067825 */ /* 0x040fe200078e0206 */
[----:B------:R-:W-:Y:S03]  /*1c3e0*/  STL.64 [R1+0x18b8], R20 ;  /* 0x0018b81401007387 */ /* 0x000fe60000100a00 */
[C---:B------:R-:W-:Y:S01]  /*1c3f0*/  IMAD.WIDE R10, R252.reuse, 0x4, R4 ;  /* 0x00000004fc0a7825 */ /* 0x040fe200078e0204 */
[----:B------:R1:W-:Y:S04]  /*1c400*/  STL.64 [R1+0x18b0], R6 ;  /* 0x0018b00601007387 */ /* 0x0003e80000100a00 */
[----:B------:R3:W-:Y:S01]  /*1c410*/  STL.64 [R1+0x18a8], R10 ;  /* 0x0018a80a01007387 */ /* 0x0007e20000100a00 */
[----:B-1----:R-:W-:-:S03]  /*1c420*/  IMAD.WIDE R6, R252, 0x4, R162 ;  /* 0x00000004fc067825 */ /* 0x002fc600078e02a2 */
[----:B------:R-:W2:Y:S01]  /*1c430*/  LDL.LU.64 R162, [R1+0x6c0] ;  /* 0x0006c00001a27983 */ /* 0x000ea20000300a00 */
[----:B------:R-:W-:-:S05]  /*1c440*/  IMAD.WIDE R4, R252, 0x4, R114 ;  /* 0x00000004fc047825 */ /* 0x000fca00078e0272 */
[----:B------:R1:W-:Y:S01]  /*1c450*/  STL.64 [R1+0x18a0], R4 ;  /* 0x0018a00401007387 */ /* 0x0003e20000100a00 */
[----:B---3--:R-:W-:-:S03]  /*1c460*/  IMAD.WIDE R10, R252, 0x4, R78 ;  /* 0x00000004fc0a7825 */ /* 0x008fc600078e024e */
[----:B------:R3:W-:Y:S01]  /*1c470*/  STL.64 [R1+0x1898], R6 ;  /* 0x0018980601007387 */ /* 0x0007e20000100a00 */
[----:B-1----:R-:W-:-:S04]  /*1c480*/  IMAD.WIDE R4, R252, 0x4, R26 ;  /* 0x00000004fc047825 */ /* 0x002fc800078e021a */
[C---:B---3--:R-:W-:Y:S01]  /*1c490*/  IMAD.WIDE R6, R252.reuse, 0x4, R160 ;  /* 0x00000004fc067825 */ /* 0x048fe200078e02a0 */
[----:B------:R1:W-:Y:S04]  /*1c4a0*/  STL.64 [R1+0x1890], R4 ;  /* 0x0018900401007387 */ /* 0x0003e80000100a00 */
[----:B------:R3:W-:Y:S01]  /*1c4b0*/  STL.64 [R1+0x1888], R10 ;  /* 0x0018880a01007387 */ /* 0x0007e20000100a00 */
[----:B-1----:R-:W-:-:S03]  /*1c4c0*/  IMAD.WIDE R4, R252, 0x4, R164 ;  /* 0x00000004fc047825 */ /* 0x002fc600078e02a4 */
[----:B---3--:R-:W3:Y:S04]  /*1c4d0*/  LDL.LU.64 R10, [R1+0x6b0] ;  /* 0x0006b000010a7983 */ /* 0x008ee80000300a00 */
[----:B------:R1:W-:Y:S04]  /*1c4e0*/  STL.64 [R1+0x1880], R6 ;  /* 0x0018800601007387 */ /* 0x0003e80000100a00 */
[----:B-1----:R-:W3:Y:S04]  /*1c4f0*/  LDL.LU.64 R6, [R1+0x6a8] ;  /* 0x0006a80001067983 */ /* 0x002ee80000300a00 */
[----:B------:R1:W-:Y:S04]  /*1c500*/  STL.64 [R1+0x1878], R4 ;  /* 0x0018780401007387 */ /* 0x0003e80000100a00 */
[----:B-1----:R-:W3:Y:S04]  /*1c510*/  LDL.LU.64 R4, [R1+0x6a0] ;  /* 0x0006a00001047983 */ /* 0x002ee80000300a00 */
[----:B------:R-:W3:Y:S04]  /*1c520*/  LDL.LU.64 R114, [R1+0x698] ;  /* 0x0006980001727983 */ /* 0x000ee80000300a00 */
[----:B------:R-:W3:Y:S04]  /*1c530*/  LDL.LU.64 R26, [R1+0x690] ;  /* 0x00069000011a7983 */ /* 0x000ee80000300a00 */
[----:B------:R-:W3:Y:S04]  /*1c540*/  LDL.LU.64 R78, [R1+0x688] ;  /* 0x00068800014e7983 */ /* 0x000ee80000300a00 */
[----:B------:R-:W3:Y:S04]  /*1c550*/  LDL.LU.64 R160, [R1+0x680] ;  /* 0x0006800001a07983 */ /* 0x000ee80000300a00 */
[----:B------:R-:W3:Y:S01]  /*1c560*/  LDL.LU.64 R164, [R1+0x670] ;  /* 0x0006700001a47983 */ /* 0x000ee20000300a00 */
[----:B----4-:R-:W-:-:S04]  /*1c570*/  IMAD.WIDE R20, R252, 0x4, R18 ;  /* 0x00000004fc147825 */ /* 0x010fc800078e0212 */
        /* <DEDUP_REMOVED lines=12> */
[C---:B----4-:R-:W-:Y:S01]  /*1c640*/  IMAD.WIDE R8, R252.reuse, 0x4, R174 ;  /* 0x00000004fc087825 */ /* 0x050fe200078e02ae */
[----:B------:R1:W-:Y:S03]  /*1c650*/  STL.64 [R1+0x1840], R14 ;  /* 0x0018400e01007387 */ /* 0x0003e60000100a00 */
[C---:B------:R-:W-:Y:S01]  /*1c660*/  IMAD.WIDE R12, R252.reuse, 0x4, R176 ;  /* 0x00000004fc0c7825 */ /* 0x040fe200078e02b0 */
[----:B------:R4:W-:Y:S04]  /*1c670*/  STL.64 [R1+0x1838], R8 ;  /* 0x0018380801007387 */ /* 0x0009e80000100a00 */
[----:B------:R4:W-:Y:S01]  /*1c680*/  STL.64 [R1+0x1830], R12 ;  /* 0x0018300c01007387 */ /* 0x0009e20000100a00 */
[----:B-1----:R-:W-:-:S04]  /*1c690*/  IMAD.WIDE R14, R252, 0x4, R178 ;  /* 0x00000004fc0e7825 */ /* 0x002fc800078e02b2 */
[C---:B----4-:R-:W-:Y:S01]  /*1c6a0*/  IMAD.WIDE R8, R252.reuse, 0x4, R180 ;  /* 0x00000004fc087825 */ /* 0x050fe200078e02b4 */
[----:B------:R-:W-:Y:S03]  /*1c6b0*/  STL.64 [R1+0x1828], R14 ;  /* 0x0018280e01007387 */ /* 0x000fe60000100a00 */
[C---:B------:R-:W-:Y:S01]  /*1c6c0*/  IMAD.WIDE R12, R252.reuse, 0x4, R106 ;  /* 0x00000004fc0c7825 */ /* 0x040fe200078e026a */
[----:B------:R-:W4:Y:S04]  /*1c6d0*/  LDL.LU.64 R20, [R1+0x668] ;  /* 0x0006680001147983 */ /* 0x000f280000300a00 */
[----:B------:R1:W-:Y:S04]  /*1c6e0*/  STL.64 [R1+0x1820], R8 ;  /* 0x0018200801007387 */ /* 0x0003e80000100a00 */
[----:B-1----:R-:W4:Y:S04]  /*1c6f0*/  LDL.LU.64 R8, [R1+0x660] ;  /* 0x0006600001087983 */ /* 0x002f280000300a00 */
[----:B------:R2:W-:Y:S04]  /*1c700*/  STL.64 [R1+0x1818], R12 ;  /* 0x0018180c01007387 */ /* 0x0005e80000100a00 */
[----:B------:R-:W4:Y:S04]  /*1c710*/  LDL.LU.64 R170, [R1+0x658] ;  /* 0x0006580001aa7983 */ /* 0x000f280000300a00 */
[----:B------:R-:W4:Y:S04]  /*1c720*/  LDL.LU.64 R172, [R1+0x650] ;  /* 0x0006500001ac7983 */ /* 0x000f280000300a00 */
[----:B------:R-:W4:Y:S04]  /*1c730*/  LDL.LU.64 R174, [R1+0x648] ;  /* 0x0006480001ae7983 */ /* 0x000f280000300a00 */
[----:B------:R-:W4:Y:S04]  /*1c740*/  LDL.LU.64 R106, [R1+0x640] ;  /* 0x00064000016a7983 */ /* 0x000f280000300a00 */
[----:B------:R-:W4:Y:S04]  /*1c750*/  LDL.LU.64 R176, [R1+0x630] ;  /* 0x0006300001b07983 */ /* 0x000f280000300a00 */
[----:B------:R-:W4:Y:S01]  /*1c760*/  LDL.LU.64 R178, [R1+0x628] ;  /* 0x0006280001b27983 */ /* 0x000f220000300a00 */
[----:B--2---:R-:W-:-:S05]  /*1c770*/  IMAD.WIDE R12, R252, 0x4, R162 ;  /* 0x00000004fc0c7825 */ /* 0x004fca00078e02a2 */
[----:B------:R1:W-:Y:S04]  /*1c780*/  STL.64 [R1+0x1810], R12 ;  /* 0x0018100c01007387 */ /* 0x0003e80000100a00 */
[----:B------:R-:W2:Y:S04]  /*1c790*/  LDL.LU.64 R180, [R1+0x620] ;  /* 0x0006200001b47983 */ /* 0x000ea80000300a00 */
[----:B------:R-:W2:Y:S01]  /*1c7a0*/  LDL.LU.64 R162, [R1+0x618] ;  /* 0x0006180001a27983 */ /* 0x000ea20000300a00 */
[----:B---3--:R-:W-:-:S05]  /*1c7b0*/  IMAD.WIDE R14, R252, 0x4, R10 ;  /* 0x00000004fc0e7825 */ /* 0x008fca00078e020a */
        /* <DEDUP_REMOVED lines=17> */
[----:B------:R-:W3:Y:S04]  /*1c8d0*/  LDL.LU.64 R14, [R1+0x600] ;  /* 0x00060000010e7983 */ /* 0x000ee80000300a00 */
[----:B------:R-:W3:Y:S04]  /*1c8e0*/  LDL.LU.64 R12, [R1+0x5f0] ;  /* 0x0005f000010c7983 */ /* 0x000ee80000300a00 */
[----:B-1----:R-:W3:Y:S04]  /*1c8f0*/  LDL.LU.64 R10, [R1+0x5e8] ;  /* 0x0005e800010a7983 */ /* 0x002ee80000300a00 */
[----:B------:R-:W3:Y:S04]  /*1c900*/  LDL.LU.64 R6, [R1+0x5e0] ;  /* 0x0005e00001067983 */ /* 0x000ee80000300a00 */
[----:B------:R-:W3:Y:S04]  /*1c910*/  LDL.LU.64 R4, [R1+0x5d8] ;  /* 0x0005d80001047983 */ /* 0x000ee80000300a00 */
[----:B------:R-:W3:Y:S04]  /*1c920*/  LDL.LU.64 R114, [R1+0x5d0] ;  /* 0x0005d00001727983 */ /* 0x000ee80000300a00 */
[----:B------:R-:W3:Y:S04]  /*1c930*/  LDL.LU.64 R26, [R1+0x5c8] ;  /* 0x0005c800011a7983 */ /* 0x000ee80000300a00 */
[----:B------:R-:W3:Y:S04]  /*1c940*/  LDL.LU.64 R78, [R1+0x5c0] ;  /* 0x0005c000014e7983 */ /* 0x000ee80000300a00 */
[----:B------:R-:W3:Y:S04]  /*1c950*/  LDL.LU.64 R160, [R1+0x5b0] ;  /* 0x0005b00001a07983 */ /* 0x000ee80000300a00 */
[----:B------:R-:W3:Y:S01]  /*1c960*/  LDL.LU.64 R164, [R1+0x5a8] ;  /* 0x0005a80001a47983 */ /* 0x000ee20000300a00 */
[----:B----4-:R-:W-:-:S05]  /*1c970*/  IMAD.WIDE R22, R252, 0x4, R20 ;  /* 0x00000004fc167825 */ /* 0x010fca00078e0214 */
[----:B------:R1:W-:Y:S01]  /*1c980*/  STL.64 [R1+0x17c8], R22 ;  /* 0x0017c81601007387 */ /* 0x0003e20000100a00 */
[----:B------:R-:W-:-:S04]  /*1c990*/  IMAD.WIDE R20, R252, 0x4, R8 ;  /* 0x00000004fc147825 */ /* 0x000fc800078e0208 */
[C---:B------:R-:W-:Y:S01]  /*1c9a0*/  IMAD.WIDE R8, R252.reuse, 0x4, R170 ;  /* 0x00000004fc087825 */ /* 0x040fe200078e02aa */
[----:B------:R4:W-:Y:S03]  /*1c9b0*/  STL.64 [R1+0x17c0], R20 ;  /* 0x0017c01401007387 */ /* 0x0009e60000100a00 */
[C---:B-1----:R-:W-:Y:S01]  /*1c9c0*/  IMAD.WIDE R22, R252.reuse, 0x4, R172 ;  /* 0x00000004fc167825 */ /* 0x042fe200078e02ac */
[----:B------:R1:W-:Y:S04]  /*1c9d0*/  STL.64 [R1+0x17b8], R8 ;  /* 0x0017b80801007387 */ /* 0x0003e80000100a00 */
[----:B------:R-:W-:Y:S01]  /*1c9e0*/  STL.64 [R1+0x17b0], R22 ;  /* 0x0017b01601007387 */ /* 0x000fe20000100a00 */
[----:B----4-:R-:W-:-:S04]  /*1c9f0*/  IMAD.WIDE R20, R252, 0x4, R174 ;  /* 0x00000004fc147825 */ /* 0x010fc800078e02ae */
[C---:B-1----:R-:W-:Y:S02]  /*1ca00*/  IMAD.WIDE R8, R252.reuse, 0x4, R106 ;  /* 0x00000004fc087825 */ /* 0x042fe400078e026a */
[----:B------:R-:W4:Y:S04]  /*1ca10*/  LDL.LU.64 R106, [R1+0x5a0] ;  /* 0x0005a000016a7983 */ /* 0x000f280000300a00 */
[----:B------:R1:W-:Y:S04]  /*1ca20*/  STL.64 [R1+0x17a8], R20 ;  /* 0x0017a81401007387 */ /* 0x0003e80000100a00 */
[----:B------:R1:W-:Y:S02]  /*1ca30*/  STL.64 [R1+0x17a0], R8 ;  /* 0x0017a00801007387 */ /* 0x0003e40000100a00 */
[----:B-1----:R-:W-:-:S04]  /*1ca40*/  IMAD.WIDE R20, R252, 0x4, R176 ;  /* 0x00000004fc147825 */ /* 0x002fc800078e02b0 */
[C---:B------:R-:W-:Y:S01]  /*1ca50*/  IMAD.WIDE R8, R252.reuse, 0x4, R178 ;  /* 0x00000004fc087825 */ /* 0x040fe200078e02b2 */
[----:B------:R-:W-:Y:S04]  /*1ca60*/  STL.64 [R1+0x1120], R20 ;  /* 0x0011201401007387 */ /* 0x000fe80000100a00 */
[----:B------:R1:W-:Y:S04]  /*1ca70*/  STL.64 [R1+0x1110], R8 ;  /* 0x0011100801007387 */ /* 0x0003e80000100a00 */
[----:B-1----:R-:W4:Y:S01]  /*1ca80*/  LDL.LU.64 R8, [R1+0x598] ;  /* 0x0005980001087983 */ /* 0x002f220000300a00 */
[----:B--2---:R-:W-:-:S04]  /*1ca90*/  IMAD.WIDE R22, R252, 0x4, R180 ;  /* 0x00000004fc167825 */ /* 0x004fc800078e02b4 */
[C---:B------:R-:W-:Y:S01]  /*1caa0*/  IMAD.WIDE R20, R252.reuse, 0x4, R162 ;  /* 0x00000004fc147825 */ /* 0x040fe200078e02a2 */
[----:B------:R3:W-:Y:S04]  /*1cab0*/  STL.64 [R1+0x10f0], R22 ;  /* 0x0010f01601007387 */ /* 0x0007e80000100a00 */
[----:B------:R-:W2:Y:S04]  /*1cac0*/  LDL.LU.64 R170, [R1+0x590] ;  /* 0x0005900001aa7983 */ /* 0x000ea80000300a00 */
[----:B------:R1:W-:Y:S04]  /*1cad0*/  STL.64 [R1+0x10e0], R20 ;  /* 0x0010e01401007387 */ /* 0x0003e80000100a00 */
[----:B------:R-:W2:Y:S04]  /*1cae0*/  LDL.LU.64 R172, [R1+0x588] ;  /* 0x0005880001ac7983 */ /* 0x000ea80000300a00 */
[----:B------:R-:W2:Y:S04]  /*1caf0*/  LDL.LU.64 R174, [R1+0x580] ;  /* 0x0005800001ae7983 */ /* 0x000ea80000300a00 */
[----:B------:R-:W2:Y:S04]  /*1cb00*/  LDL.LU.64 R176, [R1+0x570] ;  /* 0x0005700001b07983 */ /* 0x000ea80000300a00 */
[----:B------:R-:W2:Y:S04]  /*1cb10*/  LDL.LU.64 R178, [R1+0x568] ;  /* 0x0005680001b27983 */ /* 0x000ea80000300a00 */
[----:B------:R-:W2:Y:S04]  /*1cb20*/  LDL.LU.64 R180, [R1+0x560] ;  /* 0x0005600001b47983 */ /* 0x000ea80000300a00 */
[----:B------:R-:W2:Y:S01]  /*1cb30*/  LDL.LU.64 R162, [R1+0x558] ;  /* 0x0005580001a27983 */ /* 0x000ea20000300a00 */
[----:B---3--:R-:W-:-:S04]  /*1cb40*/  IMAD.WIDE R22, R252, 0x4, R18 ;  /* 0x00000004fc167825 */ /* 0x008fc800078e0212 */
        /* <DEDUP_REMOVED lines=23> */
[----:B-1----:R-:W3:Y:S04]  /*1ccc0*/  LDL.LU.64 R10, [R1+0x548] ;  /* 0x00054800010a7983 */ /* 0x002ee80000300a00 */
[----:B------:R1:W-:Y:S04]  /*1ccd0*/  STL.64 [R1+0x8a0], R4 ;  /* 0x0008a00401007387 */ /* 0x0003e80000100a00 */
[----:B------:R-:W3:Y:S04]  /*1cce0*/  LDL.LU.64 R6, [R1+0x540] ;  /* 0x0005400001067983 */ /* 0x000ee80000300a00 */
[----:B-1----:R-:W3:Y:S04]  /*1ccf0*/  LDL.LU.64 R4, [R1+0x530] ;  /* 0x0005300001047983 */ /* 0x002ee80000300a00 */
        /* <DEDUP_REMOVED lines=8> */
[----:B-1----:R-:W-:-:S05]  /*1cd80*/  IMAD.WIDE R12, R252, 0x4, R8 ;  /* 0x00000004fc0c7825 */ /* 0x002fca00078e0208 */
[----:B------:R1:W-:Y:S01]  /*1cd90*/  STL.64 [R1+0x890], R12 ;  /* 0x0008900c01007387 */ /* 0x0003e20000100a00 */
[----:B--2---:R-:W-:-:S05]  /*1cda0*/  IMAD.WIDE R8, R252, 0x4, R170 ;  /* 0x00000004fc087825 */ /* 0x004fca00078e02aa */
[----:B------:R2:W-:Y:S01]  /*1cdb0*/  STL.64 [R1+0x888], R8 ;  /* 0x0008880801007387 */ /* 0x0005e20000100a00 */
[----:B------:R-:W-:-:S04]  /*1cdc0*/  IMAD.WIDE R14, R252, 0x4, R172 ;  /* 0x00000004fc0e7825 */ /* 0x000fc800078e02ac */
[C---:B-1----:R-:W-:Y:S01]  /*1cdd0*/  IMAD.WIDE R12, R252.reuse, 0x4, R174 ;  /* 0x00000004fc0c7825 */ /* 0x042fe200078e02ae */
[----:B------:R1:W-:Y:S03]  /*1cde0*/  STL.64 [R1+0x880], R14 ;  /* 0x0008800e01007387 */ /* 0x0003e60000100a00 */
[C---:B--2---:R-:W-:Y:S01]  /*1cdf0*/  IMAD.WIDE R8, R252.reuse, 0x4, R176 ;  /* 0x00000004fc087825 */ /* 0x044fe200078e02b0 */
        /* <DEDUP_REMOVED lines=10> */
[----:B-1----:R-:W2:Y:S04]  /*1cea0*/  LDL.LU.64 R14, [R1+0x4e0] ;  /* 0x0004e000010e7983 */ /* 0x002ea80000300a00 */
[----:B------:R-:W2:Y:S04]  /*1ceb0*/  LDL.LU.64 R12, [R1+0x4d8] ;  /* 0x0004d800010c7983 */ /* 0x000ea80000300a00 */
[----:B------:R-:W2:Y:S04]  /*1cec0*/  LDL.LU.64 R8, [R1+0x4d0] ;  /* 0x0004d00001087983 */ /* 0x000ea80000300a00 */
[----:B------:R-:W2:Y:S04]  /*1ced0*/  LDL.LU.64 R170, [R1+0x4c8] ;  /* 0x0004c80001aa7983 */ /* 0x000ea80000300a00 */
[----:B------:R-:W2:Y:S04]  /*1cee0*/  LDL.LU.64 R172, [R1+0x4c0] ;  /* 0x0004c00001ac7983 */ /* 0x000ea80000300a00 */
        /* <DEDUP_REMOVED lines=11> */
[----:B------:R1:W-:Y:S03]  /*1cfa0*/  STL.64 [R1+0x840], R6 ;  /* 0x0008400601007387 */ /* 0x0003e60000100a00 */
[C---:B------:R-:W-:Y:S01]  /*1cfb0*/  IMAD.WIDE R4, R252.reuse, 0x4, R114 ;  /* 0x00000004fc047825 */ /* 0x040fe200078e0272 */
[----:B------:R3:W-:Y:S03]  /*1cfc0*/  STL.64 [R1+0x838], R10 ;  /* 0x0008380a01007387 */ /* 0x0007e60000100a00 */
[----:B-1----:R-:W-:-:S02]  /*1cfd0*/  IMAD.WIDE R6, R252, 0x4, R164 ;  /* 0x00000004fc067825 */ /* 0x002fc400078e02a4 */
[----:B------:R-:W2:Y:S04]  /*1cfe0*/  LDL.LU.64 R164, [R1+0x488] ;  /* 0x0004880001a47983 */ /* 0x000ea80000300a00 */
[----:B------:R1:W-:Y:S01]  /*1cff0*/  STL.64 [R1+0x830], R4 ;  /* 0x0008300401007387 */ /* 0x0003e20000100a00 */
[----:B---3--:R-:W-:-:S03]  /*1d000*/  IMAD.WIDE R10, R252, 0x4, R78 ;  /* 0x00000004fc0a7825 */ /* 0x008fc600078e024e */
[----:B------:R-:W-:Y:S01]  /*1d010*/  STL.64 [R1+0x828], R6 ;  /* 0x0008280601007387 */ /* 0x000fe20000100a00 */
[----:B-1----:R-:W-:-:S05]  /*1d020*/  IMAD.WIDE R4, R252, 0x4, R26 ;  /* 0x00000004fc047825 */ /* 0x002fca00078e021a */
[----:B------:R-:W-:Y:S04]  /*1d030*/  STL.64 [R1+0x820], R4 ;  /* 0x0008200401007387 */ /* 0x000fe80000100a00 */
[----:B------:R1:W-:Y:S04]  /*1d040*/  STL.64 [R1+0x818], R10 ;  /* 0x0008180a01007387 */ /* 0x0003e80000100a00 */
[----:B-1----:R-:W3:Y:S01]  /*1d050*/  LDL.LU.64 R10, [R1+0x480] ;  /* 0x00048000010a7983 */ /* 0x002ee20000300a00 */
[----:B----4-:R-:W-:-:S04]  /*1d060*/  IMAD.WIDE R6, R252, 0x4, R160 ;  /* 0x00000004fc067825 */ /* 0x010fc800078e02a0 */
[C---:B------:R-:W-:Y:S01]  /*1d070*/  IMAD.WIDE R4, R252.reuse, 0x4, R106 ;  /* 0x00000004fc047825 */ /* 0x040fe200078e026a */
[----:B------:R1:W-:Y:S04]  /*1d080*/  STL.64 [R1+0x810], R6 ;  /* 0x0008100601007387 */ /* 0x0003e80000100a00 */
[----:B-1----:R-:W4:Y:S04]  /*1d090*/  LDL.LU.64 R6, [R1+0x470] ;  /* 0x0004700001067983 */ /* 0x002f280000300a00 */
[----:B------:R1:W-:Y:S04]  /*1d0a0*/  STL.64 [R1+0x808], R4 ;  /* 0x0008080401007387 */ /* 0x0003e80000100a00 */
[----:B-1----:R-:W4:Y:S04]  /*1d0b0*/  LDL.LU.64 R4, [R1+0x468] ;  /* 0x0004680001047983 */ /* 0x002f280000300a00 */
        /* <DEDUP_REMOVED lines=21> */
[----:B------:R2:W-:Y:S04]  /*1d210*/  STL.64 [R1+0x7c8], R8 ;  /* 0x0007c80801007387 */ /* 0x0005e80000100a00 */
[----:B------:R2:W-:Y:S01]  /*1d220*/  STL.64 [R1+0x7c0], R12 ;  /* 0x0007c00c01007387 */ /* 0x0005e20000100a00 */
[----:B-1----:R-:W-:-:S04]  /*1d230*/  IMAD.WIDE R14, R252, 0x4, R178 ;  /* 0x00000004fc0e7825 */ /* 0x002fc800078e02b2 */
[C---:B--2---:R-:W-:Y:S01]  /*1d240*/  IMAD.WIDE R8, R252.reuse, 0x4, R180 ;  /* 0x00000004fc087825 */ /* 0x044fe200078e02b4 */
[----:B------:R-:W-:Y:S03]  /*1d250*/  STL.64 [R1+0x7b8], R14 ;  /* 0x0007b80e01007387 */ /* 0x000fe60000100a00 */
[C---:B------:R-:W-:Y:S01]  /*1d260*/  IMAD.WIDE R12, R252.reuse, 0x4, R162 ;  /* 0x00000004fc0c7825 */ /* 0x040fe200078e02a2 */
[----:B------:R-:W2:Y:S04]  /*1d270*/  LDL.LU.64 R20, [R1+0x430] ;  /* 0x0004300001147983 */ /* 0x000ea80000300a00 */
[----:B------:R1:W-:Y:S04]  /*1d280*/  STL.64 [R1+0x7b0], R8 ;  /* 0x0007b00801007387 */ /* 0x0003e80000100a00 */
[----:B-1----:R-:W2:Y:S04]  /*1d290*/  LDL.LU.64 R8, [R1+0x428] ;  /* 0x0004280001087983 */ /* 0x002ea80000300a00 */
[----:B------:R1:W-:Y:S04]  /*1d2a0*/  STL.64 [R1+0x7a8], R12 ;  /* 0x0007a80c01007387 */ /* 0x0003e80000100a00 */
[----:B------:R-:W2:Y:S04]  /*1d2b0*/  LDL.LU.64 R170, [R1+0x420] ;  /* 0x0004200001aa7983 */ /* 0x000ea80000300a00 */
[----:B------:R-:W2:Y:S04]  /*1d2c0*/  LDL.LU.64 R172, [R1+0x418] ;  /* 0x0004180001ac7983 */ /* 0x000ea80000300a00 */
[----:B------:R-:W2:Y:S04]  /*1d2d0*/  LDL.LU.64 R174, [R1+0x410] ;  /* 0x0004100001ae7983 */ /* 0x000ea80000300a00 */
[----:B------:R-:W2:Y:S04]  /*1d2e0*/  LDL.LU.64 R162, [R1+0x408] ;  /* 0x0004080001a27983 */ /* 0x000ea80000300a00 */
[----:B------:R-:W2:Y:S04]  /*1d2f0*/  LDL.LU.64 R176, [R1+0x400] ;  /* 0x0004000001b07983 */ /* 0x000ea80000300a00 */
[----:B------:R-:W2:Y:S01]  /*1d300*/  LDL.LU.64 R178, [R1+0x3f0] ;  /* 0x0003f00001b27983 */ /* 0x000ea20000300a00 */
[----:B-1----:R-:W-:-:S05]  /*1d310*/  IMAD.WIDE R12, R252, 0x4, R164 ;  /* 0x00000004fc0c7825 */ /* 0x002fca00078e02a4 */
[----:B------:R4:W-:Y:S04]  /*1d320*/  STL.64 [R1+0x7a0], R12 ;  /* 0x0007a00c01007387 */ /* 0x0009e80000100a00 */
[----:B------:R-:W2:Y:S04]  /*1d330*/  LDL.LU.64 R180, [R1+0x3e8] ;  /* 0x0003e80001b47983 */ /* 0x000ea80000300a00 */
[----:B------:R-:W2:Y:S01]  /*1d340*/  LDL.LU.64 R164, [R1+0x3e0] ;  /* 0x0003e00001a47983 */ /* 0x000ea20000300a00 */
[----:B---3--:R-:W-:-:S05]  /*1d350*/  IMAD.WIDE R14, R252, 0x4, R10 ;  /* 0x00000004fc0e7825 */ /* 0x008fca00078e020a */
[----:B------:R-:W-:Y:S01]  /*1d360*/  STL.64 [R1+0x798], R14 ;  /* 0x0007980e01007387 */ /* 0x000fe20000100a00 */
[----:B----4-:R-:W-:-:S05]  /*1d370*/  IMAD.WIDE R12, R252, 0x4, R6 ;  /* 0x00000004fc0c7825 */ /* 0x010fca00078e0206 */
        /* <DEDUP_REMOVED lines=10> */
[C---:B----4-:R-:W-:Y:S01]  /*1d420*/  IMAD.WIDE R4, R252.reuse, 0x4, R106 ;  /* 0x00000004fc047825 */ /* 0x050fe200078e026a */
[----:B------:R-:W3:Y:S04]  /*1d430*/  LDL.LU.64 R18, [R1+0x3d8] ;  /* 0x0003d80001127983 */ /* 0x000ee80000300a00 */
[----:B------:R4:W-:Y:S04]  /*1d440*/  STL.64 [R1+0x738], R6 ;  /* 0x0007380601007387 */ /* 0x0009e80000100a00 */
[----:B------:R-:W3:Y:S04]  /*1d450*/  LDL.LU.64 R16, [R1+0x3d0] ;  /* 0x0003d00001107983 */ /* 0x000ee80000300a00 */
[----:B------:R4:W-:Y:S04]  /*1d460*/  STL.64 [R1+0x730], R4 ;  /* 0x0007300401007387 */ /* 0x0009e80000100a00 */
[----:B------:R-:W3:Y:S04]  /*1d470*/  LDL.LU.64 R14, [R1+0x3c8] ;  /* 0x0003c800010e7983 */ /* 0x000ee80000300a00 */
[----:B------:R-:W3:Y:S04]  /*1d480*/  LDL.LU.64 R12, [R1+0x3c0] ;  /* 0x0003c000010c7983 */ /* 0x000ee80000300a00 */
[----:B-1----:R-:W3:Y:S04]  /*1d490*/  LDL.LU.64 R10, [R1+0x3b0] ;  /* 0x0003b000010a7983 */ /* 0x002ee80000300a00 */
[----:B----4-:R-:W4:Y:S04]  /*1d4a0*/  LDL.LU.64 R6, [R1+0x3a8] ;  /* 0x0003a80001067983 */ /* 0x010f280000300a00 */
[----:B------:R-:W4:Y:S04]  /*1d4b0*/  LDL.LU.64 R4, [R1+0x3a0] ;  /* 0x0003a00001047983 */ /* 0x000f280000300a00 */
[----:B------:R-:W4:Y:S04]  /*1d4c0*/  LDL.LU.64 R114, [R1+0x398] ;  /* 0x0003980001727983 */ /* 0x000f280000300a00 */
[----:B------:R-:W4:Y:S04]  /*1d4d0*/  LDL.LU.64 R26, [R1+0x390] ;  /* 0x00039000011a7983 */ /* 0x000f280000300a00 */
[----:B------:R-:W4:Y:S04]  /*1d4e0*/  LDL.LU.64 R78, [R1+0x388] ;  /* 0x00038800014e7983 */ /* 0x000f280000300a00 */
[----:B------:R-:W4:Y:S04]  /*1d4f0*/  LDL.LU.64 R160, [R1+0x380] ;  /* 0x0003800001a07983 */ /* 0x000f280000300a00 */
[----:B------:R-:W4:Y:S01]  /*1d500*/  LDL.LU.64 R106, [R1+0x370] ;  /* 0x00037000016a7983 */ /* 0x000f220000300a00 */
[----:B--2---:R-:W-:-:S05]  /*1d510*/  IMAD.WIDE R22, R252, 0x4, R20 ;  /* 0x00000004fc167825 */ /* 0x004fca00078e0214 */
[----:B------:R1:W-:Y:S01]  /*1d520*/  STL.64 [R1+0x5f8], R22 ;  /* 0x0005f81601007387 */ /* 0x0003e20000100a00 */
[----:B------:R-:W-:-:S04]  /*1d530*/  IMAD.WIDE R20, R252, 0x4, R8 ;  /* 0x00000004fc147825 */ /* 0x000fc800078e0208 */
[C---:B------:R-:W-:Y:S01]  /*1d540*/  IMAD.WIDE R8, R252.reuse, 0x4, R170 ;  /* 0x00000004fc087825 */ /* 0x040fe200078e02aa */
[----:B------:R-:W-:Y:S03]  /*1d550*/  STL.64 [R1+0x5f0], R20 ;  /* 0x0005f01401007387 */ /* 0x000fe60000100a00 */
[C---:B-1----:R-:W-:Y:S01]  /*1d560*/  IMAD.WIDE R22, R252.reuse, 0x4, R172 ;  /* 0x00000004fc167825 */ /* 0x042fe200078e02ac */
[----:B------:R1:W-:Y:S04]  /*1d570*/  STL.64 [R1+0x5e8], R8 ;  /* 0x0005e80801007387 */ /* 0x0003e80000100a00 */
[----:B------:R-:W-:Y:S01]  /*1d580*/  STL.64 [R1+0x5e0], R22 ;  /* 0x0005e01601007387 */ /* 0x000fe20000100a00 */
[----:B-1----:R-:W-:-:S03]  /*1d590*/  IMAD.WIDE R8, R252, 0x4, R162 ;  /* 0x00000004fc087825 */ /* 0x002fc600078e02a2 */
[----:B------:R-:W2:Y:S01]  /*1d5a0*/  LDL.LU.64 R162, [R1+0x368] ;  /* 0x0003680001a27983 */ /* 0x000ea20000300a00 */
[----:B------:R-:W-:-:S05]  /*1d5b0*/  IMAD.WIDE R20, R252, 0x4, R174 ;  /* 0x00000004fc147825 */ /* 0x000fca00078e02ae */
[----:B------:R1:W-:Y:S04]  /*1d5c0*/  STL.64 [R1+0x5d8], R20 ;  /* 0x0005d81401007387 */ /* 0x0003e80000100a00 */
[----:B------:R1:W-:Y:S02]  /*1d5d0*/  STL.64 [R1+0x5d0], R8 ;  /* 0x0005d00801007387 */ /* 0x0003e40000100a00 */
[----:B-1----:R-:W-:-:S04]  /*1d5e0*/  IMAD.WIDE R20, R252, 0x4, R176 ;  /* 0x00000004fc147825 */ /* 0x002fc800078e02b0 */
[C---:B------:R-:W-:Y:S01]  /*1d5f0*/  IMAD.WIDE R8, R252.reuse, 0x4, R178 ;  /* 0x00000004fc087825 */ /* 0x040fe200078e02b2 */
[----:B------:R-:W-:Y:S04]  /*1d600*/  STL.64 [R1+0x5c8], R20 ;  /* 0x0005c81401007387 */ /* 0x000fe80000100a00 */
[----:B------:R1:W-:Y:S04]  /*1d610*/  STL.64 [R1+0x5c0], R8 ;  /* 0x0005c00801007387 */ /* 0x0003e80000100a00 */
[----:B-1----:R-:W2:Y:S01]  /*1d620*/  LDL.LU.64 R8, [R1+0x360] ;  /* 0x0003600001087983 */ /* 0x002ea20000300a00 */
[----:B------:R-:W-:-:S04]  /*1d630*/  IMAD.WIDE R22, R252, 0x4, R180 ;  /* 0x00000004fc167825 */ /* 0x000fc800078e02b4 */
        /* <DEDUP_REMOVED lines=19> */
[C---:B----4-:R-:W-:Y:S01]  /*1d770*/  IMAD.WIDE R12, R252.reuse, 0x4, R6 ;  /* 0x00000004fc0c7825 */ /* 0x050fe200078e0206 */
        /* <DEDUP_REMOVED lines=10> */
[----:B------:R-:W-:Y:S03]  /*1d820*/  STL.64 [R1+0xa0], R10 ;  /* 0x0000a00a01007387 */ /* 0x000fe60000100a00 */
[C---:B----4-:R-:W-:Y:S01]  /*1d830*/  IMAD.WIDE R4, R252.reuse, 0x4, R106 ;  /* 0x00000004fc047825 */ /* 0x050fe200078e026a */
[----:B------:R-:W3:Y:S04]  /*1d840*/  LDL.LU.64 R20, [R1+0x318] ;  /* 0x0003180001147983 */ /* 0x000ee80000300a00 */
        /* <DEDUP_REMOVED lines=13> */
[----:B-1----:R-:W-:-:S05]  /*1d920*/  IMAD.WIDE R10, R252, 0x4, R8 ;  /* 0x00000004fc0a7825 */ /* 0x002fca00078e0208 */
[----:B------:R1:W-:Y:S01]  /*1d930*/  STL.64 [R1+0x80], R10 ;  /* 0x0000800a01007387 */ /* 0x0003e20000100a00 */
[----:B------:R-:W-:-:S05]  /*1d940*/  IMAD.WIDE R8, R252, 0x4, R170 ;  /* 0x00000004fc087825 */ /* 0x000fca00078e02aa */
[----:B------:R1:W-:Y:S01]  /*1d950*/  STL.64 [R1+0x78], R8 ;  /* 0x0000780801007387 */ /* 0x0003e20000100a00 */
[----:B------:R-:W-:-:S04]  /*1d960*/  IMAD.WIDE R12, R252, 0x4, R172 ;  /* 0x00000004fc0c7825 */ /* 0x000fc800078e02ac */
[C---:B-1----:R-:W-:Y:S01]  /*1d970*/  IMAD.WIDE R10, R252.reuse, 0x4, R174 ;  /* 0x00000004fc0a7825 */ /* 0x042fe200078e02ae */
[----:B------:R1:W-:Y:S03]  /*1d980*/  STL.64 [R1+0x70], R12 ;  /* 0x0000700c01007387 */ /* 0x0003e60000100a00 */
[C---:B------:R-:W-:Y:S01]  /*1d990*/  IMAD.WIDE R8, R252.reuse, 0x4, R176 ;  /* 0x00000004fc087825 */ /* 0x040fe200078e02b0 */
[----:B------:R1:W-:Y:S04]  /*1d9a0*/  STL.64 [R1+0x68], R10 ;  /* 0x0000680a01007387 */ /* 0x0003e80000100a00 */
[----:B------:R1:W-:Y:S02]  /*1d9b0*/  STL.64 [R1+0x60], R8 ;  /* 0x0000600801007387 */ /* 0x0003e40000100a00 */
[----:B-1----:R-:W-:-:S04]  /*1d9c0*/  IMAD.WIDE R12, R252, 0x4, R178 ;  /* 0x00000004fc0c7825 */ /* 0x002fc800078e02b2 */
[C---:B------:R-:W-:Y:S01]  /*1d9d0*/  IMAD.WIDE R10, R252.reuse, 0x4, R180 ;  /* 0x00000004fc0a7825 */ /* 0x040fe200078e02b4 */
        /* <DEDUP_REMOVED lines=17> */
[C---:B----4-:R-:W-:Y:S01]  /*1daf0*/  IMAD.WIDE R18, R252.reuse, 0x4, R18 ;  /* 0x00000004fc127825 */ /* 0x050fe200078e0212 */
[----:B------:R-:W-:Y:S03]  /*1db00*/  STL.64 [R1+0x40], R20 ;  /* 0x0000401401007387 */ /* 0x000fe60000100a00 */
[C---:B------:R-:W-:Y:S01]  /*1db10*/  IMAD.WIDE R6, R252.reuse, 0x4, R6 ;  /* 0x00000004fc067825 */ /* 0x040fe200078e0206 */
[----:B------:R-:W-:Y:S04]  /*1db20*/  STL.64 [R1+0x38], R18 ;  /* 0x0000381201007387 */ /* 0x000fe80000100a00 */
[----:B------:R1:W-:Y:S01]  /*1db30*/  STL.64 [R1+0x30], R6 ;  /* 0x0000300601007387 */ /* 0x0003e20000100a00 */
[----:B------:R-:W-:-:S03]  /*1db40*/  IMAD.WIDE R104, R252, 0x4, R106 ;  /* 0x00000004fc687825 */ /* 0x000fc600078e026a */
[----:B------:R-:W3:Y:S01]  /*1db50*/  LDL.LU.64 R106, [R1+0x250] ;  /* 0x00025000016a7983 */ /* 0x000ee20000300a00 */
[----:B------:R-:W-:-:S03]  /*1db60*/  IMAD.WIDE R234, R252, 0x4, R4 ;  /* 0x00000004fcea7825 */ /* 0x000fc600078e0204 */
[----:B-1----:R-:W4:Y:S01]  /*1db70*/  LDL.LU.64 R6, [R1+0x248] ;  /* 0x0002480001067983 */ /* 0x002f220000300a00 */
[----:B------:R-:W-:-:S03]  /*1db80*/  IMAD.WIDE R218, R252, 0x4, R114 ;  /* 0x00000004fcda7825 */ /* 0x000fc600078e0272 */
[----:B------:R-:W4:Y:S01]  /*1db90*/  LDL.LU.64 R4, [R1+0x240] ;  /* 0x0002400001047983 */ /* 0x000f220000300a00 */
[----:B------:R-:W-:-:S03]  /*1dba0*/  IMAD.WIDE R92, R252, 0x4, R26 ;  /* 0x00000004fc5c7825 */ /* 0x000fc600078e021a */
[----:B------:R-:W4:Y:S01]  /*1dbb0*/  LDL.LU.64 R182, [R1+0x1fe8] ;  /* 0x001fe80001b67983 */ /* 0x000f220000300a00 */
[----:B------:R-:W-:-:S03]  /*1dbc0*/  IMAD.WIDE R80, R252, 0x4, R78 ;  /* 0x00000004fc507825 */ /* 0x000fc600078e024e */
[----:B------:R-:W4:Y:S04]  /*1dbd0*/  LDL.LU.64 R114, [R1+0x1fe0] ;  /* 0x001fe00001727983 */ /* 0x000f280000300a00 */
[----:B------:R-:W4:Y:S04]  /*1dbe0*/  LDL.LU.64 R26, [R1+0x1fd8] ;  /* 0x001fd800011a7983 */ /* 0x000f280000300a00 */
[----:B------:R-:W4:Y:S01]  /*1dbf0*/  LDL.LU.64 R78, [R1+0x1fd0] ;  /* 0x001fd000014e7983 */ /* 0x000f220000300a00 */
[----:B--2---:R-:W-:-:S03]  /*1dc00*/  IMAD.WIDE R68, R252, 0x4, R160 ;  /* 0x00000004fc447825 */ /* 0x004fc600078e02a0 */
[----:B------:R-:W2:Y:S01]  /*1dc10*/  LDL.LU.64 R160, [R1+0x1fc8] ;  /* 0x001fc80001a07983 */ /* 0x000ea20000300a00 */
[----:B------:R-:W-:-:S03]  /*1dc20*/  IMAD.WIDE R66, R252, 0x4, R162 ;  /* 0x00000004fc427825 */ /* 0x000fc600078e02a2 */
[----:B------:R-:W2:Y:S04]  /*1dc30*/  LDL.LU.64 R162, [R1+0x1fc0] ;  /* 0x001fc00001a27983 */ /* 0x000ea80000300a00 */
[----:B------:R-:W2:Y:S04]  /*1dc40*/  LDL.LU.64 R166, [R1+0x1fb8] ;  /* 0x001fb80001a67983 */ /* 0x000ea80000300a00 */
[----:B------:R-:W2:Y:S01]  /*1dc50*/  LDL.LU.64 R118, [R1+0x1fb0] ;  /* 0x001fb00001767983 */ /* 0x000ea20000300a00 */
[----:B------:R-:W-:-:S04]  /*1dc60*/  IMAD.WIDE R64, R252, 0x4, R16 ;  /* 0x00000004fc407825 */ /* 0x000fc800078e0210 */
[----:B------:R-:W-:-:S04]  /*1dc70*/  IMAD.WIDE R52, R252, 0x4, R14 ;  /* 0x00000004fc347825 */ /* 0x000fc800078e020e */
[----:B------:R-:W-:-:S04]  /*1dc80*/  IMAD.WIDE R28, R252, 0x4, R10 ;  /* 0x00000004fc1c7825 */ /* 0x000fc800078e020a */
[C---:B------:R-:W-:Y:S02]  /*1dc90*/  IMAD.WIDE R22, R252.reuse, 0x4, R170 ;  /* 0x00000004fc167825 */ /* 0x040fe400078e02aa */
[----:B------:R-:W2:Y:S02]  /*1dca0*/  LDL.LU.64 R170, [R1+0x1fa8] ;  /* 0x001fa80001aa7983 */ /* 0x000ea40000300a00 */
[C---:B------:R-:W-:Y:S02]  /*1dcb0*/  IMAD.WIDE R20, R252.reuse, 0x4, R172 ;  /* 0x00000004fc147825 */ /* 0x040fe400078e02ac */
[----:B------:R-:W2:Y:S02]  /*1dcc0*/  LDL.LU.64 R172, [R1+0x1fa0] ;  /* 0x001fa00001ac7983 */ /* 0x000ea40000300a00 */
[C---:B------:R-:W-:Y:S02]  /*1dcd0*/  IMAD.WIDE R18, R252.reuse, 0x4, R174 ;  /* 0x00000004fc127825 */ /* 0x040fe400078e02ae */
[----:B------:R-:W2:Y:S02]  /*1dce0*/  LDL.LU.64 R174, [R1+0x1f98] ;  /* 0x001f980001ae7983 */ /* 0x000ea40000300a00 */
        /* <DEDUP_REMOVED lines=8> */
[----:B------:R-:W-:-:S02]  /*1dd70*/  IMAD.WIDE R24, R252, 0x4, R8 ;  /* 0x00000004fc187825 */ /* 0x000fc400078e0208 */
[----:B------:R-:W2:Y:S02]  /*1dd80*/  LDL.LU.64 R180, [R1+0x1f78] ;  /* 0x001f780001b47983 */ /* 0x000ea40000300a00 */
[C---:B---3--:R-:W-:Y:S02]  /*1dd90*/  IMAD.WIDE R8, R252.reuse, 0x4, R106 ;  /* 0x00000004fc087825 */ /* 0x048fe400078e026a */
[----:B------:R-:W3:Y:S02]  /*1dda0*/  LDL.LU.64 R106, [R1+0x1f70] ;  /* 0x001f7000016a7983 */ /* 0x000ee40000300a00 */
[----:B----4-:R-:W-:-:S04]  /*1ddb0*/  IMAD.WIDE R134, R252, 0x4, R182 ;  /* 0x00000004fc867825 */ /* 0x010fc800078e02b6 */
[C---:B------:R-:W-:Y:S01]  /*1ddc0*/  IMAD.WIDE R116, R252.reuse, 0x4, R114 ;  /* 0x00000004fc747825 */ /* 0x040fe200078e0272 */
[----:B------:R-:W-:Y:S03]  /*1ddd0*/  STL.64 [R1+0x240], R134 ;  /* 0x0002408601007387 */ /* 0x000fe60000100a00 */
[C---:B------:R-:W-:Y:S01]  /*1dde0*/  IMAD.WIDE R26, R252.reuse, 0x4, R26 ;  /* 0x00000004fc1a7825 */ /* 0x040fe200078e021a */
[----:B------:R-:W-:Y:S03]  /*1ddf0*/  STL.64 [R1+0x248], R116 ;  /* 0x0002487401007387 */ /* 0x000fe60000100a00 */
[C---:B------:R-:W-:Y:S01]  /*1de00*/  IMAD.WIDE R114, R252.reuse, 0x4, R78 ;  /* 0x00000004fc727825 */ /* 0x040fe200078e024e */
[----:B------:R1:W-:Y:S04]  /*1de10*/  STL.64 [R1+0x250], R26 ;  /* 0x0002501a01007387 */ /* 0x0003e80000100a00 */
[----:B------:R4:W-:Y:S04]  /*1de20*/  STL.64 [R1+0x258], R114 ;  /* 0x0002587201007387 */ /* 0x0009e80000100a00 */
[----:B------:R-:W3:Y:S01]  /*1de30*/  LDL.LU.64 R150, [R1+0x1f68] ;  /* 0x001f680001967983 */ /* 0x000ee20000300a00 */
[----:B--2---:R-:W-:-:S04]  /*1de40*/  IMAD.WIDE R78, R252, 0x4, R160 ;  /* 0x00000004fc4e7825 */ /* 0x004fc800078e02a0 */
[C---:B-1----:R-:W-:Y:S01]  /*1de50*/  IMAD.WIDE R26, R252.reuse, 0x4, R162 ;  /* 0x00000004fc1a7825 */ /* 0x042fe200078e02a2 */
[----:B------:R-:W-:Y:S04]  /*1de60*/  STL.64 [R1+0x260], R78 ;  /* 0x0002604e01007387 */ /* 0x000fe80000100a00 */
[----:B------:R-:W2:Y:S04]  /*1de70*/  LDL.LU.64 R202, [R1+0x1f60] ;  /* 0x001f600001ca7983 */ /* 0x000ea80000300a00 */
[----:B------:R1:W-:Y:S04]  /*1de80*/  STL.64 [R1+0x268], R26 ;  /* 0x0002681a01007387 */ /* 0x0003e80000100a00 */
[----:B------:R-:W2:Y:S04]  /*1de90*/  LDL.LU.64 R134, [R1+0x1f58] ;  /* 0x001f580001867983 */ /* 0x000ea80000300a00 */
[----:B------:R-:W2:Y:S04]  /*1dea0*/  LDL.LU.64 R186, [R1+0x1f50] ;  /* 0x001f500001ba7983 */ /* 0x000ea80000300a00 */
[----:B------:R-:W2:Y:S04]  /*1deb0*/  LDL.LU.64 R184, [R1+0x1f48] ;  /* 0x001f480001b87983 */ /* 0x000ea80000300a00 */
[----:B------:R-:W2:Y:S04]  /*1dec0*/  LDL.LU.64 R116, [R1+0x1f40] ;  /* 0x001f400001747983 */ /* 0x000ea80000300a00 */
[----:B------:R-:W2:Y:S04]  /*1ded0*/  LDL.LU.64 R182, [R1+0x1f38] ;  /* 0x001f380001b67983 */ /* 0x000ea80000300a00 */
[----:B----4-:R-:W4:Y:S04]  /*1dee0*/  LDL.LU.64 R114, [R1+0x1f30] ;  /* 0x001f300001727983 */ /* 0x010f280000300a00 */
[----:B-1----:R-:W4:Y:S04]  /*1def0*/  LDL.LU.64 R26, [R1+0x1f28] ;  /* 0x001f2800011a7983 */ /* 0x002f280000300a00 */
[----:B------:R-:W4:Y:S04]  /*1df00*/  LDL.LU.64 R78, [R1+0x1f20] ;  /* 0x001f2000014e7983 */ /* 0x000f280000300a00 */
[----:B------:R-:W4:Y:S04]  /*1df10*/  LDL.LU.64 R160, [R1+0x1f18] ;  /* 0x001f180001a07983 */ /* 0x000f280000300a00 */
[----:B------:R-:W4:Y:S01]  /*1df20*/  LDL.LU.64 R162, [R1+0x1f10] ;  /* 0x001f100001a27983 */ /* 0x000f220000300a00 */
[----:B------:R-:W-:-:S05]  /*1df30*/  IMAD.WIDE R166, R252, 0x4, R166 ;  /* 0x00000004fca67825 */ /* 0x000fca00078e02a6 */
[----:B------:R1:W-:Y:S02]  /*1df40*/  STL.64 [R1+0x1fb8], R166 ;  /* 0x001fb8a601007387 */ /* 0x0003e40000100a00 */
[----:B-1----:R-:W-:-:S05]  /*1df50*/  IMAD.WIDE R166, R252, 0x4, R118 ;  /* 0x00000004fca67825 */ /* 0x002fca00078e0276 */
[----:B------:R1:W-:Y:S01]  /*1df60*/  STL.64 [R1+0x1fb0], R166 ;  /* 0x001fb0a601007387 */ /* 0x0003e20000100a00 */
[----:B------:R-:W-:-:S04]  /*1df70*/  IMAD.WIDE R118, R252, 0x4, R170 ;  /* 0x00000004fc767825 */ /* 0x000fc800078e02aa */
[C---:B------:R-:W-:Y:S01]  /*1df80*/  IMAD.WIDE R170, R252.reuse, 0x4, R172 ;  /* 0x00000004fcaa7825 */ /* 0x040fe200078e02ac */
[----:B------:R1:W-:Y:S03]  /*1df90*/  STL.64 [R1+0x1fa8], R118 ;  /* 0x001fa87601007387 */ /* 0x0003e60000100a00 */
[C---:B-1----:R-:W-:Y:S01]  /*1dfa0*/  IMAD.WIDE R166, R252.reuse, 0x4, R174 ;  /* 0x00000004fca67825 */ /* 0x042fe200078e02ae */
[----:B------:R1:W-:Y:S03]  /*1dfb0*/  STL.64 [R1+0x1fa0], R170 ;  /* 0x001fa0aa01007387 */ /* 0x0003e60000100a00 */
[C---:B------:R-:W-:Y:S02]  /*1dfc0*/  IMAD.WIDE R118, R252.reuse, 0x4, R164 ;  /* 0x00000004fc767825 */ /* 0x040fe400078e02a4 */
[----:B------:R-:W4:Y:S02]  /*1dfd0*/  LDL.LU.64 R164, [R1+0x1f08] ;  /* 0x001f080001a47983 */ /* 0x000f240000300a00 */
[----:B-1----:R-:W-:-:S02]  /*1dfe0*/  IMAD.WIDE R170, R252, 0x4, R176 ;  /* 0x00000004fcaa7825 */ /* 0x002fc400078e02b0 */
[----:B------:R1:W-:Y:S04]  /*1dff0*/  STL.64 [R1+0x1f98], R166 ;  /* 0x001f98a601007387 */ /* 0x0003e80000100a00 */
[----:B------:R1:W-:Y:S04]  /*1e000*/  STL.64 [R1+0x1f90], R118 ;  /* 0x001f907601007387 */ /* 0x0003e80000100a00 */
[----:B------:R-:W-:Y:S01]  /*1e010*/  STL.64 [R1+0x1f88], R170 ;  /* 0x001f88aa01007387 */ /* 0x000fe20000100a00 */
[----:B-1----:R-:W-:-:S04]  /*1e020*/  IMAD.WIDE R166, R252, 0x4, R180 ;  /* 0x00000004fca67825 */ /* 0x002fc800078e02b4 */
[----:B------:R-:W-:-:S05]  /*1e030*/  IMAD.WIDE R118, R252, 0x4, R178 ;  /* 0x00000004fc767825 */ /* 0x000fca00078e02b2 */
[----:B------:R1:W-:Y:S04]  /*1e040*/  STL.64 [R1+0x1f80], R118 ;  /* 0x001f807601007387 */ /* 0x0003e80000100a00 */
[----:B-1----:R-:W4:Y:S04]  /*1e050*/  LDL.LU.64 R118, [R1+0x1f00] ;  /* 0x001f000001767983 */ /* 0x002f280000300a00 */
[----:B------:R-:W-:Y:S04]  /*1e060*/  STL.64 [R1+0x1f78], R166 ;  /* 0x001f78a601007387 */ /* 0x000fe80000100a00 */
[----:B------:R-:W4:Y:S01]  /*1e070*/  LDL.LU.64 R170, [R1+0x1ef8] ;  /* 0x001ef80001aa7983 */ /* 0x000f220000300a00 */
[----:B---3--:R-:W-:-:S05]  /*1e080*/  IMAD.WIDE R106, R252, 0x4, R106 ;  /* 0x00000004fc6a7825 */ /* 0x008fca00078e026a */
[----:B------:R1:W-:Y:S04]  /*1e090*/  STL.64 [R1+0x1f70], R106 ;  /* 0x001f706a01007387 */ /* 0x0003e80000100a00 */
[----:B------:R-:W3:Y:S04]  /*1e0a0*/  LDL.LU.64 R172, [R1+0x1ef0] ;  /* 0x001ef00001ac7983 */ /* 0x000ee80000300a00 */
[----:B------:R-:W3:Y:S04]  /*1e0b0*/  LDL.LU.64 R174, [R1+0x1ee8] ;  /* 0x001ee80001ae7983 */ /* 0x000ee80000300a00 */
[----:B------:R-:W3:Y:S04]  /*1e0c0*/  LDL.LU.64 R176, [R1+0x1ee0] ;  /* 0x001ee00001b07983 */ /* 0x000ee80000300a00 */
[----:B------:R-:W3:Y:S04]  /*1e0d0*/  LDL.LU.64 R178, [R1+0x1ed8] ;  /* 0x001ed80001b27983 */ /* 0x000ee80000300a00 */
[----:B------:R-:W3:Y:S04]  /*1e0e0*/  LDL.LU.64 R180, [R1+0x1ed0] ;  /* 0x001ed00001b47983 */ /* 0x000ee80000300a00 */
[----:B-1----:R-:W3:Y:S01]  /*1e0f0*/  LDL.LU.64 R106, [R1+0x1ec8] ;  /* 0x001ec800016a7983 */ /* 0x002ee20000300a00 */
[----:B------:R-:W-:-:S05]  /*1e100*/  IMAD.WIDE R150, R252, 0x4, R150 ;  /* 0x00000004fc967825 */ /* 0x000fca00078e0296 */
[----:B------:R1:W-:Y:S01]  /*1e110*/  STL.64 [R1+0x1f68], R150 ;  /* 0x001f689601007387 */ /* 0x0003e20000100a00 */
[----:B--2---:R-:W-:-:S04]  /*1e120*/  IMAD.WIDE R166, R252, 0x4, R202 ;  /* 0x00000004fca67825 */ /* 0x004fc800078e02ca */
[C---:B-1----:R-:W-:Y:S01]  /*1e130*/  IMAD.WIDE R150, R252.reuse, 0x4, R134 ;  /* 0x00000004fc967825 */ /* 0x042fe200078e0286 */
        /* <DEDUP_REMOVED lines=17> */
[----:B-1----:R-:W3:Y:S01]  /*1e250*/  LDL.LU.64 R166, [R1+0x1ec0] ;  /* 0x001ec00001a67983 */ /* 0x002ee20000300a00 */
[----:B--2---:R-:W-:-:S03]  /*1e260*/  IMAD.WIDE R26, R252, 0x4, R162 ;  /* 0x00000004fc1a7825 */ /* 0x004fc600078e02a2 */
[----:B------:R-:W-:Y:S04]  /*1e270*/  STL.64 [R1+0x1f18], R78 ;  /* 0x001f184e01007387 */ /* 0x000fe80000100a00 */
[----:B------:R-:W2:Y:S04]  /*1e280*/  LDL.LU.64 R184, [R1+0x1eb8] ;  /* 0x001eb80001b87983 */ /* 0x000ea80000300a00 */
[----:B------:R1:W-:Y:S04]  /*1e290*/  STL.64 [R1+0x1f10], R26 ;  /* 0x001f101a01007387 */ /* 0x0003e80000100a00 */
[----:B------:R-:W2:Y:S04]  /*1e2a0*/  LDL.LU.64 R116, [R1+0x1eb0] ;  /* 0x001eb00001747983 */ /* 0x000ea80000300a00 */
[----:B------:R-:W2:Y:S04]  /*1e2b0*/  LDL.LU.64 R182, [R1+0x1ea8] ;  /* 0x001ea80001b67983 */ /* 0x000ea80000300a00 */
[----:B----4-:R-:W4:Y:S04]  /*1e2c0*/  LDL.LU.64 R114, [R1+0x1ea0] ;  /* 0x001ea00001727983 */ /* 0x010f280000300a00 */
[----:B------:R-:W4:Y:S04]  /*1e2d0*/  LDL.LU.64 R162, [R1+0x1e98] ;  /* 0x001e980001a27983 */ /* 0x000f280000300a00 */
[----:B-1----:R-:W4:Y:S04]  /*1e2e0*/  LDL.LU.64 R26, [R1+0x1e90] ;  /* 0x001e9000011a7983 */ /* 0x002f280000300a00 */
[----:B------:R-:W4:Y:S01]  /*1e2f0*/  LDL.LU.64 R78, [R1+0x1e88] ;  /* 0x001e8800014e7983 */ /* 0x000f220000300a00 */
[----:B------:R-:W-:-:S05]  /*1e300*/  IMAD.WIDE R134, R252, 0x4, R164 ;  /* 0x00000004fc867825 */ /* 0x000fca00078e02a4 */
[----:B------:R3:W-:Y:S04]  /*1e310*/  STL.64 [R1+0x1f08], R134 ;  /* 0x001f088601007387 */ /* 0x0007e80000100a00 */
[----:B------:R-:W4:Y:S04]  /*1e320*/  LDL.LU.64 R160, [R1+0x1e80] ;  /* 0x001e800001a07983 */ /* 0x000f280000300a00 */
[----:B------:R-:W4:Y:S01]  /*1e330*/  LDL.LU.64 R164, [R1+0x1e78] ;  /* 0x001e780001a47983 */ /* 0x000f220000300a00 */
[----:B------:R-:W-:-:S04]  /*1e340*/  IMAD.WIDE R118, R252, 0x4, R118 ;  /* 0x00000004fc767825 */ /* 0x000fc800078e0276 */
[C---:B------:R-:W-:Y:S01]  /*1e350*/  IMAD.WIDE R150, R252.reuse, 0x4, R170 ;  /* 0x00000004fc967825 */ /* 0x040fe200078e02aa */
[----:B------:R1:W-:Y:S04]  /*1e360*/  STL.64 [R1+0x1f00], R118 ;  /* 0x001f007601007387 */ /* 0x0003e80000100a00 */
[----:B------:R1:W-:Y:S01]  /*1e370*/  STL.64 [R1+0x1ef8], R150 ;  /* 0x001ef89601007387 */ /* 0x0003e20000100a00 */
[----:B---3--:R-:W-:-:S04]  /*1e380*/  IMAD.WIDE R134, R252, 0x4, R172 ;  /* 0x00000004fc867825 */ /* 0x008fc800078e02ac */
[C---:B-1----:R-:W-:Y:S01]  /*1e390*/  IMAD.WIDE R118, R252.reuse, 0x4, R174 ;  /* 0x00000004fc767825 */ /* 0x042fe200078e02ae */
        /* <DEDUP_REMOVED lines=23> */
[----:B------:R2:W-:Y:S02]  /*1e510*/  STL.64 [R1+0x1ec0], R166 ;  /* 0x001ec0a601007387 */ /* 0x0005e40000100a00 */
[----:B--2---:R-:W-:-:S04]  /*1e520*/  IMAD.WIDE R166, R252, 0x4, R184 ;  /* 0x00000004fca67825 */ /* 0x004fc800078e02b8 */
[C---:B------:R-:W-:Y:S01]  /*1e530*/  IMAD.WIDE R184, R252.reuse, 0x4, R116 ;  /* 0x00000004fcb87825 */ /* 0x040fe200078e0274 */
[----:B------:R1:W-:Y:S03]  /*1e540*/  STL.64 [R1+0x1eb8], R166 ;  /* 0x001eb8a601007387 */ /* 0x0003e60000100a00 */
[C---:B----4-:R-:W-:Y:S01]  /*1e550*/  IMAD.WIDE R116, R252.reuse, 0x4, R114 ;  /* 0x00000004fc747825 */ /* 0x050fe200078e0272 */
[----:B------:R-:W-:Y:S03]  /*1e560*/  STL.64 [R1+0x1eb0], R184 ;  /* 0x001eb0b801007387 */ /* 0x000fe60000100a00 */
[----:B------:R-:W-:-:S04]  /*1e570*/  IMAD.WIDE R114, R252, 0x4, R162 ;  /* 0x00000004fc727825 */ /* 0x000fc800078e02a2 */
[----:B-1----:R-:W-:-:S05]  /*1e580*/  IMAD.WIDE R166, R252, 0x4, R182 ;  /* 0x00000004fca67825 */ /* 0x002fca00078e02b6 */
[----:B------:R-:W-:Y:S04]  /*1e590*/  STL.64 [R1+0x1ea8], R166 ;  /* 0x001ea8a601007387 */ /* 0x000fe80000100a00 */
[----:B------:R-:W2:Y:S01]  /*1e5a0*/  LDL.LU.64 R162, [R1+0x1e10] ;  /* 0x001e100001a27983 */ /* 0x000ea20000300a00 */
[----:B------:R-:W-:-:S03]  /*1e5b0*/  IMAD.WIDE R26, R252, 0x4, R26 ;  /* 0x00000004fc1a7825 */ /* 0x000fc600078e021a */
[----:B------:R-:W-:Y:S04]  /*1e5c0*/  STL.64 [R1+0x1ea0], R116 ;  /* 0x001ea07401007387 */ /* 0x000fe80000100a00 */
[----:B------:R1:W-:Y:S04]  /*1e5d0*/  STL.64 [R1+0x1e98], R114 ;  /* 0x001e987201007387 */ /* 0x0003e80000100a00 */
[----:B------:R4:W-:Y:S01]  /*1e5e0*/  STL.64 [R1+0x1e90], R26 ;  /* 0x001e901a01007387 */ /* 0x0009e20000100a00 */
[----:B-1----:R-:W-:-:S05]  /*1e5f0*/  IMAD.WIDE R114, R252, 0x4, R78 ;  /* 0x00000004fc727825 */ /* 0x002fca00078e024e */
[----:B------:R1:W-:Y:S04]  /*1e600*/  STL.64 [R1+0x1e88], R114 ;  /* 0x001e887201007387 */ /* 0x0003e80000100a00 */
[----:B------:R-:W2:Y:S01]  /*1e610*/  LDL.LU.64 R184, [R1+0x1e08] ;  /* 0x001e080001b87983 */ /* 0x000ea20000300a00 */
[----:B------:R-:W-:-:S04]  /*1e620*/  IMAD.WIDE R78, R252, 0x4, R160 ;  /* 0x00000004fc4e7825 */ /* 0x000fc800078e02a0 */
[C---:B----4-:R-:W-:Y:S01]  /*1e630*/  IMAD.WIDE R26, R252.reuse, 0x4, R164 ;  /* 0x00000004fc1a7825 */ /* 0x050fe200078e02a4 */
[----:B------:R-:W-:Y:S04]  /*1e640*/  STL.64 [R1+0x1e80], R78 ;  /* 0x001e804e01007387 */ /* 0x000fe80000100a00 */
[----:B------:R-:W4:Y:S04]  /*1e650*/  LDL.LU.64 R116, [R1+0x1e00] ;  /* 0x001e000001747983 */ /* 0x000f280000300a00 */
[----:B------:R1:W-:Y:S04]  /*1e660*/  STL.64 [R1+0x1e78], R26 ;  /* 0x001e781a01007387 */ /* 0x0003e80000100a00 */
[----:B------:R-:W4:Y:S04]  /*1e670*/  LDL.LU.64 R182, [R1+0x1df8] ;  /* 0x001df80001b67983 */ /* 0x000f280000300a00 */
[----:B-1----:R-:W4:Y:S04]  /*1e680*/  LDL.LU.64 R114, [R1+0x1df0] ;  /* 0x001df00001727983 */ /* 0x002f280000300a00 */
[----:B------:R-:W4:Y:S04]  /*1e690*/  LDL.LU.64 R26, [R1+0x1de8] ;  /* 0x001de800011a7983 */ /* 0x000f280000300a00 */
[----:B------:R-:W4:Y:S04]  /*1e6a0*/  LDL.LU.64 R78, [R1+0x1de0] ;  /* 0x001de000014e7983 */ /* 0x000f280000300a00 */
[----:B------:R-:W4:Y:S04]  /*1e6b0*/  LDL.LU.64 R160, [R1+0x1dd8] ;  /* 0x001dd80001a07983 */ /* 0x000f280000300a00 */
[----:B------:R-:W4:Y:S01]  /*1e6c0*/  LDL.LU.64 R164, [R1+0x1dd0] ;  /* 0x001dd00001a47983 */ /* 0x000f220000300a00 */
[----:B---3--:R-:W-:-:S05]  /*1e6d0*/  IMAD.WIDE R150, R252, 0x4, R150 ;  /* 0x00000004fc967825 */ /* 0x008fca00078e0296 */
[----:B------:R1:W-:Y:S01]  /*1e6e0*/  STL.64 [R1+0x1e70], R150 ;  /* 0x001e709601007387 */ /* 0x0003e20000100a00 */
[----:B------:R-:W-:-:S05]  /*1e6f0*/  IMAD.WIDE R166, R252, 0x4, R202 ;  /* 0x00000004fca67825 */ /* 0x000fca00078e02ca */
[----:B------:R-:W-:Y:S01]  /*1e700*/  STL.64 [R1+0x1e68], R166 ;  /* 0x001e68a601007387 */ /* 0x000fe20000100a00 */
[----:B-1----:R-:W-:-:S04]  /*1e710*/  IMAD.WIDE R150, R252, 0x4, R134 ;  /* 0x00000004fc967825 */ /* 0x002fc800078e0286 */
        /* <DEDUP_REMOVED lines=24> */
[----:B-1----:R-:W3:Y:S04]  /*1e8a0*/  LDL.LU.64 R106, [R1+0x1da0] ;  /* 0x001da000016a7983 */ /* 0x002ee80000300a00 */
[----:B------:R-:W3:Y:S01]  /*1e8b0*/  LDL.LU.64 R176, [R1+0x1d98] ;  /* 0x001d980001b07983 */ /* 0x000ee20000300a00 */
[----:B--2---:R-:W-:-:S03]  /*1e8c0*/  IMAD.WIDE R134, R252, 0x4, R162 ;  /* 0x00000004fc867825 */ /* 0x004fc600078e02a2 */
[----:B------:R-:W2:Y:S04]  /*1e8d0*/  LDL.LU.64 R178, [R1+0x1d90] ;  /* 0x001d900001b27983 */ /* 0x000ea80000300a00 */
[----:B------:R1:W-:Y:S04]  /*1e8e0*/  STL.64 [R1+0x1e10], R134 ;  /* 0x001e108601007387 */ /* 0x0003e80000100a00 */
[----:B------:R-:W2:Y:S04]  /*1e8f0*/  LDL.LU.64 R180, [R1+0x1d88] ;  /* 0x001d880001b47983 */ /* 0x000ea80000300a00 */
[----:B------:R-:W2:Y:S01]  /*1e900*/  LDL.LU.64 R162, [R1+0x1d80] ;  /* 0x001d800001a27983 */ /* 0x000ea20000300a00 */
[----:B------:R-:W-:-:S05]  /*1e910*/  IMAD.WIDE R184, R252, 0x4, R184 ;  /* 0x00000004fcb87825 */ /* 0x000fca00078e02b8 */
[----:B------:R-:W-:Y:S01]  /*1e920*/  STL.64 [R1+0x1e08], R184 ;  /* 0x001e08b801007387 */ /* 0x000fe20000100a00 */
[----:B----4-:R-:W-:-:S04]  /*1e930*/  IMAD.WIDE R150, R252, 0x4, R116 ;  /* 0x00000004fc967825 */ /* 0x010fc800078e0274 */
[C---:B-1----:R-:W-:Y:S01]  /*1e940*/  IMAD.WIDE R134, R252.reuse, 0x4, R182 ;  /* 0x00000004fc867825 */ /* 0x042fe200078e02b6 */
[----:B------:R1:W-:Y:S03]  /*1e950*/  STL.64 [R1+0x1e00], R150 ;  /* 0x001e009601007387 */ /* 0x0003e60000100a00 */
        /* <DEDUP_REMOVED lines=8> */
[----:B-1----:R-:W2:Y:S01]  /*1e9e0*/  LDL.LU.64 R150, [R1+0x1d78] ;  /* 0x001d780001967983 */ /* 0x002ea20000300a00 */
[----:B----4-:R-:W-:-:S03]  /*1e9f0*/  IMAD.WIDE R26, R252, 0x4, R164 ;  /* 0x00000004fc1a7825 */ /* 0x010fc600078e02a4 */
[----:B------:R-:W-:Y:S04]  /*1ea00*/  STL.64 [R1+0x1dd8], R78 ;  /* 0x001dd84e01007387 */ /* 0x000fe80000100a00 */
[----:B------:R-:W4:Y:S04]  /*1ea10*/  LDL.LU.64 R202, [R1+0x1d70] ;  /* 0x001d700001ca7983 */ /* 0x000f280000300a00 */
[----:B------:R1:W-:Y:S04]  /*1ea20*/  STL.64 [R1+0x1dd0], R26 ;  /* 0x001dd01a01007387 */ /* 0x0003e80000100a00 */
[----:B------:R-:W4:Y:S04]  /*1ea30*/  LDL.LU.64 R134, [R1+0x1d68] ;  /* 0x001d680001867983 */ /* 0x000f280000300a00 */
[----:B------:R-:W4:Y:S04]  /*1ea40*/  LDL.LU.64 R186, [R1+0x1d60] ;  /* 0x001d600001ba7983 */ /* 0x000f280000300a00 */
[----:B------:R-:W4:Y:S04]  /*1ea50*/  LDL.LU.64 R184, [R1+0x1d58] ;  /* 0x001d580001b87983 */ /* 0x000f280000300a00 */
[----:B------:R-:W4:Y:S04]  /*1ea60*/  LDL.LU.64 R116, [R1+0x1d50] ;  /* 0x001d500001747983 */ /* 0x000f280000300a00 */
[----:B------:R-:W4:Y:S04]  /*1ea70*/  LDL.LU.64 R182, [R1+0x1d48] ;  /* 0x001d480001b67983 */ /* 0x000f280000300a00 */
[----:B------:R-:W4:Y:S04]  /*1ea80*/  LDL.LU.64 R114, [R1+0x1d40] ;  /* 0x001d400001727983 */ /* 0x000f280000300a00 */
[----:B-1----:R-:W4:Y:S04]  /*1ea90*/  LDL.LU.64 R26, [R1+0x1d38] ;  /* 0x001d3800011a7983 */ /* 0x002f280000300a00 */
[----:B------:R-:W4:Y:S04]  /*1eaa0*/  LDL.LU.64 R78, [R1+0x1d30] ;  /* 0x001d3000014e7983 */ /* 0x000f280000300a00 */
[----:B------:R-:W4:Y:S04]  /*1eab0*/  LDL.LU.64 R160, [R1+0x1d28] ;  /* 0x001d280001a07983 */ /* 0x000f280000300a00 */
[----:B------:R-:W4:Y:S01]  /*1eac0*/  LDL.LU.64 R164, [R1+0x1d20] ;  /* 0x001d200001a47983 */ /* 0x000f220000300a00 */
[----:B---3--:R-:W-:-:S05]  /*1ead0*/  IMAD.WIDE R166, R252, 0x4, R166 ;  /* 0x00000004fca67825 */ /* 0x008fca00078e02a6 */
        /* <DEDUP_REMOVED lines=8> */
[C---:B---3--:R-:W-:Y:S02]  /*1eb60*/  IMAD.WIDE R118, R252.reuse, 0x4, R106 ;  /* 0x00000004fc767825 */ /* 0x048fe400078e026a */
[----:B------:R-:W3:Y:S02]  /*1eb70*/  LDL.LU.64 R106, [R1+0x1d18] ;  /* 0x001d1800016a7983 */ /* 0x000ee40000300a00 */
[C---:B------:R-:W-:Y:S02]  /*1eb80*/  IMAD.WIDE R170, R252.reuse, 0x4, R176 ;  /* 0x00000004fcaa7825 */ /* 0x040fe400078e02b0 */
[----:B------:R1:W-:Y:S04]  /*1eb90*/  STL.64 [R1+0x1da8], R166 ;  /* 0x001da8a601007387 */ /* 0x0003e80000100a00 */
[----:B------:R1:W-:Y:S04]  /*1eba0*/  STL.64 [R1+0x1da0], R118 ;  /* 0x001da07601007387 */ /* 0x0003e80000100a00 */
[----:B------:R-:W-:Y:S01]  /*1ebb0*/  STL.64 [R1+0x1d98], R170 ;  /* 0x001d98aa01007387 */ /* 0x000fe20000100a00 */
[----:B--2---:R-:W-:-:S04]  /*1ebc0*/  IMAD.WIDE R162, R252, 0x4, R162 ;  /* 0x00000004fca27825 */ /* 0x004fc800078e02a2 */
[----:B-1----:R-:W-:-:S04]  /*1ebd0*/  IMAD.WIDE R166, R252, 0x4, R180 ;  /* 0x00000004fca67825 */ /* 0x002fc800078e02b4 */
[----:B------:R-:W-:-:S05]  /*1ebe0*/  IMAD.WIDE R118, R252, 0x4, R178 ;  /* 0x00000004fc767825 */ /* 0x000fca00078e02b2 */
[----:B------:R1:W-:Y:S04]  /*1ebf0*/  STL.64 [R1+0x1d90], R118 ;  /* 0x001d907601007387 */ /* 0x0003e80000100a00 */
[----:B-1----:R-:W2:Y:S04]  /*1ec00*/  LDL.LU.64 R118, [R1+0x1d10] ;  /* 0x001d100001767983 */ /* 0x002ea80000300a00 */
        /* <DEDUP_REMOVED lines=8> */
[----:B-1----:R-:W2:Y:S01]  /*1ec90*/  LDL.LU.64 R162, [R1+0x1cd8] ;  /* 0x001cd80001a27983 */ /* 0x002ea20000300a00 */
[----:B------:R-:W-:-:S05]  /*1eca0*/  IMAD.WIDE R150, R252, 0x4, R150 ;  /* 0x00000004fc967825 */ /* 0x000fca00078e0296 */
[----:B------:R1:W-:Y:S01]  /*1ecb0*/  STL.64 [R1+0x1d78], R150 ;  /* 0x001d789601007387 */ /* 0x0003e20000100a00 */
[----:B----4-:R-:W-:-:S04]  /*1ecc0*/  IMAD.WIDE R166, R252, 0x4, R202 ;  /* 0x00000004fca67825 */ /* 0x010fc800078e02ca */
[C---:B-1----:R-:W-:Y:S01]  /*1ecd0*/  IMAD.WIDE R150, R252.reuse, 0x4, R134 ;  /* 0x00000004fc967825 */ /* 0x042fe200078e0286 */
        /* <DEDUP_REMOVED lines=26> */
[----:B-1----:R-:W4:Y:S04]  /*1ee80*/  LDL.LU.64 R26, [R1+0x1ca0] ;  /* 0x001ca000011a7983 */ /* 0x002f280000300a00 */
[----:B------:R-:W4:Y:S01]  /*1ee90*/  LDL.LU.64 R78, [R1+0x1c98] ;  /* 0x001c9800014e7983 */ /* 0x000f220000300a00 */
[----:B---3--:R-:W-:-:S05]  /*1eea0*/  IMAD.WIDE R106, R252, 0x4, R106 ;  /* 0x00000004fc6a7825 */ /* 0x008fca00078e026a */
[----:B------:R1:W-:Y:S04]  /*1eeb0*/  STL.64 [R1+0x1d18], R106 ;  /* 0x001d186a01007387 */ /* 0x0003e80000100a00 */
[----:B------:R-:W3:Y:S04]  /*1eec0*/  LDL.LU.64 R160, [R1+0x1c90] ;  /* 0x001c900001a07983 */ /* 0x000ee80000300a00 */
[----:B-1----:R-:W3:Y:S01]  /*1eed0*/  LDL.LU.64 R106, [R1+0x1c88] ;  /* 0x001c8800016a7983 */ /* 0x002ee20000300a00 */
[----:B--2---:R-:W-:-:S05]  /*1eee0*/  IMAD.WIDE R134, R252, 0x4, R118 ;  /* 0x00000004fc867825 */ /* 0x004fca00078e0276 */
[----:B------:R1:W-:Y:S01]  /*1eef0*/  STL.64 [R1+0x1d10], R134 ;  /* 0x001d108601007387 */ /* 0x0003e20000100a00 */
[----:B------:R-:W-:-:S04]  /*1ef00*/  IMAD.WIDE R118, R252, 0x4, R170 ;  /* 0x00000004fc767825 */ /* 0x000fc800078e02aa */
[C---:B------:R-:W-:Y:S01]  /*1ef10*/  IMAD.WIDE R150, R252.reuse, 0x4, R172 ;  /* 0x00000004fc967825 */ /* 0x040fe200078e02ac */
[----:B------:R2:W-:Y:S03]  /*1ef20*/  STL.64 [R1+0x1d08], R118 ;  /* 0x001d087601007387 */ /* 0x0005e60000100a00 */
[C---:B-1----:R-:W-:Y:S01]  /*1ef30*/  IMAD.WIDE R134, R252.reuse, 0x4, R174 ;  /* 0x00000004fc867825 */ /* 0x042fe200078e02ae */
[----:B------:R1:W-:Y:S04]  /*1ef40*/  STL.64 [R1+0x1d00], R150 ;  /* 0x001d009601007387 */ /* 0x0003e80000100a00 */
[----:B------:R1:W-:Y:S01]  /*1ef50*/  STL.64 [R1+0x1cf8], R134 ;  /* 0x001cf88601007387 */ /* 0x0003e20000100a00 */
[----:B--2---:R-:W-:-:S04]  /*1ef60*/  IMAD.WIDE R118, R252, 0x4, R176 ;  /* 0x00000004fc767825 */ /* 0x004fc800078e02b0 */
[C---:B-1----:R-:W-:Y:S01]  /*1ef70*/  IMAD.WIDE R150, R252.reuse, 0x4, R178 ;  /* 0x00000004fc967825 */ /* 0x042fe200078e02b2 */
[----:B------:R1:W-:Y:S03]  /*1ef80*/  STL.64 [R1+0x1cf0], R118 ;  /* 0x001cf07601007387 */ /* 0x0003e60000100a00 */
[C---:B------:R-:W-:Y:S01]  /*1ef90*/  IMAD.WIDE R134, R252.reuse, 0x4, R180 ;  /* 0x00000004fc867825 */ /* 0x040fe200078e02b4 */
[----:B------:R2:W-:Y:S03]  /*1efa0*/  STL.64 [R1+0x1ce8], R150 ;  /* 0x001ce89601007387 */ /* 0x0005e60000100a00 */
[C---:B-1----:R-:W-:Y:S01]  /*1efb0*/  IMAD.WIDE R118, R252.reuse, 0x4, R162 ;  /* 0x00000004fc767825 */ /* 0x042fe200078e02a2 */
[----:B--2---:R-:W2:Y:S04]  /*1efc0*/  LDL.LU.64 R150, [R1+0x1c80] ;  /* 0x001c800001967983 */ /* 0x004ea80000300a00 */
        /* <DEDUP_REMOVED lines=13> */
[----:B------:R-:W-:-:S05]  /*1f0a0*/  IMAD.WIDE R166, R252, 0x4, R166 ;  /* 0x00000004fca67825 */ /* 0x000fca00078e02a6 */
[----:B------:R4:W-:Y:S02]  /*1f0b0*/  STL.64 [R1+0x1cd0], R166 ;  /* 0x001cd0a601007387 */ /* 0x0009e40000100a00 */
[----:B----4-:R-:W-:-:S04]  /*1f0c0*/  IMAD.WIDE R166, R252, 0x4, R184 ;  /* 0x00000004fca67825 */ /* 0x010fc800078e02b8 */
[C---:B------:R-:W-:Y:S01]  /*1f0d0*/  IMAD.WIDE R184, R252.reuse, 0x4, R116 ;  /* 0x00000004fcb87825 */ /* 0x040fe200078e0274 */
[----:B------:R1:W-:Y:S03]  /*1f0e0*/  STL.64 [R1+0x1cc8], R166 ;  /* 0x001cc8a601007387 */ /* 0x0003e60000100a00 */
[C---:B------:R-:W-:Y:S01]  /*1f0f0*/  IMAD.WIDE R116, R252.reuse, 0x4, R114 ;  /* 0x00000004fc747825 */ /* 0x040fe200078e0272 */
[----:B------:R-:W-:Y:S03]  /*1f100*/  STL.64 [R1+0x1cc0], R184 ;  /* 0x001cc0b801007387 */ /* 0x000fe60000100a00 */
[----:B------:R-:W-:-:S04]  /*1f110*/  IMAD.WIDE R114, R252, 0x4, R164 ;  /* 0x00000004fc727825 */ /* 0x000fc800078e02a4 */
[----:B-1----:R-:W-:-:S05]  /*1f120*/  IMAD.WIDE R166, R252, 0x4, R182 ;  /* 0x00000004fca67825 */ /* 0x002fca00078e02b6 */
[----:B------:R-:W-:Y:S01]  /*1f130*/  STL.64 [R1+0x1cb8], R166 ;  /* 0x001cb8a601007387 */ /* 0x000fe20000100a00 */
[----:B------:R-:W-:-:S03]  /*1f140*/  IMAD.WIDE R26, R252, 0x4, R26 ;  /* 0x00000004fc1a7825 */ /* 0x000fc600078e021a */
[----:B------:R-:W4:Y:S04]  /*1f150*/  LDL.LU.64 R164, [R1+0x1c18] ;  /* 0x001c180001a47983 */ /* 0x000f280000300a00 */
[----:B------:R-:W-:Y:S04]  /*1f160*/  STL.64 [R1+0x1cb0], R116 ;  /* 0x001cb07401007387 */ /* 0x000fe80000100a00 */
[----:B------:R1:W-:Y:S04]  /*1f170*/  STL.64 [R1+0x1ca8], R114 ;  /* 0x001ca87201007387 */ /* 0x0003e80000100a00 */
[----:B------:R3:W-:Y:S01]  /*1f180*/  STL.64 [R1+0x1ca0], R26 ;  /* 0x001ca01a01007387 */ /* 0x0007e20000100a00 */
[----:B-1----:R-:W-:-:S05]  /*1f190*/  IMAD.WIDE R114, R252, 0x4, R78 ;  /* 0x00000004fc727825 */ /* 0x002fca00078e024e */
[----:B------:R1:W-:Y:S04]  /*1f1a0*/  STL.64 [R1+0x1c98], R114 ;  /* 0x001c987201007387 */ /* 0x0003e80000100a00 */
[----:B------:R-:W4:Y:S01]  /*1f1b0*/  LDL.LU.64 R184, [R1+0x1c10] ;  /* 0x001c100001b87983 */ /* 0x000f220000300a00 */
[----:B---3--:R-:W-:-:S05]  /*1f1c0*/  IMAD.WIDE R78, R252, 0x4, R160 ;  /* 0x00000004fc4e7825 */ /* 0x008fca00078e02a0 */
[----:B------:R-:W-:Y:S01]  /*1f1d0*/  STL.64 [R1+0x1c90], R78 ;  /* 0x001c904e01007387 */ /* 0x000fe20000100a00 */
[----:B------:R-:W-:-:S03]  /*1f1e0*/  IMAD.WIDE R26, R252, 0x4, R106 ;  /* 0x00000004fc1a7825 */ /* 0x000fc600078e026a */
[----:B------:R-:W3:Y:S04]  /*1f1f0*/  LDL.LU.64 R116, [R1+0x1c08] ;  /* 0x001c080001747983 */ /* 0x000ee80000300a00 */
[----:B------:R1:W-:Y:S04]  /*1f200*/  STL.64 [R1+0x1c88], R26 ;  /* 0x001c881a01007387 */ /* 0x0003e80000100a00 */
[----:B------:R-:W3:Y:S04]  /*1f210*/  LDL.LU.64 R182, [R1+0x1bf8] ;  /* 0x001bf80001b67983 */ /* 0x000ee80000300a00 */
[----:B-1----:R-:W3:Y:S04]  /*1f220*/  LDL.LU.64 R114, [R1+0x1be8] ;  /* 0x001be80001727983 */ /* 0x002ee80000300a00 */
[----:B------:R-:W3:Y:S04]  /*1f230*/  LDL.LU.64 R26, [R1+0x1be0] ;  /* 0x001be000011a7983 */ /* 0x000ee80000300a00 */
[----:B------:R-:W3:Y:S04]  /*1f240*/  LDL.LU.64 R78, [R1+0x1bd8] ;  /* 0x001bd800014e7983 */ /* 0x000ee80000300a00 */
[----:B------:R-:W3:Y:S04]  /*1f250*/  LDL.LU.64 R160, [R1+0x1bc8] ;  /* 0x001bc80001a07983 */ /* 0x000ee80000300a00 */
[----:B------:R-:W3:Y:S01]  /*1f260*/  LDL.LU.64 R106, [R1+0x1bb8] ;  /* 0x001bb800016a7983 */ /* 0x000ee20000300a00 */
[----:B--2---:R-:W-:-:S05]  /*1f270*/  IMAD.WIDE R150, R252, 0x4, R150 ;  /* 0x00000004fc967825 */ /* 0x004fca00078e0296 */
[----:B------:R1:W-:Y:S01]  /*1f280*/  STL.64 [R1+0x1c80], R150 ;  /* 0x001c809601007387 */ /* 0x0003e20000100a00 */
[----:B------:R-:W-:-:S04]  /*1f290*/  IMAD.WIDE R202, R252, 0x4, R202 ;  /* 0x00000004fcca7825 */ /* 0x000fc800078e02ca */
[C---:B------:R-:W-:Y:S01]  /*1f2a0*/  IMAD.WIDE R166, R252.reuse, 0x4, R134 ;  /* 0x00000004fca67825 */ /* 0x040fe200078e0286 */
[----:B------:R-:W-:Y:S03]  /*1f2b0*/  STL.64 [R1+0x1c78], R202 ;  /* 0x001c78ca01007387 */ /* 0x000fe60000100a00 */
[C---:B-1----:R-:W-:Y:S01]  /*1f2c0*/  IMAD.WIDE R150, R252.reuse, 0x4, R186 ;  /* 0x00000004fc967825 */ /* 0x042fe200078e02ba */
        /* <DEDUP_REMOVED lines=17> */
[----:B------:R-:W-:Y:S04]  /*1f3e0*/  STL.64 [R1+0x1c30], R134 ;  /* 0x001c308601007387 */ /* 0x000fe80000100a00 */
[----:B------:R-:W2:Y:S04]  /*1f3f0*/  LDL.LU.64 R186, [R1+0x1ba8] ;  /* 0x001ba80001ba7983 */ /* 0x000ea80000300a00 */
[----:B------:R4:W-:Y:S04]  /*1f400*/  STL.64 [R1+0x1c28], R118 ;  /* 0x001c287601007387 */ /* 0x0009e80000100a00 */
[----:B------:R-:W2:Y:S04]  /*1f410*/  LDL.LU.64 R170, [R1+0x1b98] ;  /* 0x001b980001aa7983 */ /* 0x000ea80000300a00 */
[----:B------:R-:W2:Y:S04]  /*1f420*/  LDL.LU.64 R172, [R1+0x1b88] ;  /* 0x001b880001ac7983 */ /* 0x000ea80000300a00 */
[----:B------:R-:W2:Y:S04]  /*1f430*/  LDL.LU.64 R174, [R1+0x1b80] ;  /* 0x001b800001ae7983 */ /* 0x000ea80000300a00 */
[----:B------:R-:W2:Y:S04]  /*1f440*/  LDL.LU.64 R162, [R1+0x1b78] ;  /* 0x001b780001a27983 */ /* 0x000ea80000300a00 */
[----:B------:R-:W2:Y:S01]  /*1f450*/  LDL.LU.64 R176, [R1+0x1b68] ;  /* 0x001b680001b07983 */ /* 0x000ea20000300a00 */
[----:B----4-:R-:W-:-:S03]  /*1f460*/  IMAD.WIDE R118, R252, 0x4, R164 ;  /* 0x00000004fc767825 */ /* 0x010fc600078e02a4 */
[----:B------:R-:W4:Y:S04]  /*1f470*/  LDL.LU.64 R178, [R1+0x1b58] ;  /* 0x001b580001b27983 */ /* 0x000f280000300a00 */
[----:B------:R1:W-:Y:S04]  /*1f480*/  STL.64 [R1+0x1c18], R118 ;  /* 0x001c187601007387 */ /* 0x0003e80000100a00 */
[----:B------:R-:W4:Y:S04]  /*1f490*/  LDL.LU.64 R180, [R1+0x1b50] ;  /* 0x001b500001b47983 */ /* 0x000f280000300a00 */
[----:B------:R-:W4:Y:S01]  /*1f4a0*/  LDL.LU.64 R164, [R1+0x1b48] ;  /* 0x001b480001a47983 */ /* 0x000f220000300a00 */
[----:B------:R-:W-:-:S05]  /*1f4b0*/  IMAD.WIDE R150, R252, 0x4, R184 ;  /* 0x00000004fc967825 */ /* 0x000fca00078e02b8 */
[----:B------:R1:W-:Y:S01]  /*1f4c0*/  STL.64 [R1+0x1c10], R150 ;  /* 0x001c109601007387 */ /* 0x0003e20000100a00 */
        /* <DEDUP_REMOVED lines=11> */
[----:B------:R-:W4:Y:S01]  /*1f580*/  LDL.LU.64 R150, [R1+0x1b38] ;  /* 0x001b380001967983 */ /* 0x000f220000300a00 */
[----:B-1----:R-:W-:-:S03]  /*1f590*/  IMAD.WIDE R26, R252, 0x4, R106 ;  /* 0x00000004fc1a7825 */ /* 0x002fc600078e026a */
        /* <DEDUP_REMOVED lines=8> */
[----:B---3--:R-:W3:Y:S04]  /*1f620*/  LDL.LU.64 R114, [R1+0x1ae8] ;  /* 0x001ae80001727983 */ /* 0x008ee80000300a00 */
[----:B-1----:R-:W3:Y:S04]  /*1f630*/  LDL.LU.64 R26, [R1+0x1ad8] ;  /* 0x001ad800011a7983 */ /* 0x002ee80000300a00 */
[----:B------:R-:W3:Y:S04]  /*1f640*/  LDL.LU.64 R78, [R1+0x1ac8] ;  /* 0x001ac800014e7983 */ /* 0x000ee80000300a00 */
[----:B------:R-:W3:Y:S04]  /*1f650*/  LDL.LU.64 R160, [R1+0x1ac0] ;  /* 0x001ac00001a07983 */ /* 0x000ee80000300a00 */
[----:B------:R-:W3:Y:S01]  /*1f660*/  LDL.LU.64 R106, [R1+0x1ab8] ;  /* 0x001ab800016a7983 */ /* 0x000ee20000300a00 */
[----:B--2---:R-:W-:-:S05]  /*1f670*/  IMAD.WIDE R166, R252, 0x4, R166 ;  /* 0x00000004fca67825 */ /* 0x004fca00078e02a6 */
[----:B------:R1:W-:Y:S01]  /*1f680*/  STL.64 [R1+0x1bb0], R166 ;  /* 0x001bb0a601007387 */ /* 0x0003e20000100a00 */
[----:B------:R-:W-:-:S05]  /*1f690*/  IMAD.WIDE R186, R252, 0x4, R186 ;  /* 0x00000004fcba7825 */ /* 0x000fca00078e02ba */
[----:B------:R-:W-:Y:S01]  /*1f6a0*/  STL.64 [R1+0x1ba8], R186 ;  /* 0x001ba8ba01007387 */ /* 0x000fe20000100a00 */
[----:B-1----:R-:W-:-:S04]  /*1f6b0*/  IMAD.WIDE R166, R252, 0x4, R170 ;  /* 0x00000004fca67825 */ /* 0x002fc800078e02aa */
[C---:B------:R-:W-:Y:S01]  /*1f6c0*/  IMAD.WIDE R172, R252.reuse, 0x4, R172 ;  /* 0x00000004fcac7825 */ /* 0x040fe200078e02ac */
[----:B------:R1:W-:Y:S04]  /*1f6d0*/  STL.64 [R1+0x1b98], R166 ;  /* 0x001b98a601007387 */ /* 0x0003e80000100a00 */
[----:B------:R2:W-:Y:S01]  /*1f6e0*/  STL.64 [R1+0x1b88], R172 ;  /* 0x001b88ac01007387 */ /* 0x0005e20000100a00 */
[----:B-1----:R-:W-:-:S03]  /*1f6f0*/  IMAD.WIDE R166, R252, 0x4, R162 ;  /* 0x00000004fca67825 */ /* 0x002fc600078e02a2 */
[----:B------:R-:W3:Y:S01]  /*1f700*/  LDL.LU.64 R162, [R1+0x1aa8] ;  /* 0x001aa80001a27983 */ /* 0x000ee20000300a00 */
[----:B------:R-:W-:-:S04]  /*1f710*/  IMAD.WIDE R170, R252, 0x4, R174 ;  /* 0x00000004fcaa7825 */ /* 0x000fc800078e02ae */
[C---:B--2---:R-:W-:Y:S01]  /*1f720*/  IMAD.WIDE R172, R252.reuse, 0x4, R176 ;  /* 0x00000004fcac7825 */ /* 0x044fe200078e02b0 */
[----:B------:R1:W-:Y:S04]  /*1f730*/  STL.64 [R1+0x1b80], R170 ;  /* 0x001b80aa01007387 */ /* 0x0003e80000100a00 */
[----:B------:R2:W-:Y:S01]  /*1f740*/  STL.64 [R1+0x1b78], R166 ;  /* 0x001b78a601007387 */ /* 0x0005e20000100a00 */
[----:B----4-:R-:W-:-:S03]  /*1f750*/  IMAD.WIDE R164, R252, 0x4, R164 ;  /* 0x00000004fca47825 */ /* 0x010fc600078e02a4 */
[----:B------:R-:W-:Y:S01]  /*1f760*/  STL.64 [R1+0x1b68], R172 ;  /* 0x001b68ac01007387 */ /* 0x000fe20000100a00 */
[----:B-1----:R-:W-:-:S04]  /*1f770*/  IMAD.WIDE R170, R252, 0x4, R178 ;  /* 0x00000004fcaa7825 */ /* 0x002fc800078e02b2 */
[C---:B--2---:R-:W-:Y:S01]  /*1f780*/  IMAD.WIDE R166, R252.reuse, 0x4, R180 ;  /* 0x00000004fca67825 */ /* 0x044fe200078e02b4 */
[----:B------:R1:W-:Y:S04]  /*1f790*/  STL.64 [R1+0x1b58], R170 ;  /* 0x001b58aa01007387 */ /* 0x0003e80000100a00 */
[----:B------:R-:W2:Y:S04]  /*1f7a0*/  LDL.LU.64 R186, [R1+0x1798] ;  /* 0x0017980001ba7983 */ /* 0x000ea80000300a00 */
[----:B------:R-:W-:Y:S04]  /*1f7b0*/  STL.64 [R1+0x1b50], R166 ;  /* 0x001b50a601007387 */ /* 0x000fe80000100a00 */
[----:B-1----:R-:W4:Y:S04]  /*1f7c0*/  LDL.LU.64 R170, [R1+0x1790] ;  /* 0x0017900001aa7983 */ /* 0x002f280000300a00 */
[----:B------:R1:W-:Y:S04]  /*1f7d0*/  STL.64 [R1+0x1b48], R164 ;  /* 0x001b48a401007387 */ /* 0x0003e80000100a00 */
[----:B------:R-:W4:Y:S04]  /*1f7e0*/  LDL.LU.64 R172, [R1+0x1788] ;  /* 0x0017880001ac7983 */ /* 0x000f280000300a00 */
[----:B------:R-:W4:Y:S04]  /*1f7f0*/  LDL.LU.64 R174, [R1+0x1780] ;  /* 0x0017800001ae7983 */ /* 0x000f280000300a00 */
[----:B------:R-:W4:Y:S04]  /*1f800*/  LDL.LU.64 R176, [R1+0x1778] ;  /* 0x0017780001b07983 */ /* 0x000f280000300a00 */
[----:B------:R-:W4:Y:S04]  /*1f810*/  LDL.LU.64 R178, [R1+0x1770] ;  /* 0x0017700001b27983 */ /* 0x000f280000300a00 */
[----:B------:R-:W4:Y:S04]  /*1f820*/  LDL.LU.64 R180, [R1+0x1768] ;  /* 0x0017680001b47983 */ /* 0x000f280000300a00 */
[----:B-1----:R-:W4:Y:S01]  /*1f830*/  LDL.LU.64 R164, [R1+0x1760] ;  /* 0x0017600001a47983 */ /* 0x002f220000300a00 */
[----:B------:R-:W-:-:S05]  /*1f840*/  IMAD.WIDE R166, R252, 0x4, R150 ;  /* 0x00000004fca67825 */ /* 0x000fca00078e0296 */
        /* <DEDUP_REMOVED lines=8> */
[C---:B------:R-:W-:Y:S01]  /*1f8d0*/  IMAD.WIDE R134, R252.reuse, 0x4, R116 ;  /* 0x00000004fc867825 */ /* 0x040fe200078e0274 */
[----:B------:R-:W-:Y:S03]  /*1f8e0*/  STL.64 [R1+0x1b08], R150 ;  /* 0x001b089601007387 */ /* 0x000fe60000100a00 */
[C---:B---3--:R-:W-:Y:S01]  /*1f8f0*/  IMAD.WIDE R118, R252.reuse, 0x4, R182 ;  /* 0x00000004fc767825 */ /* 0x048fe200078e02b6 */
        /* <DEDUP_REMOVED lines=8> */
[----:B------:R-:W-:Y:S03]  /*1f980*/  STL.64 [R1+0x1ac8], R114 ;  /* 0x001ac87201007387 */ /* 0x000fe60000100a00 */
[----:B-1----:R-:W-:-:S02]  /*1f990*/  IMAD.WIDE R26, R252, 0x4, R106 ;  /* 0x00000004fc1a7825 */ /* 0x002fc400078e026a */
[----:B------:R-:W3:Y:S04]  /*1f9a0*/  LDL.LU.64 R106, [R1+0x1758] ;  /* 0x00175800016a7983 */ /* 0x000ee80000300a00 */
[----:B------:R-:W-:Y:S04]  /*1f9b0*/  STL.64 [R1+0x1ac0], R78 ;  /* 0x001ac04e01007387 */ /* 0x000fe80000100a00 */
[----:B------:R-:W3:Y:S04]  /*1f9c0*/  LDL.LU.64 R118, [R1+0x1750] ;  /* 0x0017500001767983 */ /* 0x000ee80000300a00 */
[----:B------:R1:W-:Y:S04]  /*1f9d0*/  STL.64 [R1+0x1ab8], R26 ;  /* 0x001ab81a01007387 */ /* 0x0003e80000100a00 */
[----:B------:R-:W3:Y:S04]  /*1f9e0*/  LDL.LU.64 R184, [R1+0x1748] ;  /* 0x0017480001b87983 */ /* 0x000ee80000300a00 */
[----:B------:R-:W3:Y:S04]  /*1f9f0*/  LDL.LU.64 R116, [R1+0x1740] ;  /* 0x0017400001747983 */ /* 0x000ee80000300a00 */
[----:B------:R-:W3:Y:S04]  /*1fa00*/  LDL.LU.64 R182, [R1+0x1738] ;  /* 0x0017380001b67983 */ /* 0x000ee80000300a00 */
[----:B-1----:R-:W3:Y:S04]  /*1fa10*/  LDL.LU.64 R26, [R1+0x1730] ;  /* 0x00173000011a7983 */ /* 0x002ee80000300a00 */
[----:B------:R-:W3:Y:S04]  /*1fa20*/  LDL.LU.64 R114, [R1+0x1728] ;  /* 0x0017280001727983 */ /* 0x000ee80000300a00 */
[----:B------:R-:W3:Y:S01]  /*1fa30*/  LDL.LU.64 R78, [R1+0x1720] ;  /* 0x00172000014e7983 */ /* 0x000ee20000300a00 */
[----:B------:R-:W-:-:S05]  /*1fa40*/  IMAD.WIDE R134, R252, 0x4, R162 ;  /* 0x00000004fc867825 */ /* 0x000fca00078e02a2 */
[----:B------:R4:W-:Y:S04]  /*1fa50*/  STL.64 [R1+0x1aa8], R134 ;  /* 0x001aa88601007387 */ /* 0x0009e80000100a00 */
[----:B------:R-:W3:Y:S04]  /*1fa60*/  LDL.LU.64 R160, [R1+0x1718] ;  /* 0x0017180001a07983 */ /* 0x000ee80000300a00 */
[----:B------:R-:W3:Y:S01]  /*1fa70*/  LDL.LU.64 R162, [R1+0x1710] ;  /* 0x0017100001a27983 */ /* 0x000ee20000300a00 */
[----:B--2---:R-:W-:-:S05]  /*1fa80*/  IMAD.WIDE R150, R252, 0x4, R186 ;  /* 0x00000004fc967825 */ /* 0x004fca00078e02ba */
[----:B------:R1:W-:Y:S01]  /*1fa90*/  STL.64 [R1+0x1fc0], R150 ;  /* 0x001fc09601007387 */ /* 0x0003e20000100a00 */
[----:B----4-:R-:W-:-:S04]  /*1faa0*/  IMAD.WIDE R134, R252, 0x4, R170 ;  /* 0x00000004fc867825 */ /* 0x010fc800078e02aa */
        /* <DEDUP_REMOVED lines=8> */
[C---:B----4-:R-:W-:Y:S01]  /*1fb30*/  IMAD.WIDE R150, R252.reuse, 0x4, R180 ;  /* 0x00000004fc967825 */ /* 0x050fe200078e02b4 */
[----:B------:R2:W-:Y:S03]  /*1fb40*/  STL.64 [R1+0x1fe8], R166 ;  /* 0x001fe8a601007387 */ /* 0x0005e60000100a00 */
[C---:B-1----:R-:W-:Y:S01]  /*1fb50*/  IMAD.WIDE R134, R252.reuse, 0x4, R164 ;  /* 0x00000004fc867825 */ /* 0x042fe200078e02a4 */
[----:B--2---:R-:W2:Y:S04]  /*1fb60*/  LDL.LU.64 R166, [R1+0x1708] ;  /* 0x0017080001a67983 */ /* 0x004ea80000300a00 */
[----:B------:R1:W-:Y:S04]  /*1fb70*/  STL.64 [R1+0x20b8], R150 ;  /* 0x0020b89601007387 */ /* 0x0003e80000100a00 */
[----:B-1----:R-:W4:Y:S04]  /*1fb80*/  LDL.LU.64 R150, [R1+0x1700] ;  /* 0x0017000001967983 */ /* 0x002f280000300a00 */
[----:B------:R1:W-:Y:S04]  /*1fb90*/  STL.64 [R1+0x20c0], R134 ;  /* 0x0020c08601007387 */ /* 0x0003e80000100a00 */
[----:B------:R-:W4:Y:S04]  /*1fba0*/  LDL.LU.64 R202, [R1+0x16f8] ;  /* 0x0016f80001ca7983 */ /* 0x000f280000300a00 */
        /* <DEDUP_REMOVED lines=9> */
[----:B---3--:R-:W-:-:S05]  /*1fc40*/  IMAD.WIDE R106, R252, 0x4, R106 ;  /* 0x00000004fc6a7825 */ /* 0x008fca00078e026a */
[----:B------:R1:W-:Y:S01]  /*1fc50*/  STL.64 [R1+0x20c8], R106 ;  /* 0x0020c86a01007387 */ /* 0x0003e20000100a00 */
[----:B------:R-:W-:-:S03]  /*1fc60*/  IMAD.WIDE R118, R252, 0x4, R118 ;  /* 0x00000004fc767825 */ /* 0x000fc600078e0276 */
[----:B-1----:R-:W3:Y:S04]  /*1fc70*/  LDL.LU.64 R106, [R1+0x5dd8] ;  /* 0x005dd800016a7983 */ /* 0x002ee80000300a00 */
[----:B------:R1:W-:Y:S02]  /*1fc80*/  STL.64 [R1+0x20d0], R118 ;  /* 0x0020d07601007387 */ /* 0x0003e40000100a00 */
[----:B-1----:R-:W-:-:S04]  /*1fc90*/  IMAD.WIDE R118, R252, 0x4, R184 ;  /* 0x00000004fc767825 */ /* 0x002fc800078e02b8 */
[C---:B------:R-:W-:Y:S01]  /*1fca0*/  IMAD.WIDE R184, R252.reuse, 0x4, R116 ;  /* 0x00000004fcb87825 */ /* 0x040fe200078e0274 */
[----:B------:R1:W-:Y:S03]  /*1fcb0*/  STL.64 [R1+0x20d8], R118 ;  /* 0x0020d87601007387 */ /* 0x0003e60000100a00 */
[C---:B------:R-:W-:Y:S01]  /*1fcc0*/  IMAD.WIDE R116, R252.reuse, 0x4, R26 ;  /* 0x00000004fc747825 */ /* 0x040fe200078e021a */
[----:B------:R-:W-:Y:S04]  /*1fcd0*/  STL.64 [R1+0x20e0], R184 ;  /* 0x0020e0b801007387 */ /* 0x000fe80000100a00 */
[----:B------:R-:W3:Y:S01]  /*1fce0*/  LDL.LU.64 R26, [R1+0x16a0] ;  /* 0x0016a000011a7983 */ /* 0x000ee20000300a00 */
[----:B-1----:R-:W-:-:S05]  /*1fcf0*/  IMAD.WIDE R118, R252, 0x4, R182 ;  /* 0x00000004fc767825 */ /* 0x002fca00078e02b6 */
[----:B------:R1:W-:Y:S04]  /*1fd00*/  STL.64 [R1+0x20e8], R118 ;  /* 0x0020e87601007387 */ /* 0x0003e80000100a00 */
[----:B------:R1:W-:Y:S02]  /*1fd10*/  STL.64 [R1+0x20f0], R116 ;  /* 0x0020f07401007387 */ /* 0x0003e40000100a00 */
[----:B-1----:R-:W-:-:S04]  /*1fd20*/  IMAD.WIDE R118, R252, 0x4, R114 ;  /* 0x00000004fc767825 */ /* 0x002fc800078e0272 */
[C---:B------:R-:W-:Y:S01]  /*1fd30*/  IMAD.WIDE R116, R252.reuse, 0x4, R78 ;  /* 0x00000004fc747825 */ /* 0x040fe200078e024e */
[----:B------:R1:W-:Y:S04]  /*1fd40*/  STL.64 [R1+0x2100], R118 ;  /* 0x0021007601007387 */ /* 0x0003e80000100a00 */
[----:B------:R1:W-:Y:S04]  /*1fd50*/  STL.64 [R1+0x2108], R116 ;  /* 0x0021087401007387 */ /* 0x0003e80000100a00 */
[----:B-1----:R-:W3:Y:S01]  /*1fd60*/  LDL.LU.64 R118, [R1+0x1698] ;  /* 0x0016980001767983 */ /* 0x002ee20000300a00 */
[----:B------:R-:W-:-:S04]  /*1fd70*/  IMAD.WIDE R114, R252, 0x4, R160 ;  /* 0x00000004fc727825 */ /* 0x000fc800078e02a0 */
[C---:B------:R-:W-:Y:S01]  /*1fd80*/  IMAD.WIDE R78, R252.reuse, 0x4, R162 ;  /* 0x00000004fc4e7825 */ /* 0x040fe200078e02a2 */
        /* <DEDUP_REMOVED lines=8> */
[----:B------:R-:W3:Y:S01]  /*1fe10*/  LDL.LU.64 R162, [R1+0x1660] ;  /* 0x0016600001a27983 */ /* 0x000ee20000300a00 */
[----:B--2---:R-:W-:-:S05]  /*1fe20*/  IMAD.WIDE R166, R252, 0x4, R166 ;  /* 0x00000004fca67825 */ /* 0x004fca00078e02a6 */
[----:B------:R1:W-:Y:S01]  /*1fe30*/  STL.64 [R1+0x2120], R166 ;  /* 0x002120a601007387 */ /* 0x0003e20000100a00 */
[----:B----4-:R-:W-:-:S05]  /*1fe40*/  IMAD.WIDE R150, R252, 0x4, R150 ;  /* 0x00000004fc967825 */ /* 0x010fca00078e0296 */
[----:B------:R2:W-:Y:S01]  /*1fe50*/  STL.64 [R1+0x2128], R150 ;  /* 0x0021289601007387 */ /* 0x0005e20000100a00 */
[----:B------:R-:W-:-:S04]  /*1fe60*/  IMAD.WIDE R202, R252, 0x4, R202 ;  /* 0x00000004fcca7825 */ /* 0x000fc800078e02ca */
[C---:B-1----:R-:W-:Y:S01]  /*1fe70*/  IMAD.WIDE R166, R252.reuse, 0x4, R134 ;  /* 0x00000004fca67825 */ /* 0x042fe200078e0286 */
[----:B------:R-:W-:Y:S03]  /*1fe80*/  STL.64 [R1+0x2130], R202 ;  /* 0x002130ca01007387 */ /* 0x000fe60000100a00 */
[C---:B--2---:R-:W-:Y:S01]  /*1fe90*/  IMAD.WIDE R150, R252.reuse, 0x4, R186 ;  /* 0x00000004fc967825 */ /* 0x044fe200078e02ba */
[----:B------:R1:W-:Y:S03]  /*1fea0*/  STL.64 [R1+0x2138], R166 ;  /* 0x002138a601007387 */ /* 0x0003e60000100a00 */
[C---:B------:R-:W-:Y:S01]  /*1feb0*/  IMAD.WIDE R134, R252.reuse, 0x4, R170 ;  /* 0x00000004fc867825 */ /* 0x040fe200078e02aa */
[----:B------:R2:W-:Y:S04]  /*1fec0*/  STL.64 [R1+0x2140], R150 ;  /* 0x0021409601007387 */ /* 0x0005e80000100a00 */
[----:B------:R4:W-:Y:S01]  /*1fed0*/  STL.64 [R1+0x2148], R134 ;  /* 0x0021488601007387 */ /* 0x0009e20000100a00 */
[----:B-1----:R-:W-:-:S04]  /*1fee0*/  IMAD.WIDE R166, R252, 0x4, R172 ;  /* 0x00000004fca67825 */ /* 0x002fc800078e02ac */
[C---:B--2---:R-:W-:Y:S01]  /*1fef0*/  IMAD.WIDE R150, R252.reuse, 0x4, R174 ;  /* 0x00000004fc967825 */ /* 0x044fe200078e02ae */
[----:B------:R1:W-:Y:S03]  /*1ff00*/  STL.64 [R1+0x2150], R166 ;  /* 0x002150a601007387 */ /* 0x0003e60000100a00 */
[C---:B----4-:R-:W-:Y:S01]  /*1ff10*/  IMAD.WIDE R134, R252.reuse, 0x4, R176 ;  /* 0x00000004fc867825 */ /* 0x050fe200078e02b0 */
[----:B------:R2:W-:Y:S04]  /*1ff20*/  STL.64 [R1+0x2160], R150 ;  /* 0x0021609601007387 */ /* 0x0005e80000100a00 */
[----:B------:R4:W-:Y:S01]  /*1ff30*/  STL.64 [R1+0x2168], R134 ;  /* 0x0021688601007387 */ /* 0x0009e20000100a00 */
[----:B-1----:R-:W-:-:S04]  /*1ff40*/  IMAD.WIDE R166, R252, 0x4, R178 ;  /* 0x00000004fca67825 */ /* 0x002fc800078e02b2 */
[C---:B--2---:R-:W-:Y:S01]  /*1ff50*/  IMAD.WIDE R150, R252.reuse, 0x4, R180 ;  /* 0x00000004fc967825 */ /* 0x044fe200078e02b4 */
[----:B------:R-:W-:Y:S03]  /*1ff60*/  STL.64 [R1+0x2170], R166 ;  /* 0x002170a601007387 */ /* 0x000fe60000100a00 */
[C---:B----4-:R-:W-:Y:S01]  /*1ff70*/  IMAD.WIDE R134, R252.reuse, 0x4, R164 ;  /* 0x00000004fc867825 */ /* 0x050fe200078e02a4 */
[----:B------:R-:W2:Y:S04]  /*1ff80*/  LDL.LU.64 R170, [R1+0x1658] ;  /* 0x0016580001aa7983 */ /* 0x000ea80000300a00 */
[----:B------:R-:W-:Y:S04]  /*1ff90*/  STL.64 [R1+0x2178], R150 ;  /* 0x0021789601007387 */ /* 0x000fe80000100a00 */
[----:B------:R-:W4:Y:S04]  /*1ffa0*/  LDL.LU.64 R172, [R1+0x1650] ;  /* 0x0016500001ac7983 */ /* 0x000f280000300a00 */
[----:B------:R3:W-:Y:S04]  /*1ffb0*/  STL.64 [R1+0x2180], R134 ;  /* 0x0021808601007387 */ /* 0x0007e80000100a00 */
[----:B------:R-:W4:Y:S04]  /*1ffc0*/  LDL.LU.64 R174, [R1+0x1648] ;  /* 0x0016480001ae7983 */ /* 0x000f280000300a00 */
[----:B------:R-:W4:Y:S01]  /*1ffd0*/  LDL.LU.64 R164, [R1+0x1640] ;  /* 0x0016400001a47983 */ /* 0x000f220000300a00 */
[----:B---3--:R-:W-:-:S03]  /*1ffe0*/  IMAD.WIDE R134, R252, 0x4, R106 ;  /* 0x00000004fc867825 */ /* 0x008fc600078e026a */
[----:B------:R-:W3:Y:S04]  /*1fff0*/  LDL.LU.64 R106, [R1+0x1638] ;  /* 0x00163800016a7983 */ /* 0x000ee80000300a00 */
[----:B------:R-:W-:Y:S04]  /*20000*/  STL.64 [R1+0x2188], R134 ;  /* 0x0021888601007387 */ /* 0x000fe80000100a00 */
[----:B------:R-:W3:Y:S04]  /*20010*/  LDL.LU.64 R176, [R1+0x1630] ;  /* 0x0016300001b07983 */ /* 0x000ee80000300a00 */
[----:B------:R-:W3:Y:S01]  /*20020*/  LDL.LU.64 R178, [R1+0x1628] ;  /* 0x0016280001b27983 */ /* 0x000ee20000300a00 */
[----:B------:R-:W-:-:S05]  /*20030*/  IMAD.WIDE R26, R252, 0x4, R26 ;  /* 0x00000004fc1a7825 */ /* 0x000fca00078e021a */
[----:B------:R1:W-:Y:S04]  /*20040*/  STL.64 [R1+0x2190], R26 ;  /* 0x0021901a01007387 */ /* 0x0003e80000100a00 */
[----:B------:R-:W3:Y:S04]  /*20050*/  LDL.LU.64 R180, [R1+0x1620] ;  /* 0x0016200001b47983 */ /* 0x000ee80000300a00 */
[----:B-1----:R-:W3:Y:S01]  /*20060*/  LDL.LU.64 R26, [R1+0x1618] ;  /* 0x00161800011a7983 */ /* 0x002ee20000300a00 */
[----:B------:R-:W-:-:S05]  /*20070*/  IMAD.WIDE R134, R252, 0x4, R118 ;  /* 0x00000004fc867825 */ /* 0x000fca00078e0276 */
[----:B------:R1:W-:Y:S01]  /*20080*/  STL.64 [R1+0x2198], R134 ;  /* 0x0021988601007387 */ /* 0x0003e20000100a00 */
[----:B------:R-:W-:-:S04]  /*20090*/  IMAD.WIDE R118, R252, 0x4, R184 ;  /* 0x00000004fc767825 */ /* 0x000fc800078e02b8 */
[C---:B------:R-:W-:Y:S01]  /*200a0*/  IMAD.WIDE R116, R252.reuse, 0x4, R116 ;  /* 0x00000004fc747825 */ /* 0x040fe200078e0274 */
[----:B------:R1:W-:Y:S03]  /*200b0*/  STL.64 [R1+0x21a0], R118 ;  /* 0x0021a07601007387 */ /* 0x0003e60000100a00 */
[C---:B-1----:R-:W-:Y:S01]  /*200c0*/  IMAD.WIDE R134, R252.reuse, 0x4, R182 ;  /* 0x00000004fc867825 */ /* 0x042fe200078e02b6 */
[----:B------:R1:W-:Y:S04]  /*200d0*/  STL.64 [R1+0x21a8], R116 ;  /* 0x0021a87401007387 */ /* 0x0003e80000100a00 */
[----:B------:R1:W-:Y:S01]  /*200e0*/  STL.64 [R1+0x21b0], R134 ;  /* 0x0021b08601007387 */ /* 0x0003e20000100a00 */
[----:B------:R-:W-:-:S04]  /*200f0*/  IMAD.WIDE R118, R252, 0x4, R114 ;  /* 0x00000004fc767825 */ /* 0x000fc800078e0272 */
[C---:B-1----:R-:W-:Y:S01]  /*20100*/  IMAD.WIDE R116, R252.reuse, 0x4, R78 ;  /* 0x00000004fc747825 */ /* 0x042fe200078e024e */
[----:B------:R1:W-:Y:S03]  /*20110*/  STL.64 [R1+0x21c0], R118 ;  /* 0x0021c07601007387 */ /* 0x0003e60000100a00 */
[C---:B------:R-:W-:Y:S01]  /*20120*/  IMAD.WIDE R114, R252.reuse, 0x4, R160 ;  /* 0x00000004fc727825 */ /* 0x040fe200078e02a0 */
[----:B------:R1:W-:Y:S04]  /*20130*/  STL.64 [R1+0x21c8], R116 ;  /* 0x0021c87401007387 */ /* 0x0003e80000100a00 */
[----:B------:R-:W3:Y:S01]  /*20140*/  LDL.LU.64 R166, [R1+0x1610] ;  /* 0x0016100001a67983 */ /* 0x000ee20000300a00 */
[----:B------:R-:W-:-:S03]  /*20150*/  IMAD.WIDE R78, R252, 0x4, R162 ;  /* 0x00000004fc4e7825 */ /* 0x000fc600078e02a2 */
        /* <DEDUP_REMOVED lines=12> */
[----:B------:R-:W3:Y:S01]  /*20220*/  LDL.LU.64 R162, [R1+0x15b8] ;  /* 0x0015b80001a27983 */ /* 0x000ee20000300a00 */
[----:B--2---:R-:W-:-:S04]  /*20230*/  IMAD.WIDE R170, R252, 0x4, R170 ;  /* 0x00000004fcaa7825 */ /* 0x004fc800078e02aa */
[C---:B----4-:R-:W-:Y:S01]  /*20240*/  IMAD.WIDE R172, R252.reuse, 0x4, R172 ;  /* 0x00000004fcac7825 */ /* 0x050fe200078e02ac */
[----:B------:R1:W-:Y:S04]  /*20250*/  STL.64 [R1+0x21e0], R170 ;  /* 0x0021e0aa01007387 */ /* 0x0003e80000100a00 */
[----:B------:R-:W-:Y:S01]  /*20260*/  STL.64 [R1+0x21e8], R172 ;  /* 0x0021e8ac01007387 */ /* 0x000fe20000100a00 */
[----:B------:R-:W-:-:S04]  /*20270*/  IMAD.WIDE R114, R252, 0x4, R174 ;  /* 0x00000004fc727825 */ /* 0x000fc800078e02ae */
[C---:B-1----:R-:W-:Y:S02]  /*20280*/  IMAD.WIDE R170, R252.reuse, 0x4, R164 ;  /* 0x00000004fcaa7825 */ /* 0x042fe400078e02a4 */
[----:B------:R-:W2:Y:S04]  /*20290*/  LDL.LU.64 R164, [R1+0x15a8] ;  /* 0x0015a80001a47983 */ /* 0x000ea80000300a00 */
[----:B------:R3:W-:Y:S04]  /*202a0*/  STL.64 [R1+0x21f0], R114 ;  /* 0x0021f07201007387 */ /* 0x0007e80000100a00 */
[----:B------:R-:W-:Y:S01]  /*202b0*/  STL.64 [R1+0x21f8], R170 ;  /* 0x0021f8aa01007387 */ /* 0x000fe20000100a00 */
[----:B---3--:R-:W-:-:S03]  /*202c0*/  IMAD.WIDE R114, R252, 0x4, R106 ;  /* 0x00000004fc727825 */ /* 0x008fc600078e026a */
[----:B------:R-:W3:Y:S04]  /*202d0*/  LDL.LU.64 R106, [R1+0x1598] ;  /* 0x00159800016a7983 */ /* 0x000ee80000300a00 */
[----:B------:R1:W-:Y:S01]  /*202e0*/  STL.64 [R1+0x2200], R114 ;  /* 0x0022007201007387 */ /* 0x0003e20000100a00 */
[----:B------:R-:W-:-:S05]  /*202f0*/  IMAD.WIDE R172, R252, 0x4, R176 ;  /* 0x00000004fcac7825 */ /* 0x000fca00078e02b0 */
[----:B------:R-:W-:Y:S01]  /*20300*/  STL.64 [R1+0x2208], R172 ;  /* 0x002208ac01007387 */ /* 0x000fe20000100a00 */
[----:B-1----:R-:W-:-:S05]  /*20310*/  IMAD.WIDE R114, R252, 0x4, R178 ;  /* 0x00000004fc727825 */ /* 0x002fca00078e02b2 */
[----:B------:R1:W-:Y:S04]  /*20320*/  STL.64 [R1+0x2210], R114 ;  /* 0x0022107201007387 */ /* 0x0003e80000100a00 */
[----:B-1----:R-:W4:Y:S01]  /*20330*/  LDL.LU.64 R114, [R1+0x1590] ;  /* 0x0015900001727983 */ /* 0x002f220000300a00 */
[----:B------:R-:W-:-:S05]  /*20340*/  IMAD.WIDE R170, R252, 0x4, R180 ;  /* 0x00000004fcaa7825 */ /* 0x000fca00078e02b4 */
[----:B------:R1:W-:Y:S01]  /*20350*/  STL.64 [R1+0x2218], R170 ;  /* 0x002218aa01007387 */ /* 0x0003e20000100a00 */
[----:B------:R-:W-:-:S03]  /*20360*/  IMAD.WIDE R26, R252, 0x4, R26 ;  /* 0x00000004fc1a7825 */ /* 0x000fc600078e021a */
        /* <DEDUP_REMOVED lines=9> */
[----:B------:R1:W-:Y:S02]  /*20400*/  STL.64 [R1+0x2230], R166 ;  /* 0x002230a601007387 */ /* 0x0003e40000100a00 */
[----:B-1----:R-:W-:-:S04]  /*20410*/  IMAD.WIDE R166, R252, 0x4, R150 ;  /* 0x00000004fca67825 */ /* 0x002fc800078e0296 */
[C---:B------:R-:W-:Y:S01]  /*20420*/  IMAD.WIDE R150, R252.reuse, 0x4, R202 ;  /* 0x00000004fc967825 */ /* 0x040fe200078e02ca */
[----:B------:R1:W-:Y:S04]  /*20430*/  STL.64 [R1+0x2238], R166 ;  /* 0x002238a601007387 */ /* 0x0003e80000100a00 */
[----:B------:R1:W-:Y:S02]  /*20440*/  STL.64 [R1+0x2240], R150 ;  /* 0x0022409601007387 */ /* 0x0003e40000100a00 */
[----:B-1----:R-:W-:-:S04]  /*20450*/  IMAD.WIDE R166, R252, 0x4, R134 ;  /* 0x00000004fca67825 */ /* 0x002fc800078e0286 */
[C---:B------:R-:W-:Y:S01]  /*20460*/  IMAD.WIDE R134, R252.reuse, 0x4, R186 ;  /* 0x00000004fc867825 */ /* 0x040fe200078e02ba */
[----:B------:R-:W-:Y:S03]  /*20470*/  STL.64 [R1+0x2248], R166 ;  /* 0x002248a601007387 */ /* 0x000fe60000100a00 */
[C---:B------:R-:W-:Y:S01]  /*20480*/  IMAD.WIDE R150, R252.reuse, 0x4, R118 ;  /* 0x00000004fc967825 */ /* 0x040fe200078e0276 */
[----:B------:R1:W-:Y:S03]  /*20490*/  STL.64 [R1+0x2250], R134 ;  /* 0x0022508601007387 */ /* 0x0003e60000100a00 */
[C---:B------:R-:W-:Y:S01]  /*204a0*/  IMAD.WIDE R118, R252.reuse, 0x4, R184 ;  /* 0x00000004fc767825 */ /* 0x040fe200078e02b8 */
[----:B------:R-:W-:Y:S04]  /*204b0*/  STL.64 [R1+0x2258], R150 ;  /* 0x0022589601007387 */ /* 0x000fe80000100a00 */
        /* <DEDUP_REMOVED lines=9> */
[----:B-1----:R-:W-:-:S02]  /*20550*/  IMAD.WIDE R116, R252, 0x4, R162 ;  /* 0x00000004fc747825 */ /* 0x002fc400078e02a2 */
[----:B------:R-:W4:Y:S04]  /*20560*/  LDL.LU.64 R78, [R1+0x1550] ;  /* 0x00155000014e7983 */ /* 0x000f280000300a00 */
[----:B------:R-:W-:Y:S04]  /*20570*/  STL.64 [R1+0x2290], R116 ;  /* 0x0022907401007387 */ /* 0x000fe80000100a00 */
[----:B------:R-:W4:Y:S04]  /*20580*/  LDL.LU.64 R160, [R1+0x1548] ;  /* 0x0015480001a07983 */ /* 0x000f280000300a00 */
[----:B------:R1:W-:Y:S04]  /*20590*/  STL.64 [R1+0x2298], R30 ;  /* 0x0022981e01007387 */ /* 0x0003e80000100a00 */
[----:B-1----:R-:W4:Y:S01]  /*205a0*/  LDL.LU.64 R30, [R1+0x1540] ;  /* 0x00154000011e7983 */ /* 0x002f220000300a00 */
[----:B------:R-:W-:-:S04]  /*205b0*/  IMAD.WIDE R116, R252, 0x4, R168 ;  /* 0x00000004fc747825 */ /* 0x000fc800078e02a8 */
[----:B--2---:R-:W-:-:S05]  /*205c0*/  IMAD.WIDE R118, R252, 0x4, R164 ;  /* 0x00000004fc767825 */ /* 0x004fca00078e02a4 */
[----:B------:R-:W-:Y:S04]  /*205d0*/  STL.64 [R1+0x22a0], R118 ;  /* 0x0022a07601007387 */ /* 0x000fe80000100a00 */
[----:B------:R-:W2:Y:S04]  /*205e0*/  LDL.LU.64 R162, [R1+0x1538] ;  /* 0x0015380001a27983 */ /* 0x000ea80000300a00 */
[----:B------:R-:W-:Y:S04]  /*205f0*/  STL.64 [R1+0x22a8], R116 ;  /* 0x0022a87401007387 */ /* 0x000fe80000100a00 */
[----:B------:R-:W2:Y:S01]  /*20600*/  LDL.LU.64 R164, [R1+0x1530] ;  /* 0x0015300001a47983 */ /* 0x000ea20000300a00 */
[----:B---3--:R-:W-:-:S05]  /*20610*/  IMAD.WIDE R106, R252, 0x4, R106 ;  /* 0x00000004fc6a7825 */ /* 0x008fca00078e026a */
[----:B------:R1:W-:Y:S04]  /*20620*/  STL.64 [R1+0x22b0], R106 ;  /* 0x0022b06a01007387 */ /* 0x0003e80000100a00 */
[----:B------:R-:W3:Y:S04]  /*20630*/  LDL.LU.64 R168, [R1+0x1528] ;  /* 0x0015280001a87983 */ /* 0x000ee80000300a00 */
[----:B-1----:R-:W3:Y:S01]  /*20640*/  LDL.LU.64 R106, [R1+0x1520] ;  /* 0x00152000016a7983 */ /* 0x002ee20000300a00 */
[----:B----4-:R-:W-:-:S05]  /*20650*/  IMAD.WIDE R114, R252, 0x4, R114 ;  /* 0x00000004fc727825 */ /* 0x010fca00078e0272 */
[----:B------:R1:W-:Y:S01]  /*20660*/  STL.64 [R1+0x22b8], R114 ;  /* 0x0022b87201007387 */ /* 0x0003e20000100a00 */
[----:B------:R-:W-:-:S04]  /*20670*/  IMAD.WIDE R118, R252, 0x4, R170 ;  /* 0x00000004fc767825 */ /* 0x000fc800078e02aa */
[C---:B------:R-:W-:Y:S01]  /*20680*/  IMAD.WIDE R116, R252.reuse, 0x4, R172 ;  /* 0x00000004fc747825 */ /* 0x040fe200078e02ac */
[----:B------:R4:W-:Y:S03]  /*20690*/  STL.64 [R1+0x22c0], R118 ;  /* 0x0022c07601007387 */ /* 0x0009e60000100a00 */
[C---:B-1----:R-:W-:Y:S01]  /*206a0*/  IMAD.WIDE R114, R252.reuse, 0x4, R174 ;  /* 0x00000004fc727825 */ /* 0x042fe200078e02ae */
[----:B------:R1:W-:Y:S04]  /*206b0*/  STL.64 [R1+0x22c8], R116 ;  /* 0x0022c87401007387 */ /* 0x0003e80000100a00 */
[----:B------:R1:W-:Y:S01]  /*206c0*/  STL.64 [R1+0x22d0], R114 ;  /* 0x0022d07201007387 */ /* 0x0003e20000100a00 */
[----:B----4-:R-:W-:-:S04]  /*206d0*/  IMAD.WIDE R118, R252, 0x4, R176 ;  /* 0x00000004fc767825 */ /* 0x010fc800078e02b0 */
[C---:B-1----:R-:W-:Y:S01]  /*206e0*/  IMAD.WIDE R116, R252.reuse, 0x4, R178 ;  /* 0x00000004fc747825 */ /* 0x042fe200078e02b2 */
[----:B------:R1:W-:Y:S03]  /*206f0*/  STL.64 [R1+0x22d8], R118 ;  /* 0x0022d87601007387 */ /* 0x0003e60000100a00 */
[C---:B------:R-:W-:Y:S01]  /*20700*/  IMAD.WIDE R114, R252.reuse, 0x4, R180 ;  /* 0x00000004fc727825 */ /* 0x040fe200078e02b4 */
[----:B------:R4:W-:Y:S03]  /*20710*/  STL.64 [R1+0x22e0], R116 ;  /* 0x0022e07401007387 */ /* 0x0009e60000100a00 */
[C---:B------:R-:W-:Y:S01]  /*20720*/  IMAD.WIDE R26, R252.reuse, 0x4, R26 ;  /* 0x00000004fc1a7825 */ /* 0x040fe200078e021a */
        /* <DEDUP_REMOVED lines=9> */
[----:B----4-:R-:W4:Y:S04]  /*207c0*/  LDL.LU.64 R116, [R1+0x14e0] ;  /* 0x0014e00001747983 */ /* 0x010f280000300a00 */
[----:B------:R-:W4:Y:S04]  /*207d0*/  LDL.LU.64 R182, [R1+0x14d8] ;  /* 0x0014d80001b67983 */ /* 0x000f280000300a00 */
[----:B------:R-:W4:Y:S04]  /*207e0*/  LDL.LU.64 R170, [R1+0x14d0] ;  /* 0x0014d00001aa7983 */ /* 0x000f280000300a00 */
[----:B------:R-:W4:Y:S04]  /*207f0*/  LDL.LU.64 R172, [R1+0x14c8] ;  /* 0x0014c80001ac7983 */ /* 0x000f280000300a00 */
[----:B------:R-:W4:Y:S04]  /*20800*/  LDL.LU.64 R174, [R1+0x14c0] ;  /* 0x0014c00001ae7983 */ /* 0x000f280000300a00 */
[----:B------:R-:W4:Y:S01]  /*20810*/  LDL.LU.64 R176, [R1+0x14b8] ;  /* 0x0014b80001b07983 */ /* 0x000f220000300a00 */
[----:B------:R-:W-:-:S05]  /*20820*/  IMAD.WIDE R78, R252, 0x4, R78 ;  /* 0x00000004fc4e7825 */ /* 0x000fca00078e024e */
[----:B------:R-:W-:Y:S01]  /*20830*/  STL.64 [R1+0x2300], R78 ;  /* 0x0023004e01007387 */ /* 0x000fe20000100a00 */
[----:B------:R-:W-:-:S03]  /*20840*/  IMAD.WIDE R26, R252, 0x4, R160 ;  /* 0x00000004fc1a7825 */ /* 0x000fc600078e02a0 */
[----:B------:R-:W4:Y:S04]  /*20850*/  LDL.LU.64 R178, [R1+0x14b0] ;  /* 0x0014b00001b27983 */ /* 0x000f280000300a00 */
[----:B------:R1:W-:Y:S01]  /*20860*/  STL.64 [R1+0x2308], R26 ;  /* 0x0023081a01007387 */ /* 0x0003e20000100a00 */
[----:B------:R-:W-:-:S03]  /*20870*/  IMAD.WIDE R30, R252, 0x4, R30 ;  /* 0x00000004fc1e7825 */ /* 0x000fc600078e021e */
[----:B-1----:R-:W4:Y:S04]  /*20880*/  LDL.LU.64 R26, [R1+0x14a8] ;  /* 0x0014a800011a7983 */ /* 0x002f280000300a00 */
[----:B------:R1:W-:Y:S04]  /*20890*/  STL.64 [R1+0x2310], R30 ;  /* 0x0023101e01007387 */ /* 0x0003e80000100a00 */
[----:B-1----:R-:W4:Y:S01]  /*208a0*/  LDL.LU.64 R30, [R1+0x14a0] ;  /* 0x0014a000011e7983 */ /* 0x002f220000300a00 */
[----:B--2---:R-:W-:-:S05]  /*208b0*/  IMAD.WIDE R78, R252, 0x4, R162 ;  /* 0x00000004fc4e7825 */ /* 0x004fca00078e02a2 */
[----:B------:R-:W-:Y:S01]  /*208c0*/  STL.64 [R1+0x2318], R78 ;  /* 0x0023184e01007387 */ /* 0x000fe20000100a00 */
[----:B------:R-:W-:-:S05]  /*208d0*/  IMAD.WIDE R114, R252, 0x4, R164 ;  /* 0x00000004fc727825 */ /* 0x000fca00078e02a4 */
[----:B------:R1:W-:Y:S04]  /*208e0*/  STL.64 [R1+0x2320], R114 ;  /* 0x0023207201007387 */ /* 0x0003e80000100a00 */
[----:B-1----:R-:W2:Y:S01]  /*208f0*/  LDL.LU.64 R114, [R1+0x1498] ;  /* 0x0014980001727983 */ /* 0x002ea20000300a00 */
[----:B---3--:R-:W-:-:S05]  /*20900*/  IMAD.WIDE R160, R252, 0x4, R168 ;  /* 0x00000004fca07825 */ /* 0x008fca00078e02a8 */
[----:B------:R-:W-:Y:S01]  /*20910*/  STL.64 [R1+0x2328], R160 ;  /* 0x002328a001007387 */ /* 0x000fe20000100a00 */
[----:B------:R-:W-:-:S03]  /*20920*/  IMAD.WIDE R78, R252, 0x4, R106 ;  /* 0x00000004fc4e7825 */ /* 0x000fc600078e026a */
[----:B------:R-:W3:Y:S04]  /*20930*/  LDL.LU.64 R180, [R1+0x1490] ;  /* 0x0014900001b47983 */ /* 0x000ee80000300a00 */
[----:B------:R1:W-:Y:S04]  /*20940*/  STL.64 [R1+0x2330], R78 ;  /* 0x0023304e01007387 */ /* 0x0003e80000100a00 */
[----:B-1----:R-:W3:Y:S04]  /*20950*/  LDL.LU.64 R78, [R1+0x1488] ;  /* 0x00148800014e7983 */ /* 0x002ee80000300a00 */
[----:B------:R-:W3:Y:S04]  /*20960*/  LDL.LU.64 R160, [R1+0x1480] ;  /* 0x0014800001a07983 */ /* 0x000ee80000300a00 */
[----:B------:R-:W3:Y:S04]  /*20970*/  LDL.LU.64 R162, [R1+0x1478] ;  /* 0x0014780001a27983 */ /* 0x000ee80000300a00 */
[----:B------:R-:W3:Y:S04]  /*20980*/  LDL.LU.64 R164, [R1+0x1470] ;  /* 0x0014700001a47983 */ /* 0x000ee80000300a00 */
[----:B------:R-:W3:Y:S04]  /*20990*/  LDL.LU.64 R168, [R1+0x1468] ;  /* 0x0014680001a87983 */ /* 0x000ee80000300a00 */
[----:B------:R-:W3:Y:S01]  /*209a0*/  LDL.LU.64 R106, [R1+0x1460] ;  /* 0x00146000016a7983 */ /* 0x000ee20000300a00 */
[----:B------:R-:W-:-:S04]  /*209b0*/  IMAD.WIDE R166, R252, 0x4, R166 ;  /* 0x00000004fca67825 */ /* 0x000fc800078e02a6 */
        /* <DEDUP_REMOVED lines=25> */
[----:B------:R-:W4:Y:S04]  /*20b50*/  LDL.LU.64 R172, [R1+0x1450] ;  /* 0x0014500001ac7983 */ /* 0x000f280000300a00 */
[----:B------:R1:W-:Y:S04]  /*20b60*/  STL.64 [R1+0x23a0], R116 ;  /* 0x0023a07401007387 */ /* 0x0003e80000100a00 */
[----:B------:R-:W4:Y:S01]  /*20b70*/  LDL.LU.64 R174, [R1+0x1448] ;  /* 0x0014480001ae7983 */ /* 0x000f220000300a00 */
[----:B-1----:R-:W-:-:S05]  /*20b80*/  IMAD.WIDE R118, R252, 0x4, R178 ;  /* 0x00000004fc767825 */ /* 0x002fca00078e02b2 */
[----:B------:R-:W-:Y:S04]  /*20b90*/  STL.64 [R1+0x23a8], R118 ;  /* 0x0023a87601007387 */ /* 0x000fe80000100a00 */
[----:B------:R-:W4:Y:S01]  /*20ba0*/  LDL.LU.64 R176, [R1+0x1440] ;  /* 0x0014400001b07983 */ /* 0x000f220000300a00 */
[----:B------:R-:W-:-:S05]  /*20bb0*/  IMAD.WIDE R116, R252, 0x4, R26 ;  /* 0x00000004fc747825 */ /* 0x000fca00078e021a */
[----:B------:R-:W-:Y:S04]  /*20bc0*/  STL.64 [R1+0x23b0], R116 ;  /* 0x0023b07401007387 */ /* 0x000fe80000100a00 */
[----:B------:R-:W4:Y:S01]  /*20bd0*/  LDL.LU.64 R178, [R1+0x1438] ;  /* 0x0014380001b27983 */ /* 0x000f220000300a00 */
[----:B------:R-:W-:-:S05]  /*20be0*/  IMAD.WIDE R26, R252, 0x4, R30 ;  /* 0x00000004fc1a7825 */ /* 0x000fca00078e021e */
[----:B------:R1:W-:Y:S04]  /*20bf0*/  STL.64 [R1+0x23c0], R26 ;  /* 0x0023c01a01007387 */ /* 0x0003e80000100a00 */
[----:B-1----:R-:W4:Y:S04]  /*20c00*/  LDL.LU.64 R26, [R1+0x1430] ;  /* 0x00143000011a7983 */ /* 0x002f280000300a00 */
[----:B------:R-:W4:Y:S01]  /*20c10*/  LDL.LU.64 R30, [R1+0x1428] ;  /* 0x00142800011e7983 */ /* 0x000f220000300a00 */
[----:B--2---:R-:W-:-:S05]  /*20c20*/  IMAD.WIDE R114, R252, 0x4, R114 ;  /* 0x00000004fc727825 */ /* 0x004fca00078e0272 */
[----:B------:R1:W-:Y:S01]  /*20c30*/  STL.64 [R1+0x23c8], R114 ;  /* 0x0023c87201007387 */ /* 0x0003e20000100a00 */
[----:B---3--:R-:W-:-:S05]  /*20c40*/  IMAD.WIDE R116, R252, 0x4, R180 ;  /* 0x00000004fc747825 */ /* 0x008fca00078e02b4 */
[----:B------:R2:W-:Y:S01]  /*20c50*/  STL.64 [R1+0x23d0], R116 ;  /* 0x0023d07401007387 */ /* 0x0005e20000100a00 */
[----:B------:R-:W-:-:S04]  /*20c60*/  IMAD.WIDE R78, R252, 0x4, R78 ;  /* 0x00000004fc4e7825 */ /* 0x000fc800078e024e */
[C---:B-1----:R-:W-:Y:S01]  /*20c70*/  IMAD.WIDE R114, R252.reuse, 0x4, R160 ;  /* 0x00000004fc727825 */ /* 0x042fe200078e02a0 */
[----:B------:R1:W-:Y:S03]  /*20c80*/  STL.64 [R1+0x23d8], R78 ;  /* 0x0023d84e01007387 */ /* 0x0003e60000100a00 */
[C---:B--2---:R-:W-:Y:S01]  /*20c90*/  IMAD.WIDE R116, R252.reuse, 0x4, R162 ;  /* 0x00000004fc747825 */ /* 0x044fe200078e02a2 */
[----:B------:R2:W-:Y:S04]  /*20ca0*/  STL.64 [R1+0x23e0], R114 ;  /* 0x0023e07201007387 */ /* 0x0005e80000100a00 */
[----:B------:R-:W-:Y:S01]  /*20cb0*/  STL.64 [R1+0x23e8], R116 ;  /* 0x0023e87401007387 */ /* 0x000fe20000100a00 */
[----:B-1----:R-:W-:-:S04]  /*20cc0*/  IMAD.WIDE R78, R252, 0x4, R164 ;  /* 0x00000004fc4e7825 */ /* 0x002fc800078e02a4 */
[C---:B--2---:R-:W-:Y:S01]  /*20cd0*/  IMAD.WIDE R114, R252.reuse, 0x4, R168 ;  /* 0x00000004fc727825 */ /* 0x044fe200078e02a8 */
[----:B------:R1:W-:Y:S03]  /*20ce0*/  STL.64 [R1+0x23f0], R78 ;  /* 0x0023f04e01007387 */ /* 0x0003e60000100a00 */
[C---:B------:R-:W-:Y:S01]  /*20cf0*/  IMAD.WIDE R106, R252.reuse, 0x4, R106 ;  /* 0x00000004fc6a7825 */ /* 0x040fe200078e026a */
[----:B-1----:R-:W2:Y:S04]  /*20d00*/  LDL.LU.64 R78, [R1+0x1420] ;  /* 0x00142000014e7983 */ /* 0x002ea80000300a00 */
[----:B------:R-:W-:Y:S04]  /*20d10*/  STL.64 [R1+0x23f8], R114 ;  /* 0x0023f87201007387 */ /* 0x000fe80000100a00 */
[----:B------:R-:W3:Y:S04]  /*20d20*/  LDL.LU.64 R160, [R1+0x1418] ;  /* 0x0014180001a07983 */ /* 0x000ee80000300a00 */
[----:B------:R1:W-:Y:S04]  /*20d30*/  STL.64 [R1+0x2400], R106 ;  /* 0x0024006a01007387 */ /* 0x0003e80000100a00 */
        /* <DEDUP_REMOVED lines=10> */
[----:B-1----:R-:W3:Y:S01]  /*20de0*/  LDL.LU.64 R106, [R1+0x13c0] ;  /* 0x0013c000016a7983 */ /* 0x002ee20000300a00 */
[----:B----4-:R-:W-:-:S05]  /*20df0*/  IMAD.WIDE R170, R252, 0x4, R170 ;  /* 0x00000004fcaa7825 */ /* 0x010fca00078e02aa */
[----:B------:R-:W-:Y:S01]  /*20e00*/  STL.64 [R1+0x2408], R170 ;  /* 0x002408aa01007387 */ /* 0x000fe20000100a00 */
[----:B------:R-:W-:-:S03]  /*20e10*/  IMAD.WIDE R116, R252, 0x4, R172 ;  /* 0x00000004fc747825 */ /* 0x000fc600078e02ac */
[----:B------:R-:W4:Y:S04]  /*20e20*/  LDL.LU.64 R184, [R1+0x13b8] ;  /* 0x0013b80001b87983 */ /* 0x000f280000300a00 */
[----:B------:R1:W-:Y:S01]  /*20e30*/  STL.64 [R1+0x2410], R116 ;  /* 0x0024107401007387 */ /* 0x0003e20000100a00 */
[----:B------:R-:W-:-:S03]  /*20e40*/  IMAD.WIDE R114, R252, 0x4, R174 ;  /* 0x00000004fc727825 */ /* 0x000fc600078e02ae */
[----:B-1----:R-:W4:Y:S04]  /*20e50*/  LDL.LU.64 R116, [R1+0x13b0] ;  /* 0x0013b00001747983 */ /* 0x002f280000300a00 */
[----:B------:R1:W-:Y:S04]  /*20e60*/  STL.64 [R1+0x2420], R114 ;  /* 0x0024207201007387 */ /* 0x0003e80000100a00 */
[----:B------:R-:W4:Y:S01]  /*20e70*/  LDL.LU.64 R182, [R1+0x13a8] ;  /* 0x0013a80001b67983 */ /* 0x000f220000300a00 */
[----:B------:R-:W-:-:S05]  /*20e80*/  IMAD.WIDE R172, R252, 0x4, R176 ;  /* 0x00000004fcac7825 */ /* 0x000fca00078e02b0 */
[----:B------:R-:W-:Y:S01]  /*20e90*/  STL.64 [R1+0x2428], R172 ;  /* 0x002428ac01007387 */ /* 0x000fe20000100a00 */
[----:B-1----:R-:W-:-:S05]  /*20ea0*/  IMAD.WIDE R114, R252, 0x4, R178 ;  /* 0x00000004fc727825 */ /* 0x002fca00078e02b2 */
[----:B------:R1:W-:Y:S04]  /*20eb0*/  STL.64 [R1+0x2430], R114 ;  /* 0x0024307201007387 */ /* 0x0003e80000100a00 */
[----:B-1----:R-:W4:Y:S01]  /*20ec0*/  LDL.LU.64 R114, [R1+0x13a0] ;  /* 0x0013a00001727983 */ /* 0x002f220000300a00 */
[----:B------:R-:W-:-:S04]  /*20ed0*/  IMAD.WIDE R170, R252, 0x4, R26 ;  /* 0x00000004fcaa7825 */ /* 0x000fc800078e021a */
[C---:B------:R-:W-:Y:S01]  /*20ee0*/  IMAD.WIDE R26, R252.reuse, 0x4, R30 ;  /* 0x00000004fc1a7825 */ /* 0x040fe200078e021e */
[----:B------:R1:W-:Y:S04]  /*20ef0*/  STL.64 [R1+0x2438], R170 ;  /* 0x002438aa01007387 */ /* 0x0003e80000100a00 */
[----:B-1----:R-:W4:Y:S04]  /*20f00*/  LDL.LU.64 R170, [R1+0x1398] ;  /* 0x0013980001aa7983 */ /* 0x002f280000300a00 */
[----:B------:R1:W-:Y:S04]  /*20f10*/  STL.64 [R1+0x2440], R26 ;  /* 0x0024401a01007387 */ /* 0x0003e80000100a00 */
[----:B------:R-:W4:Y:S04]  /*20f20*/  LDL.LU.64 R172, [R1+0x1390] ;  /* 0x0013900001ac7983 */ /* 0x000f280000300a00 */
[----:B------:R-:W4:Y:S04]  /*20f30*/  LDL.LU.64 R174, [R1+0x1388] ;  /* 0x0013880001ae7983 */ /* 0x000f280000300a00 */
[----:B------:R-:W4:Y:S04]  /*20f40*/  LDL.LU.64 R176, [R1+0x1380] ;  /* 0x0013800001b07983 */ /* 0x000f280000300a00 */
[----:B------:R-:W4:Y:S04]  /*20f50*/  LDL.LU.64 R178, [R1+0x1378] ;  /* 0x0013780001b27983 */ /* 0x000f280000300a00 */
[----:B-1----:R-:W4:Y:S04]  /*20f60*/  LDL.LU.64 R26, [R1+0x1370] ;  /* 0x00137000011a7983 */ /* 0x002f280000300a00 */
[----:B------:R-:W4:Y:S01]  /*20f70*/  LDL.LU.64 R30, [R1+0x1368] ;  /* 0x00136800011e7983 */ /* 0x000f220000300a00 */
[----:B--2---:R-:W-:-:S05]  /*20f80*/  IMAD.WIDE R78, R252, 0x4, R78 ;  /* 0x00000004fc4e7825 */ /* 0x004fca00078e024e */
[----:B------:R1:W-:Y:S01]  /*20f90*/  STL.64 [R1+0x2448], R78 ;  /* 0x0024484e01007387 */ /* 0x0003e20000100a00 */
[----:B---3--:R-:W-:-:S04]  /*20fa0*/  IMAD.WIDE R160, R252, 0x4, R160 ;  /* 0x00000004fca07825 */ /* 0x008fc800078e02a0 */
[C---:B------:R-:W-:Y:S01]  /*20fb0*/  IMAD.WIDE R162, R252.reuse, 0x4, R162 ;  /* 0x00000004fca27825 */ /* 0x040fe200078e02a2 */
[----:B-1----:R-:W2:Y:S03]  /*20fc0*/  LDL.LU.64 R78, [R1+0x5dd0] ;  /* 0x005dd000014e7983 */ /* 0x002ea60000300a00 */
[C---:B------:R-:W-:Y:S01]  /*20fd0*/  IMAD.WIDE R164, R252.reuse, 0x4, R164 ;  /* 0x00000004fca47825 */ /* 0x040fe200078e02a4 */
[----:B------:R1:W-:Y:S03]  /*20fe0*/  STL.64 [R1+0x2450], R160 ;  /* 0x002450a001007387 */ /* 0x0003e60000100a00 */
[C---:B------:R-:W-:Y:S01]  /*20ff0*/  IMAD.WIDE R166, R252.reuse, 0x4, R166 ;  /* 0x00000004fca67825 */ /* 0x040fe200078e02a6 */
[----:B-1----:R-:W3:Y:S04]  /*21000*/  LDL.LU.64 R160, [R1+0x5dc8] ;  /* 0x005dc80001a07983 */ /* 0x002ee80000300a00 */
[----:B------:R1:W-:Y:S01]  /*21010*/  STL.64 [R1+0x2458], R162 ;  /* 0x002458a201007387 */ /* 0x0003e20000100a00 */
[----:B------:R-:W-:-:S03]  /*21020*/  IMAD.WIDE R134, R252, 0x4, R134 ;  /* 0x00000004fc867825 */ /* 0x000fc600078e0286 */
[----:B-1----:R-:W3:Y:S04]  /*21030*/  LDL.LU.64 R162, [R1+0x5dc0] ;  /* 0x005dc00001a27983 */ /* 0x002ee80000300a00 */
[----:B------:R1:W-:Y:S04]  /*21040*/  STL.64 [R1+0x2460], R164 ;  /* 0x002460a401007387 */ /* 0x0003e80000100a00 */
[----:B-1----:R-:W3:Y:S04]  /*21050*/  LDL.LU.64 R164, [R1+0x5db8] ;  /* 0x005db80001a47983 */ /* 0x002ee80000300a00 */
[----:B------:R1:W-:Y:S02]  /*21060*/  STL.64 [R1+0x2468], R166 ;  /* 0x002468a601007387 */ /* 0x0003e40000100a00 */
[----:B-1----:R-:W-:-:S04]  /*21070*/  IMAD.WIDE R166, R252, 0x4, R150 ;  /* 0x00000004fca67825 */ /* 0x002fc800078e0296 */
[C---:B------:R-:W-:Y:S01]  /*21080*/  IMAD.WIDE R150, R252.reuse, 0x4, R202 ;  /* 0x00000004fc967825 */ /* 0x040fe200078e02ca */
[----:B------:R1:W-:Y:S04]  /*21090*/  STL.64 [R1+0x2470], R166 ;  /* 0x002470a601007387 */ /* 0x0003e80000100a00 */
[----:B------:R1:W-:Y:S04]  /*210a0*/  STL.64 [R1+0x2478], R150 ;  /* 0x0024789601007387 */ /* 0x0003e80000100a00 */
[----:B------:R1:W-:Y:S02]  /*210b0*/  STL.64 [R1+0x2480], R134 ;  /* 0x0024808601007387 */ /* 0x0003e40000100a00 */
[----:B-1----:R-:W-:-:S04]  /*210c0*/  IMAD.WIDE R166, R252, 0x4, R186 ;  /* 0x00000004fca67825 */ /* 0x002fc800078e02ba */
[C---:B------:R-:W-:Y:S01]  /*210d0*/  IMAD.WIDE R150, R252.reuse, 0x4, R118 ;  /* 0x00000004fc967825 */ /* 0x040fe200078e0276 */
[----:B------:R-:W-:Y:S03]  /*210e0*/  STL.64 [R1+0x2490], R166 ;  /* 0x002490a601007387 */ /* 0x000fe60000100a00 */
[C---:B------:R-:W-:Y:S01]  /*210f0*/  IMAD.WIDE R134, R252.reuse, 0x4, R180 ;  /* 0x00000004fc867825 */ /* 0x040fe200078e02b4 */
[----:B------:R-:W-:Y:S03]  /*21100*/  STL.64 [R1+0x2498], R150 ;  /* 0x0024989601007387 */ /* 0x000fe60000100a00 */
[C---:B------:R-:W-:Y:S01]  /*21110*/  IMAD.WIDE R118, R252.reuse, 0x4, R168 ;  /* 0x00000004fc767825 */ /* 0x040fe200078e02a8 */
[----:B------:R4:W-:Y:S03]  /*21120*/  STL.64 [R1+0x24a0], R134 ;  /* 0x0024a08601007387 */ /* 0x0009e60000100a00 */
[C---:B------:R-:W-:Y:S01]  /*21130*/  IMAD.WIDE R106, R252.reuse, 0x4, R106 ;  /* 0x00000004fc6a7825 */ /* 0x040fe200078e026a */
[----:B------:R-:W3:Y:S04]  /*21140*/  LDL.LU.64 R180, [R1+0x1360] ;  /* 0x0013600001b47983 */ /* 0x000ee80000300a00 */
[----:B------:R1:W-:Y:S01]  /*21150*/  STL.64 [R1+0x24b0], R118 ;  /* 0x0024b07601007387 */ /* 0x0003e20000100a00 */
[----:B----4-:R-:W-:-:S03]  /*21160*/  IMAD.WIDE R134, R252, 0x4, R184 ;  /* 0x00000004fc867825 */ /* 0x010fc600078e02b8 */
[----:B------:R-:W4:Y:S04]  /*21170*/  LDL.LU.64 R168, [R1+0x1358] ;  /* 0x0013580001a87983 */ /* 0x000f280000300a00 */
[----:B------:R1:W-:Y:S02]  /*21180*/  STL.64 [R1+0x24b8], R106 ;  /* 0x0024b86a01007387 */ /* 0x0003e40000100a00 */
[----:B-1----:R-:W-:-:S04]  /*21190*/  IMAD.WIDE R118, R252, 0x4, R116 ;  /* 0x00000004fc767825 */ /* 0x002fc800078e0274 */
[C---:B------:R-:W-:Y:S01]  /*211a0*/  IMAD.WIDE R116, R252.reuse, 0x4, R182 ;  /* 0x00000004fc747825 */ /* 0x040fe200078e02b6 */
[----:B------:R-:W4:Y:S04]  /*211b0*/  LDL.LU.64 R106, [R1+0x1350] ;  /* 0x00135000016a7983 */ /* 0x000f280000300a00 */
[----:B------:R1:W-:Y:S04]  /*211c0*/  STL.64 [R1+0x24c8], R134 ;  /* 0x0024c88601007387 */ /* 0x0003e80000100a00 */
[----:B------:R-:W4:Y:S04]  /*211d0*/  LDL.LU.64 R166, [R1+0x1348] ;  /* 0x0013480001a67983 */ /* 0x000f280000300a00 */
[----:B------:R1:W-:Y:S04]  /*211e0*/  STL.64 [R1+0x24d0], R118 ;  /* 0x0024d07601007387 */ /* 0x0003e80000100a00 */
[----:B------:R-:W4:Y:S04]  /*211f0*/  LDL.LU.64 R150, [R1+0x1340] ;  /* 0x0013400001967983 */ /* 0x000f280000300a00 */
[----:B------:R1:W-:Y:S04]  /*21200*/  STL.64 [R1+0x24e0], R116 ;  /* 0x0024e07401007387 */ /* 0x0003e80000100a00 */
[----:B------:R-:W4:Y:S04]  /*21210*/  LDL.LU.64 R202, [R1+0x1338] ;  /* 0x0013380001ca7983 */ /* 0x000f280000300a00 */
[----:B-1----:R-:W4:Y:S01]  /*21220*/  LDL.LU.64 R134, [R1+0x1330] ;  /* 0x0013300001867983 */ /* 0x002f220000300a00 */
        /* <DEDUP_REMOVED lines=12> */
[----:B------:R1:W-:Y:S03]  /*212f0*/  STL.64 [R1+0x2538], R116 ;  /* 0x0025387401007387 */ /* 0x0003e60000100a00 */
        /* <DEDUP_REMOVED lines=14> */
[----:B-1----:R-:W4:Y:S04]  /*213e0*/  LDL.LU.64 R26, [R1+0x12b0] ;  /* 0x0012b000011a7983 */ /* 0x002f280000300a00 */
[----:B------:R-:W4:Y:S01]  /*213f0*/  LDL.LU.64 R30, [R1+0x12a8] ;  /* 0x0012a800011e7983 */ /* 0x000f220000300a00 */
[----:B--2---:R-:W-:-:S04]  /*21400*/  IMAD.WIDE R78, R252, 0x4, R78 ;  /* 0x00000004fc4e7825 */ /* 0x004fc800078e024e */
[----:B---3--:R-:W-:-:S04]  /*21410*/  IMAD.WIDE R164, R252, 0x4, R164 ;  /* 0x00000004fca47825 */ /* 0x008fc800078e02a4 */
[----:B------:R-:W-:-:S05]  /*21420*/  IMAD.WIDE R180, R252, 0x4, R180 ;  /* 0x00000004fcb47825 */ /* 0x000fca00078e02b4 */
[----:B------:R1:W-:Y:S01]  /*21430*/  STL.64 [R1+0x2558], R180 ;  /* 0x002558b401007387 */ /* 0x0003e20000100a00 */
[----:B----4-:R-:W-:-:S03]  /*21440*/  IMAD.WIDE R168, R252, 0x4, R168 ;  /* 0x00000004fca87825 */ /* 0x010fc600078e02a8 */
[----:B-1----:R-:W2:Y:S04]  /*21450*/  LDL.LU.64 R180, [R1+0x12a0] ;  /* 0x0012a00001b47983 */ /* 0x002ea80000300a00 */
[----:B------:R1:W-:Y:S01]  /*21460*/  STL.64 [R1+0x2560], R168 ;  /* 0x002560a801007387 */ /* 0x0003e20000100a00 */
[----:B------:R-:W-:-:S04]  /*21470*/  IMAD.WIDE R106, R252, 0x4, R106 ;  /* 0x00000004fc6a7825 */ /* 0x000fc800078e026a */
[C---:B------:R-:W-:Y:S01]  /*21480*/  IMAD.WIDE R166, R252.reuse, 0x4, R166 ;  /* 0x00000004fca67825 */ /* 0x040fe200078e02a6 */
[----:B-1----:R-:W3:Y:S04]  /*21490*/  LDL.LU.64 R168, [R1+0x1298] ;  /* 0x0012980001a87983 */ /* 0x002ee80000300a00 */
[----:B------:R1:W-:Y:S04]  /*214a0*/  STL.64 [R1+0x2568], R106 ;  /* 0x0025686a01007387 */ /* 0x0003e80000100a00 */
[----:B-1----:R-:W4:Y:S04]  /*214b0*/  LDL.LU.64 R106, [R1+0x1290] ;  /* 0x00129000016a7983 */ /* 0x002f280000300a00 */
[----:B------:R1:W-:Y:S01]  /*214c0*/  STL.64 [R1+0x2570], R166 ;  /* 0x002570a601007387 */ /* 0x0003e20000100a00 */
[----:B------:R-:W-:-:S04]  /*214d0*/  IMAD.WIDE R134, R252, 0x4, R134 ;  /* 0x00000004fc867825 */ /* 0x000fc800078e0286 */
[----:B-1----:R-:W-:-:S04]  /*214e0*/  IMAD.WIDE R166, R252, 0x4, R150 ;  /* 0x00000004fca67825 */ /* 0x002fc800078e0296 */
[C---:B------:R-:W-:Y:S01]  /*214f0*/  IMAD.WIDE R150, R252.reuse, 0x4, R202 ;  /* 0x00000004fc967825 */ /* 0x040fe200078e02ca */
[----:B------:R-:W-:Y:S04]  /*21500*/  STL.64 [R1+0x2578], R166 ;  /* 0x002578a601007387 */ /* 0x000fe80000100a00 */
[----:B------:R1:W-:Y:S04]  /*21510*/  STL.64 [R1+0x2580], R150 ;  /* 0x0025809601007387 */ /* 0x0003e80000100a00 */
[----:B------:R1:W-:Y:S04]  /*21520*/  STL.64 [R1+0x2590], R134 ;  /* 0x0025908601007387 */ /* 0x0003e80000100a00 */
[----:B------:R1:W-:Y:S02]  /*21530*/  STL.64 [R1+0x2598], R164 ;  /* 0x002598a401007387 */ /* 0x0003e40000100a00 */
[----:B-1----:R-:W-:-:S04]  /*21540*/  IMAD.WIDE R150, R252, 0x4, R162 ;  /* 0x00000004fc967825 */ /* 0x002fc800078e02a2 */
[C---:B------:R-:W-:Y:S01]  /*21550*/  IMAD.WIDE R134, R252.reuse, 0x4, R160 ;  /* 0x00000004fc867825 */ /* 0x040fe200078e02a0 */
[----:B------:R1:W-:Y:S04]  /*21560*/  STL.64 [R1+0x25a0], R150 ;  /* 0x0025a09601007387 */ /* 0x0003e80000100a00 */
[----:B------:R-:W4:Y:S04]  /*21570*/  LDL.LU.64 R164, [R1+0x1288] ;  /* 0x0012880001a47983 */ /* 0x000f280000300a00 */
[----:B------:R-:W-:Y:S04]  /*21580*/  STL.64 [R1+0x25a8], R134 ;  /* 0x0025a88601007387 */ /* 0x000fe80000100a00 */
[----:B------:R-:W4:Y:S04]  /*21590*/  LDL.LU.64 R162, [R1+0x1280] ;  /* 0x0012800001a27983 */ /* 0x000f280000300a00 */
[----:B------:R1:W-:Y:S04]  /*215a0*/  STL.64 [R1+0x25b0], R78 ;  /* 0x0025b04e01007387 */ /* 0x0003e80000100a00 */
[----:B------:R-:W4:Y:S01]  /*215b0*/  LDL.LU.64 R160, [R1+0x1278] ;  /* 0x0012780001a07983 */ /* 0x000f220000300a00 */
[----:B-1----:R-:W-:-:S03]  /*215c0*/  IMAD.WIDE R150, R252, 0x4, R186 ;  /* 0x00000004fc967825 */ /* 0x002fc600078e02ba */
[----:B------:R-:W4:Y:S01]  /*215d0*/  LDL.LU.64 R78, [R1+0x1270] ;  /* 0x00127000014e7983 */ /* 0x000f220000300a00 */
[----:B------:R-:W-:-:S03]  /*215e0*/  IMAD.WIDE R134, R252, 0x4, R118 ;  /* 0x00000004fc867825 */ /* 0x000fc600078e0276 */
[----:B------:R-:W-:Y:S01]  /*215f0*/  STL.64 [R1+0x25b8], R150 ;  /* 0x0025b89601007387 */ /* 0x000fe20000100a00 */
[----:B------:R-:W-:-:S03]  /*21600*/  IMAD.WIDE R118, R252, 0x4, R184 ;  /* 0x00000004fc767825 */ /* 0x000fc600078e02b8 */
[----:B------:R1:W-:Y:S01]  /*21610*/  STL.64 [R1+0x25c0], R134 ;  /* 0x0025c08601007387 */ /* 0x0003e20000100a00 */
[----:B------:R-:W-:-:S03]  /*21620*/  IMAD.WIDE R116, R252, 0x4, R116 ;  /* 0x00000004fc747825 */ /* 0x000fc600078e0274 */
        /* <DEDUP_REMOVED lines=16> */
[----:B------:R1:W-:Y:S04]  /*21730*/  STL.64 [R1+0x2610], R114 ;  /* 0x0026107201007387 */ /* 0x0003e80000100a00 */
[----:B-1----:R-:W4:Y:S04]  /*21740*/  LDL.LU.64 R114, [R1+0x1268] ;  /* 0x0012680001727983 */ /* 0x002f280000300a00 */
[----:B------:R1:W-:Y:S04]  /*21750*/  STL.64 [R1+0x2618], R26 ;  /* 0x0026181a01007387 */ /* 0x0003e80000100a00 */
[----:B-1----:R-:W4:Y:S01]  /*21760*/  LDL.LU.64 R26, [R1+0x1260] ;  /* 0x00126000011a7983 */ /* 0x002f220000300a00 */
[----:B------:R-:W-:-:S05]  /*21770*/  IMAD.WIDE R30, R252, 0x4, R30 ;  /* 0x00000004fc1e7825 */ /* 0x000fca00078e021e */
[----:B------:R1:W-:Y:S04]  /*21780*/  STL.64 [R1+0x2620], R30 ;  /* 0x0026201e01007387 */ /* 0x0003e80000100a00 */
[----:B-1----:R-:W4:Y:S01]  /*21790*/  LDL.LU.64 R30, [R1+0x1258] ;  /* 0x00125800011e7983 */ /* 0x002f220000300a00 */
[----:B--2---:R-:W-:-:S05]  /*217a0*/  IMAD.WIDE R118, R252, 0x4, R180 ;  /* 0x00000004fc767825 */ /* 0x004fca00078e02b4 */
[----:B------:R-:W-:Y:S04]  /*217b0*/  STL.64 [R1+0x2628], R118 ;  /* 0x0026287601007387 */ /* 0x000fe80000100a00 */
[----:B------:R-:W2:Y:S01]  /*217c0*/  LDL.LU.64 R170, [R1+0x1248] ;  /* 0x0012480001aa7983 */ /* 0x000ea20000300a00 */
[----:B---3--:R-:W-:-:S05]  /*217d0*/  IMAD.WIDE R116, R252, 0x4, R168 ;  /* 0x00000004fc747825 */ /* 0x008fca00078e02a8 */
[----:B------:R1:W-:Y:S04]  /*217e0*/  STL.64 [R1+0x2630], R116 ;  /* 0x0026307401007387 */ /* 0x0003e80000100a00 */
[----:B------:R-:W3:Y:S01]  /*217f0*/  LDL.LU.64 R172, [R1+0x1240] ;  /* 0x0012400001ac7983 */ /* 0x000ee20000300a00 */
[----:B----4-:R-:W-:-:S05]  /*21800*/  IMAD.WIDE R106, R252, 0x4, R106 ;  /* 0x00000004fc6a7825 */ /* 0x010fca00078e026a */
[----:B------:R4:W-:Y:S04]  /*21810*/  STL.64 [R1+0x2638], R106 ;  /* 0x0026386a01007387 */ /* 0x0009e80000100a00 */
[----:B------:R-:W3:Y:S04]  /*21820*/  LDL.LU.64 R174, [R1+0x1238] ;  /* 0x0012380001ae7983 */ /* 0x000ee80000300a00 */
[----:B------:R-:W3:Y:S04]  /*21830*/  LDL.LU.64 R176, [R1+0x1230] ;  /* 0x0012300001b07983 */ /* 0x000ee80000300a00 */
[----:B------:R-:W3:Y:S04]  /*21840*/  LDL.LU.64 R184, [R1+0x1228] ;  /* 0x0012280001b87983 */ /* 0x000ee80000300a00 */
[----:B-1----:R-:W3:Y:S04]  /*21850*/  LDL.LU.64 R116, [R1+0x1220] ;  /* 0x0012200001747983 */ /* 0x002ee80000300a00 */
[----:B------:R-:W3:Y:S04]  /*21860*/  LDL.LU.64 R182, [R1+0x1218] ;  /* 0x0012180001b67983 */ /* 0x000ee80000300a00 */
[----:B----4-:R-:W4:Y:S01]  /*21870*/  LDL.LU.64 R106, [R1+0x1210] ;  /* 0x00121000016a7983 */ /* 0x010f220000300a00 */
[----:B------:R-:W-:-:S04]  /*21880*/  IMAD.WIDE R150, R252, 0x4, R164 ;  /* 0x00000004fc967825 */ /* 0x000fc800078e02a4 */
[C---:B------:R-:W-:Y:S01]  /*21890*/  IMAD.WIDE R134, R252.reuse, 0x4, R162 ;  /* 0x00000004fc867825 */ /* 0x040fe200078e02a2 */
[----:B------:R1:W-:Y:S04]  /*218a0*/  STL.64 [R1+0x2640], R150 ;  /* 0x0026409601007387 */ /* 0x0003e80000100a00 */
[----:B------:R1:W-:Y:S01]  /*218b0*/  STL.64 [R1+0x2648], R134 ;  /* 0x0026488601007387 */ /* 0x0003e20000100a00 */
[----:B------:R-:W-:-:S03]  /*218c0*/  IMAD.WIDE R118, R252, 0x4, R160 ;  /* 0x00000004fc767825 */ /* 0x000fc600078e02a0 */
[----:B------:R-:W4:Y:S04]  /*218d0*/  LDL.LU.64 R178, [R1+0x1208] ;  /* 0x0012080001b27983 */ /* 0x000f280000300a00 */
[----:B------:R1:W-:Y:S01]  /*218e0*/  STL.64 [R1+0x2650], R118 ;  /* 0x0026507601007387 */ /* 0x0003e20000100a00 */
[----:B------:R-:W-:-:S03]  /*218f0*/  IMAD.WIDE R78, R252, 0x4, R78 ;  /* 0x00000004fc4e7825 */ /* 0x000fc600078e024e */
[----:B------:R-:W4:Y:S04]  /*21900*/  LDL.LU.64 R180, [R1+0x1200] ;  /* 0x0012000001b47983 */ /* 0x000f280000300a00 */
        /* <DEDUP_REMOVED lines=12> */
[----:B------:R-:W-:-:S05]  /*219d0*/  IMAD.WIDE R114, R252, 0x4, R114 ;  /* 0x00000004fc727825 */ /* 0x000fca00078e0272 */
[----:B------:R1:W-:Y:S01]  /*219e0*/  STL.64 [R1+0x2668], R114 ;  /* 0x0026687201007387 */ /* 0x0003e20000100a00 */
[----:B------:R-:W-:-:S03]  /*219f0*/  IMAD.WIDE R26, R252, 0x4, R26 ;  /* 0x00000004fc1a7825 */ /* 0x000fc600078e021a */
[----:B-1----:R-:W4:Y:S04]  /*21a00*/  LDL.LU.64 R114, [R1+0x5db0] ;  /* 0x005db00001727983 */ /* 0x002f280000300a00 */
[----:B------:R1:W-:Y:S04]  /*21a10*/  STL.64 [R1+0x2670], R26 ;  /* 0x0026701a01007387 */ /* 0x0003e80000100a00 */
[----:B-1----:R-:W4:Y:S01]  /*21a20*/  LDL.LU.64 R26, [R1+0x5da8] ;  /* 0x005da800011a7983 */ /* 0x002f220000300a00 */
[----:B------:R-:W-:-:S05]  /*21a30*/  IMAD.WIDE R30, R252, 0x4, R30 ;  /* 0x00000004fc1e7825 */ /* 0x000fca00078e021e */
[----:B------:R1:W-:Y:S01]  /*21a40*/  STL.64 [R1+0x2678], R30 ;  /* 0x0026781e01007387 */ /* 0x0003e20000100a00 */
[----:B--2---:R-:W-:-:S04]  /*21a50*/  IMAD.WIDE R170, R252, 0x4, R170 ;  /* 0x00000004fcaa7825 */ /* 0x004fc800078e02aa */
[----:B---3--:R-:W-:-:S04]  /*21a60*/  IMAD.WIDE R172, R252, 0x4, R172 ;  /* 0x00000004fcac7825 */ /* 0x008fc800078e02ac */
[----:B------:R-:W-:-:S04]  /*21a70*/  IMAD.WIDE R174, R252, 0x4, R174 ;  /* 0x00000004fcae7825 */ /* 0x000fc800078e02ae */
[----:B------:R-:W-:-:S04]  /*21a80*/  IMAD.WIDE R176, R252, 0x4, R176 ;  /* 0x00000004fcb07825 */ /* 0x000fc800078e02b0 */
[----:B------:R-:W-:-:S04]  /*21a90*/  IMAD.WIDE R184, R252, 0x4, R184 ;  /* 0x00000004fcb87825 */ /* 0x000fc800078e02b8 */
[----:B----4-:R-:W-:-:S04]  /*21aa0*/  IMAD.WIDE R106, R252, 0x4, R106 ;  /* 0x00000004fc6a7825 */ /* 0x010fc800078e026a */
[----:B------:R-:W-:-:S04]  /*21ab0*/  IMAD.WIDE R178, R252, 0x4, R178 ;  /* 0x00000004fcb27825 */ /* 0x000fc800078e02b2 */
[----:B------:R-:W-:-:S04]  /*21ac0*/  IMAD.WIDE R180, R252, 0x4, R180 ;  /* 0x00000004fcb47825 */ /* 0x000fc800078e02b4 */
[C---:B-1----:R-:W-:Y:S02]  /*21ad0*/  IMAD.WIDE R30, R252.reuse, 0x4, R26 ;  /* 0x00000004fc1e7825 */ /* 0x042fe400078e021a */
[----:B------:R-:W2:Y:S04]  /*21ae0*/  LDL.LU.64 R26, [R1+0x11a0] ;  /* 0x0011a000011a7983 */ /* 0x000ea80000300a00 */
[----:B------:R1:W-:Y:S04]  /*21af0*/  STL.64 [R1+0x2680], R30 ;  /* 0x0026801e01007387 */ /* 0x0003e80000100a00 */
[----:B-1----:R-:W3:Y:S04]  /*21b00*/  LDL.LU.64 R30, [R1+0x1198] ;  /* 0x00119800011e7983 */ /* 0x002ee80000300a00 */
[----:B------:R1:W-:Y:S04]  /*21b10*/  STL.64 [R1+0x2688], R170 ;  /* 0x002688aa01007387 */ /* 0x0003e80000100a00 */
[----:B-1----:R-:W4:Y:S04]  /*21b20*/  LDL.LU.64 R170, [R1+0x5da0] ;  /* 0x005da00001aa7983 */ /* 0x002f280000300a00 */
[----:B------:R1:W-:Y:S04]  /*21b30*/  STL.64 [R1+0x2690], R172 ;  /* 0x002690ac01007387 */ /* 0x0003e80000100a00 */
[----:B-1----:R-:W4:Y:S04]  /*21b40*/  LDL.LU.64 R172, [R1+0x5d98] ;  /* 0x005d980001ac7983 */ /* 0x002f280000300a00 */
[----:B------:R1:W-:Y:S04]  /*21b50*/  STL.64 [R1+0x2698], R174 ;  /* 0x002698ae01007387 */ /* 0x0003e80000100a00 */
[----:B-1----:R-:W4:Y:S04]  /*21b60*/  LDL.LU.64 R174, [R1+0x5d90] ;  /* 0x005d900001ae7983 */ /* 0x002f280000300a00 */
[----:B------:R1:W-:Y:S04]  /*21b70*/  STL.64 [R1+0x26a0], R176 ;  /* 0x0026a0b001007387 */ /* 0x0003e80000100a00 */
[----:B-1----:R-:W4:Y:S04]  /*21b80*/  LDL.LU.64 R176, [R1+0x5d88] ;  /* 0x005d880001b07983 */ /* 0x002f280000300a00 */
[----:B------:R1:W-:Y:S02]  /*21b90*/  STL.64 [R1+0x26a8], R184 ;  /* 0x0026a8b801007387 */ /* 0x0003e40000100a00 */
[----:B-1----:R-:W-:-:S04]  /*21ba0*/  IMAD.WIDE R184, R252, 0x4, R116 ;  /* 0x00000004fcb87825 */ /* 0x002fc800078e0274 */
[C---:B------:R-:W-:Y:S01]  /*21bb0*/  IMAD.WIDE R116, R252.reuse, 0x4, R182 ;  /* 0x00000004fc747825 */ /* 0x040fe200078e02b6 */
[----:B------:R1:W-:Y:S04]  /*21bc0*/  STL.64 [R1+0x26b0], R184 ;  /* 0x0026b0b801007387 */ /* 0x0003e80000100a00 */
[----:B-1----:R-:W4:Y:S04]  /*21bd0*/  LDL.LU.64 R184, [R1+0x1190] ;  /* 0x0011900001b87983 */ /* 0x002f280000300a00 */
[----:B------:R1:W-:Y:S04]  /*21be0*/  STL.64 [R1+0x26c0], R116 ;  /* 0x0026c07401007387 */ /* 0x0003e80000100a00 */
[----:B-1----:R-:W4:Y:S04]  /*21bf0*/  LDL.LU.64 R116, [R1+0x1188] ;  /* 0x0011880001747983 */ /* 0x002f280000300a00 */
[----:B------:R1:W-:Y:S04]  /*21c00*/  STL.64 [R1+0x26c8], R106 ;  /* 0x0026c86a01007387 */ /* 0x0003e80000100a00 */
[----:B------:R-:W4:Y:S04]  /*21c10*/  LDL.LU.64 R182, [R1+0x1180] ;  /* 0x0011800001b67983 */ /* 0x000f280000300a00 */
[----:B-1----:R-:W4:Y:S04]  /*21c20*/  LDL.LU.64 R106, [R1+0x1178] ;  /* 0x00117800016a7983 */ /* 0x002f280000300a00 */
[----:B------:R1:W-:Y:S04]  /*21c30*/  STL.64 [R1+0x26d0], R178 ;  /* 0x0026d0b201007387 */ /* 0x0003e80000100a00 */
[----:B-1----:R-:W4:Y:S04]  /*21c40*/  LDL.LU.64 R178, [R1+0x5d80] ;  /* 0x005d800001b27983 */ /* 0x002f280000300a00 */
[----:B------:R1:W-:Y:S04]  /*21c50*/  STL.64 [R1+0x26d8], R180 ;  /* 0x0026d8b401007387 */ /* 0x0003e80000100a00 */
[----:B-1----:R-:W4:Y:S01]  /*21c60*/  LDL.LU.64 R180, [R1+0x5d78] ;  /* 0x005d780001b47983 */ /* 0x002f220000300a00 */
[----:B------:R-:W-:-:S04]  /*21c70*/  IMAD.WIDE R166, R252, 0x4, R166 ;  /* 0x00000004fca67825 */ /* 0x000fc800078e02a6 */
[C---:B------:R-:W-:Y:S01]  /*21c80*/  IMAD.WIDE R150, R252.reuse, 0x4, R150 ;  /* 0x00000004fc967825 */ /* 0x040fe200078e0296 */
[----:B------:R1:W-:Y:S03]  /*21c90*/  STL.64 [R1+0x26e0], R166 ;  /* 0x0026e0a601007387 */ /* 0x0003e60000100a00 */
[C---:B------:R-:W-:Y:S01]  /*21ca0*/  IMAD.WIDE R202, R252.reuse, 0x4, R202 ;  /* 0x00000004fcca7825 */ /* 0x040fe200078e02ca */
[----:B------:R1:W-:Y:S04]  /*21cb0*/  STL.64 [R1+0x26e8], R150 ;  /* 0x0026e89601007387 */ /* 0x0003e80000100a00 */
[----:B------:R-:W-:Y:S01]  /*21cc0*/  STL.64 [R1+0x26f0], R202 ;  /* 0x0026f0ca01007387 */ /* 0x000fe20000100a00 */
        /* <DEDUP_REMOVED lines=14> */
[----:B------:R-:W4:Y:S04]  /*21db0*/  LDL.LU.64 R168, [R1+0x1138] ;  /* 0x0011380001a87983 */ /* 0x000f280000300a00 */
[----:B------:R-:W-:Y:S04]  /*21dc0*/  STL.64 [R1+0x2730], R118 ;  /* 0x0027307601007387 */ /* 0x000fe80000100a00 */
[----:B------:R-:W4:Y:S04]  /*21dd0*/  LDL.LU.64 R164, [R1+0x1130] ;  /* 0x0011300001a47983 */ /* 0x000f280000300a00 */
[----:B------:R2:W-:Y:S04]  /*21de0*/  STL.64 [R1+0x2738], R78 ;  /* 0x0027384e01007387 */ /* 0x0005e80000100a00 */
[----:B------:R-:W4:Y:S04]  /*21df0*/  LDL.LU.64 R162, [R1+0x1128] ;  /* 0x0011280001a27983 */ /* 0x000f280000300a00 */
[----:B------:R-:W4:Y:S04]  /*21e00*/  LDL.LU.64 R160, [R1+0x1118] ;  /* 0x0011180001a07983 */ /* 0x000f280000300a00 */
[----:B------:R-:W4:Y:S01]  /*21e10*/  LDL.LU.64 R166, [R1+0x1108] ;  /* 0x0011080001a67983 */ /* 0x000f220000300a00 */
[----:B--2---:R-:W-:-:S05]  /*21e20*/  IMAD.WIDE R78, R252, 0x4, R26 ;  /* 0x00000004fc4e7825 */ /* 0x004fca00078e021a */
[----:B------:R1:W-:Y:S04]  /*21e30*/  STL.64 [R1+0x2740], R78 ;  /* 0x0027404e01007387 */ /* 0x0003e80000100a00 */
[----:B------:R-:W2:Y:S01]  /*21e40*/  LDL.LU.64 R150, [R1+0x1100] ;  /* 0x0011000001967983 */ /* 0x000ea20000300a00 */
[----:B---3--:R-:W-:-:S05]  /*21e50*/  IMAD.WIDE R26, R252, 0x4, R30 ;  /* 0x00000004fc1a7825 */ /* 0x008fca00078e021e */
[----:B------:R3:W-:Y:S04]  /*21e60*/  STL.64 [R1+0x2748], R26 ;  /* 0x0027481a01007387 */ /* 0x0007e80000100a00 */
[----:B------:R-:W2:Y:S04]  /*21e70*/  LDL.LU.64 R202, [R1+0x10f8] ;  /* 0x0010f80001ca7983 */ /* 0x000ea80000300a00 */
[----:B------:R-:W2:Y:S04]  /*21e80*/  LDL.LU.64 R134, [R1+0x10e8] ;  /* 0x0010e80001867983 */ /* 0x000ea80000300a00 */
[----:B------:R-:W2:Y:S04]  /*21e90*/  LDL.LU.64 R186, [R1+0x10d8] ;  /* 0x0010d80001ba7983 */ /* 0x000ea80000300a00 */
[----:B-1----:R-:W2:Y:S04]  /*21ea0*/  LDL.LU.64 R78, [R1+0x10d0] ;  /* 0x0010d000014e7983 */ /* 0x002ea80000300a00 */
[----:B---3--:R-:W3:Y:S04]  /*21eb0*/  LDL.LU.64 R26, [R1+0x10c8] ;  /* 0x0010c800011a7983 */ /* 0x008ee80000300a00 */
[----:B------:R-:W3:Y:S01]  /*21ec0*/  LDL.LU.64 R30, [R1+0x10b8] ;  /* 0x0010b800011e7983 */ /* 0x000ee20000300a00 */
[----:B----4-:R-:W-:-:S05]  /*21ed0*/  IMAD.WIDE R184, R252, 0x4, R184 ;  /* 0x00000004fcb87825 */ /* 0x010fca00078e02b8 */
[----:B------:R-:W-:Y:S01]  /*21ee0*/  STL.64 [R1+0x2750], R184 ;  /* 0x002750b801007387 */ /* 0x000fe20000100a00 */
[----:B------:R-:W-:-:S05]  /*21ef0*/  IMAD.WIDE R118, R252, 0x4, R116 ;  /* 0x00000004fc767825 */ /* 0x000fca00078e0274 */
[----:B------:R1:W-:Y:S01]  /*21f00*/  STL.64 [R1+0x2758], R118 ;  /* 0x0027587601007387 */ /* 0x0003e20000100a00 */
[----:B------:R-:W-:-:S04]  /*21f10*/  IMAD.WIDE R116, R252, 0x4, R182 ;  /* 0x00000004fc747825 */ /* 0x000fc800078e02b6 */
[C---:B------:R-:W-:Y:S01]  /*21f20*/  IMAD.WIDE R106, R252.reuse, 0x4, R106 ;  /* 0x00000004fc6a7825 */ /* 0x040fe200078e026a */
[----:B-1----:R-:W4:Y:S04]  /*21f30*/  LDL.LU.64 R118, [R1+0x10a8] ;  /* 0x0010a80001767983 */ /* 0x002f280000300a00 */
[----:B------:R1:W-:Y:S04]  /*21f40*/  STL.64 [R1+0x2760], R116 ;  /* 0x0027607401007387 */ /* 0x0003e80000100a00 */
[----:B------:R-:W4:Y:S04]  /*21f50*/  LDL.LU.64 R184, [R1+0x10a0] ;  /* 0x0010a00001b87983 */ /* 0x000f280000300a00 */
[----:B------:R1:W-:Y:S02]  /*21f60*/  STL.64 [R1+0x2768], R106 ;  /* 0x0027686a01007387 */ /* 0x0003e40000100a00 */
[----:B-1----:R-:W-:-:S02]  /*21f70*/  IMAD.WIDE R116, R252, 0x4, R178 ;  /* 0x00000004fc747825 */ /* 0x002fc400078e02b2 */
[----:B------:R-:W4:Y:S02]  /*21f80*/  LDL.LU.64 R106, [R1+0x1098] ;  /* 0x00109800016a7983 */ /* 0x000f240000300a00 */
[C---:B------:R-:W-:Y:S02]  /*21f90*/  IMAD.WIDE R182, R252.reuse, 0x4, R180 ;  /* 0x00000004fcb67825 */ /* 0x040fe400078e02b4 */
[----:B------:R-:W4:Y:S04]  /*21fa0*/  LDL.LU.64 R180, [R1+0x5d70] ;  /* 0x005d700001b47983 */ /* 0x000f280000300a00 */
[----:B------:R-:W4:Y:S04]  /*21fb0*/  LDL.LU.64 R178, [R1+0x5d68] ;  /* 0x005d680001b27983 */ /* 0x000f280000300a00 */
[----:B------:R1:W-:Y:S02]  /*21fc0*/  STL.64 [R1+0x2770], R182 ;  /* 0x002770b601007387 */ /* 0x0003e40000100a00 */
[----:B-1----:R-:W-:-:S02]  /*21fd0*/  IMAD.WIDE R182, R252, 0x4, R176 ;  /* 0x00000004fcb67825 */ /* 0x002fc400078e02b0 */
[----:B------:R-:W4:Y:S04]  /*21fe0*/  LDL.LU.64 R176, [R1+0x5d60] ;  /* 0x005d600001b07983 */ /* 0x000f280000300a00 */
[----:B------:R1:W-:Y:S02]  /*21ff0*/  STL.64 [R1+0x2778], R116 ;  /* 0x0027787401007387 */ /* 0x0003e40000100a00 */
[C---:B-1----:R-:W-:Y:S02]  /*22000*/  IMAD.WIDE R116, R252.reuse, 0x4, R174 ;  /* 0x00000004fc747825 */ /* 0x042fe400078e02ae */
        /* <DEDUP_REMOVED lines=9> */
[----:B------:R-:W4:Y:S02]  /*220a0*/  LDL.LU.64 R114, [R1+0x1088] ;  /* 0x0010880001727983 */ /* 0x000f240000300a00 */
[C---:B------:R-:W-:Y:S02]  /*220b0*/  IMAD.WIDE R168, R252.reuse, 0x4, R168 ;  /* 0x00000004fca87825 */ /* 0x040fe400078e02a8 */
[----:B------:R1:W-:Y:S02]  /*220c0*/  STL.64 [R1+0x27a0], R116 ;  /* 0x0027a07401007387 */ /* 0x0003e40000100a00 */
[----:B------:R-:W-:-:S04]  /*220d0*/  IMAD.WIDE R164, R252, 0x4, R164 ;  /* 0x00000004fca47825 */ /* 0x000fc800078e02a4 */
[C---:B------:R-:W-:Y:S01]  /*220e0*/  IMAD.WIDE R162, R252.reuse, 0x4, R162 ;  /* 0x00000004fca27825 */ /* 0x040fe200078e02a2 */
[----:B-1----:R-:W4:Y:S03]  /*220f0*/  LDL.LU.64 R116, [R1+0x1078] ;  /* 0x0010780001747983 */ /* 0x002f260000300a00 */
[C---:B------:R-:W-:Y:S01]  /*22100*/  IMAD.WIDE R160, R252.reuse, 0x4, R160 ;  /* 0x00000004fca07825 */ /* 0x040fe200078e02a0 */
[----:B------:R1:W-:Y:S03]  /*22110*/  STL.64 [R1+0x27a8], R182 ;  /* 0x0027a8b601007387 */ /* 0x0003e60000100a00 */
[C---:B------:R-:W-:Y:S01]  /*22120*/  IMAD.WIDE R166, R252.reuse, 0x4, R166 ;  /* 0x00000004fca67825 */ /* 0x040fe200078e02a6 */
[----:B-1----:R-:W4:Y:S04]  /*22130*/  LDL.LU.64 R182, [R1+0x1070] ;  /* 0x0010700001b67983 */ /* 0x002f280000300a00 */
[----:B------:R1:W-:Y:S01]  /*22140*/  STL.64 [R1+0x1138], R168 ;  /* 0x001138a801007387 */ /* 0x0003e20000100a00 */
[----:B--2---:R-:W-:-:S03]  /*22150*/  IMAD.WIDE R150, R252, 0x4, R150 ;  /* 0x00000004fc967825 */ /* 0x004fc600078e0296 */
[----:B-1----:R-:W2:Y:S04]  /*22160*/  LDL.LU.64 R168, [R1+0x5d40] ;  /* 0x005d400001a87983 */ /* 0x002ea80000300a00 */
[----:B------:R1:W-:Y:S01]  /*22170*/  STL.64 [R1+0x1130], R164 ;  /* 0x001130a401007387 */ /* 0x0003e20000100a00 */
[----:B------:R-:W-:-:S03]  /*22180*/  IMAD.WIDE R202, R252, 0x4, R202 ;  /* 0x00000004fcca7825 */ /* 0x000fc600078e02ca */
[----:B-1----:R-:W2:Y:S04]  /*22190*/  LDL.LU.64 R164, [R1+0x5d38] ;  /* 0x005d380001a47983 */ /* 0x002ea80000300a00 */
[----:B------:R1:W-:Y:S04]  /*221a0*/  STL.64 [R1+0x1128], R162 ;  /* 0x001128a201007387 */ /* 0x0003e80000100a00 */
[----:B-1----:R-:W2:Y:S04]  /*221b0*/  LDL.LU.64 R162, [R1+0x1060] ;  /* 0x0010600001a27983 */ /* 0x002ea80000300a00 */
[----:B------:R1:W-:Y:S04]  /*221c0*/  STL.64 [R1+0x1118], R160 ;  /* 0x001118a001007387 */ /* 0x0003e80000100a00 */
[----:B-1----:R-:W2:Y:S04]  /*221d0*/  LDL.LU.64 R160, [R1+0x1058] ;  /* 0x0010580001a07983 */ /* 0x002ea80000300a00 */
[----:B------:R1:W-:Y:S04]  /*221e0*/  STL.64 [R1+0x1108], R166 ;  /* 0x001108a601007387 */ /* 0x0003e80000100a00 */
[----:B------:R3:W-:Y:S04]  /*221f0*/  STL.64 [R1+0x1100], R150 ;  /* 0x0011009601007387 */ /* 0x0007e80000100a00 */
[----:B------:R-:W-:Y:S01]  /*22200*/  STL.64 [R1+0x10f8], R202 ;  /* 0x0010f8ca01007387 */ /* 0x000fe20000100a00 */
[----:B-1----:R-:W-:-:S04]  /*22210*/  IMAD.WIDE R166, R252, 0x4, R134 ;  /* 0x00000004fca67825 */ /* 0x002fc800078e0286 */
[C---:B---3--:R-:W-:Y:S01]  /*22220*/  IMAD.WIDE R150, R252.reuse, 0x4, R186 ;  /* 0x00000004fc967825 */ /* 0x048fe200078e02ba */
[----:B------:R1:W-:Y:S03]  /*22230*/  STL.64 [R1+0x10e8], R166 ;  /* 0x0010e8a601007387 */ /* 0x0003e60000100a00 */
[C---:B------:R-:W-:Y:S01]  /*22240*/  IMAD.WIDE R134, R252.reuse, 0x4, R78 ;  /* 0x00000004fc867825 */ /* 0x040fe200078e024e */
[----:B------:R-:W-:Y:S03]  /*22250*/  STL.64 [R1+0x10d8], R150 ;  /* 0x0010d89601007387 */ /* 0x000fe60000100a00 */
[C---:B------:R-:W-:Y:S01]  /*22260*/  IMAD.WIDE R78, R252.reuse, 0x4, R26 ;  /* 0x00000004fc4e7825 */ /* 0x040fe200078e021a */
[----:B------:R-:W-:Y:S03]  /*22270*/  STL.64 [R1+0x10d0], R134 ;  /* 0x0010d08601007387 */ /* 0x000fe60000100a00 */
[C---:B------:R-:W-:Y:S01]  /*22280*/  IMAD.WIDE R26, R252.reuse, 0x4, R30 ;  /* 0x00000004fc1a7825 */ /* 0x040fe200078e021e */
[----:B-1----:R-:W3:Y:S04]  /*22290*/  LDL.LU.64 R166, [R1+0x1018] ;  /* 0x0010180001a67983 */ /* 0x002ee80000300a00 */
[----:B------:R1:W-:Y:S04]  /*222a0*/  STL.64 [R1+0x10c8], R78 ;  /* 0x0010c84e01007387 */ /* 0x0003e80000100a00 */
[----:B-1----:R-:W3:Y:S04]  /*222b0*/  LDL.LU.64 R78, [R1+0x1010] ;  /* 0x00101000014e7983 */ /* 0x002ee80000300a00 */
[----:B------:R1:W-:Y:S04]  /*222c0*/  STL.64 [R1+0x10b8], R26 ;  /* 0x0010b81a01007387 */ /* 0x0003e80000100a00 */
[----:B-1----:R-:W3:Y:S04]  /*222d0*/  LDL.LU.64 R26, [R1+0x1008] ;  /* 0x00100800011a7983 */ /* 0x002ee80000300a00 */
[----:B------:R-:W3:Y:S01]  /*222e0*/  LDL.LU.64 R30, [R1+0x1000] ;  /* 0x00100000011e7983 */ /* 0x000ee20000300a00 */
[----:B----4-:R-:W-:-:S05]  /*222f0*/  IMAD.WIDE R134, R252, 0x4, R118 ;  /* 0x00000004fc867825 */ /* 0x010fca00078e0276 */
[----:B------:R1:W-:Y:S01]  /*22300*/  STL.64 [R1+0x10a8], R134 ;  /* 0x0010a88601007387 */ /* 0x0003e20000100a00 */
[----:B------:R-:W-:-:S03]  /*22310*/  IMAD.WIDE R118, R252, 0x4, R184 ;  /* 0x00000004fc767825 */ /* 0x000fc600078e02b8 */
[----:B------:R-:W4:Y:S04]  /*22320*/  LDL.LU.64 R150, [R1+0xff8] ;  /* 0x000ff80001967983 */ /* 0x000f280000300a00 */
[----:B------:R1:W-:Y:S04]  /*22330*/  STL.64 [R1+0x10a0], R118 ;  /* 0x0010a07601007387 */ /* 0x0003e80000100a00 */
[----:B------:R-:W4:Y:S01]  /*22340*/  LDL.LU.64 R202, [R1+0xff0] ;  /* 0x000ff00001ca7983 */ /* 0x000f220000300a00 */
[----:B------:R-:W-:-:S05]  /*22350*/  IMAD.WIDE R106, R252, 0x4, R106 ;  /* 0x00000004fc6a7825 */ /* 0x000fca00078e026a */
[----:B------:R1:W-:Y:S04]  /*22360*/  STL.64 [R1+0x1098], R106 ;  /* 0x0010986a01007387 */ /* 0x0003e80000100a00 */
[----:B-1----:R-:W4:Y:S04]  /*22370*/  LDL.LU.64 R134, [R1+0xfe8] ;  /* 0x000fe80001867983 */ /* 0x002f280000300a00 */
[----:B------:R-:W4:Y:S04]  /*22380*/  LDL.LU.64 R186, [R1+0xfe0] ;  /* 0x000fe00001ba7983 */ /* 0x000f280000300a00 */
[----:B------:R-:W4:Y:S04]  /*22390*/  LDL.LU.64 R118, [R1+0xfd8] ;  /* 0x000fd80001767983 */ /* 0x000f280000300a00 */
[----:B------:R-:W4:Y:S04]  /*223a0*/  LDL.LU.64 R184, [R1+0xfd0] ;  /* 0x000fd00001b87983 */ /* 0x000f280000300a00 */
[----:B------:R-:W4:Y:S01]  /*223b0*/  LDL.LU.64 R106, [R1+0xfc8] ;  /* 0x000fc800016a7983 */ /* 0x000f220000300a00 */
[----:B------:R-:W-:-:S05]  /*223c0*/  IMAD.WIDE R114, R252, 0x4, R114 ;  /* 0x00000004fc727825 */ /* 0x000fca00078e0272 */
[----:B------:R1:W-:Y:S04]  /*223d0*/  STL.64 [R1+0x1088], R114 ;  /* 0x0010887201007387 */ /* 0x0003e80000100a00 */
[----:B-1----:R-:W3:Y:S01]  /*223e0*/  LDL.LU.64 R114, [R1+0x5d30] ;  /* 0x005d300001727983 */ /* 0x002ee20000300a00 */
[----:B------:R-:W-:-:S05]  /*223f0*/  IMAD.WIDE R116, R252, 0x4, R116 ;  /* 0x00000004fc747825 */ /* 0x000fca00078e0274 */
[----:B------:R1:W-:Y:S01]  /*22400*/  STL.64 [R1+0x1078], R116 ;  /* 0x0010787401007387 */ /* 0x0003e20000100a00 */
[----:B------:R-:W-:-:S03]  /*22410*/  IMAD.WIDE R182, R252, 0x4, R182 ;  /* 0x00000004fcb67825 */ /* 0x000fc600078e02b6 */
[----:B-1----:R-:W4:Y:S04]  /*22420*/  LDL.LU.64 R116, [R1+0xfc0] ;  /* 0x000fc00001747983 */ /* 0x002f280000300a00 */
[----:B------:R1:W-:Y:S01]  /*22430*/  STL.64 [R1+0x1070], R182 ;  /* 0x001070b601007387 */ /* 0x0003e20000100a00 */
[----:B------:R-:W-:-:S04]  /*22440*/  IMAD.WIDE R156, R252, 0x4, R156 ;  /* 0x00000004fc9c7825 */ /* 0x000fc800078e029c */
[C---:B------:R-:W-:Y:S01]  /*22450*/  IMAD.WIDE R154, R252.reuse, 0x4, R154 ;  /* 0x00000004fc9a7825 */ /* 0x040fe200078e029a */
[----:B-1----:R-:W4:Y:S03]  /*22460*/  LDL.LU.64 R182, [R1+0xfb8] ;  /* 0x000fb80001b67983 */ /* 0x002f260000300a00 */
[----:B------:R-:W-:-:S04]  /*22470*/  IMAD.WIDE R152, R252, 0x4, R152 ;  /* 0x00000004fc987825 */ /* 0x000fc800078e0298 */
[----:B------:R-:W-:-:S04]  /*22480*/  IMAD.WIDE R112, R252, 0x4, R112 ;  /* 0x00000004fc707825 */ /* 0x000fc800078e0270 */
[----:B--2---:R-:W-:-:S04]  /*22490*/  IMAD.WIDE R162, R252, 0x4, R162 ;  /* 0x00000004fca27825 */ /* 0x004fc800078e02a2 */
[----:B------:R-:W-:-:S04]  /*224a0*/  IMAD.WIDE R160, R252, 0x4, R160 ;  /* 0x00000004fca07825 */ /* 0x000fc800078e02a0 */
[----:B---3--:R-:W-:-:S05]  /*224b0*/  IMAD.WIDE R114, R252, 0x4, R114 ;  /* 0x00000004fc727825 */ /* 0x008fca00078e0272 */
[----:B------:R1:W-:Y:S04]  /*224c0*/  STL.64 [R1+0x1068], R114 ;  /* 0x0010687201007387 */ /* 0x0003e80000100a00 */
[----:B-1----:R-:W2:Y:S04]  /*224d0*/  LDL.LU.64 R114, [R1+0xfb0] ;  /* 0x000fb00001727983 */ /* 0x002ea80000300a00 */
[----:B------:R1:W-:Y:S04]  /*224e0*/  STL.64 [R1+0x1060], R162 ;  /* 0x001060a201007387 */ /* 0x0003e80000100a00 */
[----:B-1----:R-:W3:Y:S04]  /*224f0*/  LDL.LU.64 R162, [R1+0x5d28] ;  /* 0x005d280001a27983 */ /* 0x002ee80000300a00 */
        /* <DEDUP_REMOVED lines=11> */
[----:B-1----:R-:W3:Y:S01]  /*225b0*/  LDL.LU.64 R112, [R1+0xfa8] ;  /* 0x000fa80001707983 */ /* 0x002ee20000300a00 */
[----:B------:R-:W-:-:S04]  /*225c0*/  IMAD.WIDE R108, R252, 0x4, R108 ;  /* 0x00000004fc6c7825 */ /* 0x000fc800078e026c */
[C---:B------:R-:W-:Y:S01]  /*225d0*/  IMAD.WIDE R110, R252.reuse, 0x4, R110 ;  /* 0x00000004fc6e7825 */ /* 0x040fe200078e026e */
[----:B------:R1:W-:Y:S03]  /*225e0*/  STL.64 [R1+0x1028], R108 ;  /* 0x0010286c01007387 */ /* 0x0003e60000100a00 */
[----:B------:R-:W-:-:S04]  /*225f0*/  IMAD.WIDE R166, R252, 0x4, R166 ;  /* 0x00000004fca67825 */ /* 0x000fc800078e02a6 */
[----:B------:R-:W-:-:S04]  /*22600*/  IMAD.WIDE R78, R252, 0x4, R78 ;  /* 0x00000004fc4e7825 */ /* 0x000fc800078e024e */
[C---:B------:R-:W-:Y:S01]  /*22610*/  IMAD.WIDE R26, R252.reuse, 0x4, R26 ;  /* 0x00000004fc1a7825 */ /* 0x040fe200078e021a */
[----:B-1----:R-:W3:Y:S04]  /*22620*/  LDL.LU.64 R108, [R1+0x5cf8] ;  /* 0x005cf800016c7983 */ /* 0x002ee80000300a00 */
[----:B------:R1:W-:Y:S01]  /*22630*/  STL.64 [R1+0x1020], R110 ;  /* 0x0010206e01007387 */ /* 0x0003e20000100a00 */
[----:B------:R-:W-:-:S04]  /*22640*/  IMAD.WIDE R30, R252, 0x4, R30 ;  /* 0x00000004fc1e7825 */ /* 0x000fc800078e021e */
[C---:B----4-:R-:W-:Y:S01]  /*22650*/  IMAD.WIDE R134, R252.reuse, 0x4, R134 ;  /* 0x00000004fc867825 */ /* 0x050fe200078e0286 */
[----:B-1----:R-:W4:Y:S04]  /*22660*/  LDL.LU.64 R110, [R1+0x5cf0] ;  /* 0x005cf000016e7983 */ /* 0x002f280000300a00 */
[----:B------:R1:W-:Y:S04]  /*22670*/  STL.64 [R1+0x1018], R166 ;  /* 0x001018a601007387 */ /* 0x0003e80000100a00 */
[----:B------:R1:W-:Y:S02]  /*22680*/  STL.64 [R1+0x1010], R78 ;  /* 0x0010104e01007387 */ /* 0x0003e40000100a00 */
[----:B-1----:R-:W-:-:S02]  /*22690*/  IMAD.WIDE R166, R252, 0x4, R150 ;  /* 0x00000004fca67825 */ /* 0x002fc400078e0296 */
[----:B------:R-:W4:Y:S02]  /*226a0*/  LDL.LU.64 R78, [R1+0xf88] ;  /* 0x000f8800014e7983 */ /* 0x000f240000300a00 */
[C---:B------:R-:W-:Y:S02]  /*226b0*/  IMAD.WIDE R150, R252.reuse, 0x4, R202 ;  /* 0x00000004fc967825 */ /* 0x040fe400078e02ca */
[----:B------:R1:W-:Y:S04]  /*226c0*/  STL.64 [R1+0x1008], R26 ;  /* 0x0010081a01007387 */ /* 0x0003e80000100a00 */
[----:B-1----:R-:W4:Y:S04]  /*226d0*/  LDL.LU.64 R26, [R1+0xf80] ;  /* 0x000f8000011a7983 */ /* 0x002f280000300a00 */
[----:B------:R1:W-:Y:S04]  /*226e0*/  STL.64 [R1+0x1000], R30 ;  /* 0x0010001e01007387 */ /* 0x0003e80000100a00 */
[----:B-1----:R-:W4:Y:S04]  /*226f0*/  LDL.LU.64 R30, [R1+0xf78] ;  /* 0x000f7800011e7983 */ /* 0x002f280000300a00 */
        /* <DEDUP_REMOVED lines=8> */
[C---:B------:R-:W-:Y:S02]  /*22780*/  IMAD.WIDE R118, R252.reuse, 0x4, R106 ;  /* 0x00000004fc767825 */ /* 0x040fe400078e026a */
[----:B------:R-:W4:Y:S04]  /*22790*/  LDL.LU.64 R106, [R1+0xf38] ;  /* 0x000f3800016a7983 */ /* 0x000f280000300a00 */
[----:B------:R1:W-:Y:S04]  /*227a0*/  STL.64 [R1+0xfd0], R134 ;  /* 0x000fd08601007387 */ /* 0x0003e80000100a00 */
[----:B------:R-:W4:Y:S04]  /*227b0*/  LDL.LU.64 R202, [R1+0xf30] ;  /* 0x000f300001ca7983 */ /* 0x000f280000300a00 */
[----:B------:R1:W-:Y:S04]  /*227c0*/  STL.64 [R1+0xfc8], R118 ;  /* 0x000fc87601007387 */ /* 0x0003e80000100a00 */
[----:B-1----:R-:W4:Y:S04]  /*227d0*/  LDL.LU.64 R134, [R1+0xf28] ;  /* 0x000f280001867983 */ /* 0x002f280000300a00 */
[----:B------:R-:W4:Y:S01]  /*227e0*/  LDL.LU.64 R186, [R1+0xf20] ;  /* 0x000f200001ba7983 */ /* 0x000f220000300a00 */
[----:B------:R-:W-:-:S04]  /*227f0*/  IMAD.WIDE R118, R252, 0x4, R116 ;  /* 0x00000004fc767825 */ /* 0x000fc800078e0274 */
[C---:B------:R-:W-:Y:S01]  /*22800*/  IMAD.WIDE R116, R252.reuse, 0x4, R182 ;  /* 0x00000004fc747825 */ /* 0x040fe200078e02b6 */
[----:B------:R1:W-:Y:S04]  /*22810*/  STL.64 [R1+0xfc0], R118 ;  /* 0x000fc07601007387 */ /* 0x0003e80000100a00 */
[----:B------:R-:W4:Y:S04]  /*22820*/  LDL.LU.64 R166, [R1+0xf08] ;  /* 0x000f080001a67983 */ /* 0x000f280000300a00 */
[----:B------:R1:W-:Y:S04]  /*22830*/  STL.64 [R1+0xfb8], R116 ;  /* 0x000fb87401007387 */ /* 0x0003e80000100a00 */
[----:B------:R-:W4:Y:S01]  /*22840*/  LDL.LU.64 R150, [R1+0xef0] ;  /* 0x000ef00001967983 */ /* 0x000f220000300a00 */
[----:B--2---:R-:W-:-:S05]  /*22850*/  IMAD.WIDE R114, R252, 0x4, R114 ;  /* 0x00000004fc727825 */ /* 0x004fca00078e0272 */
[----:B------:R2:W-:Y:S04]  /*22860*/  STL.64 [R1+0xfb0], R114 ;  /* 0x000fb07201007387 */ /* 0x0005e80000100a00 */
[----:B-1----:R-:W4:Y:S04]  /*22870*/  LDL.LU.64 R118, [R1+0xee0] ;  /* 0x000ee00001767983 */ /* 0x002f280000300a00 */
[----:B------:R-:W4:Y:S04]  /*22880*/  LDL.LU.64 R184, [R1+0xec0] ;  /* 0x000ec00001b87983 */ /* 0x000f280000300a00 */
[----:B------:R-:W4:Y:S04]  /*22890*/  LDL.LU.64 R116, [R1+0xea8] ;  /* 0x000ea80001747983 */ /* 0x000f280000300a00 */
[----:B------:R-:W4:Y:S04]  /*228a0*/  LDL.LU.64 R182, [R1+0xe90] ;  /* 0x000e900001b67983 */ /* 0x000f280000300a00 */
[----:B--2---:R-:W2:Y:S01]  /*228b0*/  LDL.LU.64 R114, [R1+0xe78] ;  /* 0x000e780001727983 */ /* 0x004ea20000300a00 */
[----:B---3--:R-:W-:-:S05]  /*228c0*/  IMAD.WIDE R112, R252, 0x4, R112 ;  /* 0x00000004fc707825 */ /* 0x008fca00078e0270 */
[----:B------:R1:W-:Y:S04]  /*228d0*/  STL.64 [R1+0xfa8], R112 ;  /* 0x000fa87001007387 */ /* 0x0003e80000100a00 */
[----:B-1----:R-:W3:Y:S01]  /*228e0*/  LDL.LU.64 R112, [R1+0x5ce8] ;  /* 0x005ce80001707983 */ /* 0x002ee20000300a00 */
[----:B------:R-:W-:-:S04]  /*228f0*/  IMAD.WIDE R108, R252, 0x4, R108 ;  /* 0x00000004fc6c7825 */ /* 0x000fc800078e026c */
[----:B------:R-:W-:-:S04]  /*22900*/  IMAD.WIDE R32, R252, 0x4, R32 ;  /* 0x00000004fc207825 */ /* 0x000fc800078e0220 */
[----:B----4-:R-:W-:-:S04]  /*22910*/  IMAD.WIDE R110, R252, 0x4, R110 ;  /* 0x00000004fc6e7825 */ /* 0x010fc800078e026e */
        /* <DEDUP_REMOVED lines=13> */
[----:B---3--:R-:W-:-:S05]  /*229f0*/  IMAD.WIDE R112, R252, 0x4, R112 ;  /* 0x00000004fc707825 */ /* 0x008fca00078e0270 */
        /* <DEDUP_REMOVED lines=33> */
[----:B-1----:R-:W4:Y:S01]  /*22c10*/  LDL.LU.64 R186, [R1+0xe18] ;  /* 0x000e180001ba7983 */ /* 0x002f220000300a00 */
[----:B------:R-:W-:-:S04]  /*22c20*/  IMAD.WIDE R166, R252, 0x4, R166 ;  /* 0x00000004fca67825 */ /* 0x000fc800078e02a6 */
[C---:B------:R-:W-:Y:S01]  /*22c30*/  IMAD.WIDE R150, R252.reuse, 0x4, R150 ;  /* 0x00000004fc967825 */ /* 0x040fe200078e0296 */
[----:B------:R1:W-:Y:S04]  /*22c40*/  STL.64 [R1+0xf08], R166 ;  /* 0x000f08a601007387 */ /* 0x0003e80000100a00 */
[----:B------:R1:W-:Y:S01]  /*22c50*/  STL.64 [R1+0xef0], R150 ;  /* 0x000ef09601007387 */ /* 0x0003e20000100a00 */
[----:B--2---:R-:W-:-:S04]  /*22c60*/  IMAD.WIDE R114, R252, 0x4, R114 ;  /* 0x00000004fc727825 */ /* 0x004fc800078e0272 */
[----:B-1----:R-:W-:-:S04]  /*22c70*/  IMAD.WIDE R166, R252, 0x4, R118 ;  /* 0x00000004fca67825 */ /* 0x002fc800078e0276 */
[C---:B------:R-:W-:Y:S01]  /*22c80*/  IMAD.WIDE R150, R252.reuse, 0x4, R184 ;  /* 0x00000004fc967825 */ /* 0x040fe200078e02b8 */
[----:B------:R-:W-:Y:S03]  /*22c90*/  STL.64 [R1+0xee0], R166 ;  /* 0x000ee0a601007387 */ /* 0x000fe60000100a00 */
[C---:B------:R-:W-:Y:S01]  /*22ca0*/  IMAD.WIDE R118, R252.reuse, 0x4, R116 ;  /* 0x00000004fc767825 */ /* 0x040fe200078e0274 */
[----:B------:R-:W-:Y:S03]  /*22cb0*/  STL.64 [R1+0xec0], R150 ;  /* 0x000ec09601007387 */ /* 0x000fe60000100a00 */
[C---:B------:R-:W-:Y:S01]  /*22cc0*/  IMAD.WIDE R116, R252.reuse, 0x4, R182 ;  /* 0x00000004fc747825 */ /* 0x040fe200078e02b6 */
[----:B------:R1:W-:Y:S04]  /*22cd0*/  STL.64 [R1+0xea8], R118 ;  /* 0x000ea87601007387 */ /* 0x0003e80000100a00 */
[----:B-1----:R-:W2:Y:S01]  /*22ce0*/  LDL.LU.64 R118, [R1+0xdd8] ;  /* 0x000dd80001767983 */ /* 0x002ea20000300a00 */
[----:B---3--:R-:W-:-:S03]  /*22cf0*/  IMAD.WIDE R112, R252, 0x4, R112 ;  /* 0x00000004fc707825 */ /* 0x008fc600078e0270 */
[----:B------:R1:W-:Y:S04]  /*22d00*/  STL.64 [R1+0xe90], R116 ;  /* 0x000e907401007387 */ /* 0x0003e80000100a00 */
[----:B------:R-:W3:Y:S04]  /*22d10*/  LDL.LU.64 R184, [R1+0xdd0] ;  /* 0x000dd00001b87983 */ /* 0x000ee80000300a00 */
[----:B------:R4:W-:Y:S04]  /*22d20*/  STL.64 [R1+0xe78], R114 ;  /* 0x000e787201007387 */ /* 0x0009e80000100a00 */
[----:B-1----:R-:W3:Y:S01]  /*22d30*/  LDL.LU.64 R116, [R1+0xdc8] ;  /* 0x000dc80001747983 */ /* 0x002ee20000300a00 */
[----:B----4-:R-:W-:-:S03]  /*22d40*/  IMAD.WIDE R110, R252, 0x4, R110 ;  /* 0x00000004fc6e7825 */ /* 0x010fc600078e026e */
[----:B------:R-:W4:Y:S04]  /*22d50*/  LDL.LU.64 R182, [R1+0xdc0] ;  /* 0x000dc00001b67983 */ /* 0x000f280000300a00 */
[----:B------:R1:W-:Y:S04]  /*22d60*/  STL.64 [R1+0xe58], R112 ;  /* 0x000e587001007387 */ /* 0x0003e80000100a00 */
[----:B------:R1:W-:Y:S01]  /*22d70*/  STL.64 [R1+0xe60], R110 ;  /* 0x000e606e01007387 */ /* 0x0003e20000100a00 */
[----:B------:R-:W-:-:S05]  /*22d80*/  IMAD.WIDE R108, R252, 0x4, R108 ;  /* 0x00000004fc6c7825 */ /* 0x000fca00078e026c */
[----:B------:R1:W-:Y:S01]  /*22d90*/  STL.64 [R1+0xe50], R108 ;  /* 0x000e506c01007387 */ /* 0x0003e20000100a00 */
[----:B------:R-:W-:-:S04]  /*22da0*/  IMAD.WIDE R98, R252, 0x4, R98 ;  /* 0x00000004fc627825 */ /* 0x000fc800078e0262 */
[----:B------:R-:W-:-:S04]  /*22db0*/  IMAD.WIDE R100, R252, 0x4, R100 ;  /* 0x00000004fc647825 */ /* 0x000fc800078e0264 */
[----:B------:R-:W-:-:S04]  /*22dc0*/  IMAD.WIDE R102, R252, 0x4, R102 ;  /* 0x00000004fc667825 */ /* 0x000fc800078e0266 */
[----:B------:R-:W-:-:S05]  /*22dd0*/  IMAD.WIDE R106, R252, 0x4, R106 ;  /* 0x00000004fc6a7825 */ /* 0x000fca00078e026a */
[----:B------:R1:W-:Y:S04]  /*22de0*/  STL.64 [R1+0xe48], R106 ;  /* 0x000e486a01007387 */ /* 0x0003e80000100a00 */
[----:B------:R1:W-:Y:S04]  /*22df0*/  STL.64 [R1+0xe40], R102 ;  /* 0x000e406601007387 */ /* 0x0003e80000100a00 */
[----:B------:R-:W4:Y:S04]  /*22e00*/  LDL.LU.64 R114, [R1+0xdb8] ;  /* 0x000db80001727983 */ /* 0x000f280000300a00 */
[----:B------:R1:W-:Y:S04]  /*22e10*/  STL.64 [R1+0xe38], R100 ;  /* 0x000e386401007387 */ /* 0x0003e80000100a00 */
[----:B-1----:R-:W4:Y:S04]  /*22e20*/  LDL.LU.64 R112, [R1+0xdb0] ;  /* 0x000db00001707983 */ /* 0x002f280000300a00 */
[----:B------:R1:W-:Y:S01]  /*22e30*/  STL.64 [R1+0xe30], R98 ;  /* 0x000e306201007387 */ /* 0x0003e20000100a00 */
[----:B------:R-:W-:-:S03]  /*22e40*/  IMAD.WIDE R202, R252, 0x4, R202 ;  /* 0x00000004fcca7825 */ /* 0x000fc600078e02ca */
        /* <DEDUP_REMOVED lines=8> */
[----:B------:R1:W-:Y:S02]  /*22ed0*/  STL.64 [R1+0xe28], R202 ;  /* 0x000e28ca01007387 */ /* 0x0003e40000100a00 */
[----:B-1----:R-:W-:-:S04]  /*22ee0*/  IMAD.WIDE R202, R252, 0x4, R134 ;  /* 0x00000004fcca7825 */ /* 0x002fc800078e0286 */
[C---:B------:R-:W-:Y:S01]  /*22ef0*/  IMAD.WIDE R134, R252.reuse, 0x4, R186 ;  /* 0x00000004fc867825 */ /* 0x040fe200078e02ba */
[----:B------:R-:W-:Y:S03]  /*22f00*/  STL.64 [R1+0xe20], R202 ;  /* 0x000e20ca01007387 */ /* 0x000fe60000100a00 */
[C---:B------:R-:W-:Y:S02]  /*22f10*/  IMAD.WIDE R186, R252.reuse, 0x4, R82 ;  /* 0x00000004fcba7825 */ /* 0x040fe400078e0252 */
[----:B------:R-:W4:Y:S04]  /*22f20*/  LDL.LU.64 R82, [R1+0x5c88] ;  /* 0x005c880001527983 */ /* 0x000f280000300a00 */
[----:B------:R1:W-:Y:S02]  /*22f30*/  STL.64 [R1+0xe18], R134 ;  /* 0x000e188601007387 */ /* 0x0003e40000100a00 */
[----:B-1----:R-:W-:-:S02]  /*22f40*/  IMAD.WIDE R134, R252, 0x4, R84 ;  /* 0x00000004fc867825 */ /* 0x002fc400078e0254 */
[----:B------:R-:W4:Y:S04]  /*22f50*/  LDL.LU.64 R84, [R1+0x5c80] ;  /* 0x005c800001547983 */ /* 0x000f280000300a00 */
[----:B------:R1:W-:Y:S01]  /*22f60*/  STL.64 [R1+0xe10], R186 ;  /* 0x000e10ba01007387 */ /* 0x0003e20000100a00 */
[----:B------:R-:W-:-:S04]  /*22f70*/  IMAD.WIDE R202, R252, 0x4, R96 ;  /* 0x00000004fcca7825 */ /* 0x000fc800078e0260 */
[C---:B-1----:R-:W-:Y:S02]  /*22f80*/  IMAD.WIDE R186, R252.reuse, 0x4, R86 ;  /* 0x00000004fcba7825 */ /* 0x042fe400078e0256 */
        /* <DEDUP_REMOVED lines=10> */
[----:B------:R2:W-:Y:S04]  /*23030*/  STL.64 [R1+0xdf0], R186 ;  /* 0x000df0ba01007387 */ /* 0x0005e80000100a00 */
[----:B------:R-:W4:Y:S04]  /*23040*/  LDL.LU.64 R96, [R1+0x5c58] ;  /* 0x005c580001607983 */ /* 0x000f280000300a00 */
[----:B------:R1:W-:Y:S01]  /*23050*/  STL.64 [R1+0xde8], R134 ;  /* 0x000de88601007387 */ /* 0x0003e20000100a00 */
[----:B--2---:R-:W-:-:S03]  /*23060*/  IMAD.WIDE R186, R252, 0x4, R118 ;  /* 0x00000004fcba7825 */ /* 0x004fc600078e0276 */
[----:B------:R2:W-:Y:S01]  /*23070*/  STL.64 [R1+0xde0], R202 ;  /* 0x000de0ca01007387 */ /* 0x0005e20000100a00 */
[----:B---3--:R-:W-:-:S04]  /*23080*/  IMAD.WIDE R118, R252, 0x4, R116 ;  /* 0x00000004fc767825 */ /* 0x008fc800078e0274 */
[C---:B-1----:R-:W-:Y:S01]  /*23090*/  IMAD.WIDE R134, R252.reuse, 0x4, R184 ;  /* 0x00000004fc867825 */ /* 0x042fe200078e02b8 */
[----:B------:R-:W-:Y:S03]  /*230a0*/  STL.64 [R1+0xdd8], R186 ;  /* 0x000dd8ba01007387 */ /* 0x000fe60000100a00 */
[C---:B----4-:R-:W-:Y:S01]  /*230b0*/  IMAD.WIDE R116, R252.reuse, 0x4, R182 ;  /* 0x00000004fc747825 */ /* 0x050fe200078e02b6 */
[----:B------:R1:W-:Y:S04]  /*230c0*/  STL.64 [R1+0xdd0], R134 ;  /* 0x000dd08601007387 */ /* 0x0003e80000100a00 */
[----:B--2---:R-:W2:Y:S04]  /*230d0*/  LDL.LU.64 R202, [R1+0xd08] ;  /* 0x000d080001ca7983 */ /* 0x004ea80000300a00 */
[----:B------:R3:W-:Y:S04]  /*230e0*/  STL.64 [R1+0xdc8], R118 ;  /* 0x000dc87601007387 */ /* 0x0007e80000100a00 */
[----:B-1----:R-:W4:Y:S04]  /*230f0*/  LDL.LU.64 R134, [R1+0xd00] ;  /* 0x000d000001867983 */ /* 0x002f280000300a00 */
[----:B------:R1:W-:Y:S04]  /*23100*/  STL.64 [R1+0xdc0], R116 ;  /* 0x000dc07401007387 */ /* 0x0003e80000100a00 */
[----:B------:R-:W2:Y:S04]  /*23110*/  LDL.LU.64 R186, [R1+0xcf8] ;  /* 0x000cf80001ba7983 */ /* 0x000ea80000300a00 */
[----:B---3--:R-:W3:Y:S04]  /*23120*/  LDL.LU.64 R118, [R1+0xcf0] ;  /* 0x000cf00001767983 */ /* 0x008ee80000300a00 */
[----:B------:R-:W3:Y:S04]  /*23130*/  LDL.LU.64 R184, [R1+0xce8] ;  /* 0x000ce80001b87983 */ /* 0x000ee80000300a00 */
[----:B-1----:R-:W3:Y:S04]  /*23140*/  LDL.LU.64 R116, [R1+0xce0] ;  /* 0x000ce00001747983 */ /* 0x002ee80000300a00 */
[----:B------:R-:W3:Y:S01]  /*23150*/  LDL.LU.64 R182, [R1+0xcc8] ;  /* 0x000cc80001b67983 */ /* 0x000ee20000300a00 */
[----:B------:R-:W-:-:S05]  /*23160*/  IMAD.WIDE R114, R252, 0x4, R114 ;  /* 0x00000004fc727825 */ /* 0x000fca00078e0272 */
[----:B------:R1:W-:Y:S01]  /*23170*/  STL.64 [R1+0xdb8], R114 ;  /* 0x000db87201007387 */ /* 0x0003e20000100a00 */
[----:B------:R-:W-:-:S04]  /*23180*/  IMAD.WIDE R112, R252, 0x4, R112 ;  /* 0x00000004fc707825 */ /* 0x000fc800078e0270 */
[C---:B------:R-:W-:Y:S01]  /*23190*/  IMAD.WIDE R110, R252.reuse, 0x4, R110 ;  /* 0x00000004fc6e7825 */ /* 0x040fe200078e026e */
[----:B-1----:R-:W3:Y:S03]  /*231a0*/  LDL.LU.64 R114, [R1+0x5c50] ;  /* 0x005c500001727983 */ /* 0x002ee60000300a00 */
[C---:B------:R-:W-:Y:S01]  /*231b0*/  IMAD.WIDE R108, R252.reuse, 0x4, R108 ;  /* 0x00000004fc6c7825 */ /* 0x040fe200078e026c */
[----:B------:R1:W-:Y:S03]  /*231c0*/  STL.64 [R1+0xdb0], R112 ;  /* 0x000db07001007387 */ /* 0x0003e60000100a00 */
[----:B------:R-:W-:-:S04]  /*231d0*/  IMAD.WIDE R106, R252, 0x4, R106 ;  /* 0x00000004fc6a7825 */ /* 0x000fc800078e026a */
[C---:B------:R-:W-:Y:S01]  /*231e0*/  IMAD.WIDE R102, R252.reuse, 0x4, R102 ;  /* 0x00000004fc667825 */ /* 0x040fe200078e0266 */
[----:B-1----:R-:W3:Y:S03]  /*231f0*/  LDL.LU.64 R112, [R1+0x5c48] ;  /* 0x005c480001707983 */ /* 0x002ee60000300a00 */
[C---:B------:R-:W-:Y:S01]  /*23200*/  IMAD.WIDE R100, R252.reuse, 0x4, R100 ;  /* 0x00000004fc647825 */ /* 0x040fe200078e0264 */
[----:B------:R1:W-:Y:S03]  /*23210*/  STL.64 [R1+0xda8], R110 ;  /* 0x000da86e01007387 */ /* 0x0003e60000100a00 */
[----:B------:R-:W-:-:S04]  /*23220*/  IMAD.WIDE R98, R252, 0x4, R98 ;  /* 0x00000004fc627825 */ /* 0x000fc800078e0262 */
[C---:B------:R-:W-:Y:S01]  /*23230*/  IMAD.WIDE R166, R252.reuse, 0x4, R166 ;  /* 0x00000004fca67825 */ /* 0x040fe200078e02a6 */
        /* <DEDUP_REMOVED lines=11> */
[----:B------:R1:W-:Y:S02]  /*232f0*/  STL.64 [R1+0xe70], R166 ;  /* 0x000e70a601007387 */ /* 0x0003e40000100a00 */
[----:B-1----:R-:W-:-:S04]  /*23300*/  IMAD.WIDE R166, R252, 0x4, R150 ;  /* 0x00000004fca67825 */ /* 0x002fc800078e0296 */
[C---:B------:R-:W-:Y:S02]  /*23310*/  IMAD.WIDE R150, R252.reuse, 0x4, R96 ;  /* 0x00000004fc967825 */ /* 0x040fe400078e0260 */
[----:B------:R-:W3:Y:S04]  /*23320*/  LDL.LU.64 R96, [R1+0x5c10] ;  /* 0x005c100001607983 */ /* 0x000ee80000300a00 */
[----:B------:R1:W-:Y:S02]  /*23330*/  STL.64 [R1+0xd80], R166 ;  /* 0x000d80a601007387 */ /* 0x0003e40000100a00 */
[C---:B-1----:R-:W-:Y:S02]  /*23340*/  IMAD.WIDE R166, R252.reuse, 0x4, R94 ;  /* 0x00000004fca67825 */ /* 0x042fe400078e025e */
[----:B------:R-:W3:Y:S04]  /*23350*/  LDL.LU.64 R94, [R1+0x5c08] ;  /* 0x005c0800015e7983 */ /* 0x000ee80000300a00 */
[----:B------:R1:W-:Y:S02]  /*23360*/  STL.64 [R1+0xd78], R150 ;  /* 0x000d789601007387 */ /* 0x0003e40000100a00 */
[----:B-1----:R-:W-:-:S02]  /*23370*/  IMAD.WIDE R150, R252, 0x4, R90 ;  /* 0x00000004fc967825 */ /* 0x002fc400078e025a */
        /* <DEDUP_REMOVED lines=33> */
[----:B------:R-:W3:Y:S02]  /*23590*/  LDL.LU.64 R56, [R1+0x5ba8] ;  /* 0x005ba80001387983 */ /* 0x000ee40000300a00 */
[----:B----4-:R-:W-:-:S02]  /*235a0*/  IMAD.WIDE R134, R252, 0x4, R134 ;  /* 0x00000004fc867825 */ /* 0x010fc400078e0286 */
[----:B------:R2:W-:Y:S04]  /*235b0*/  STL.64 [R1+0xd18], R150 ;  /* 0x000d189601007387 */ /* 0x0005e80000100a00 */
[----:B------:R1:W-:Y:S01]  /*235c0*/  STL.64 [R1+0xd10], R166 ;  /* 0x000d10a601007387 */ /* 0x0003e20000100a00 */
[----:B--2---:R-:W-:-:S04]  /*235d0*/  IMAD.WIDE R150, R252, 0x4, R202 ;  /* 0x00000004fc967825 */ /* 0x004fc800078e02ca */
[C---:B-1----:R-:W-:Y:S01]  /*235e0*/  IMAD.WIDE R166, R252.reuse, 0x4, R186 ;  /* 0x00000004fca67825 */ /* 0x042fe200078e02ba */
[----:B------:R3:W-:Y:S04]  /*235f0*/  STL.64 [R1+0xd08], R150 ;  /* 0x000d089601007387 */ /* 0x0007e80000100a00 */
[----:B------:R1:W-:Y:S04]  /*23600*/  STL.64 [R1+0xd00], R134 ;  /* 0x000d008601007387 */ /* 0x0003e80000100a00 */
[----:B------:R-:W-:Y:S01]  /*23610*/  STL.64 [R1+0xcf8], R166 ;  /* 0x000cf8a601007387 */ /* 0x000fe20000100a00 */
[----:B---3--:R-:W-:-:S04]  /*23620*/  IMAD.WIDE R150, R252, 0x4, R118 ;  /* 0x00000004fc967825 */ /* 0x008fc800078e0276 */
[C---:B-1----:R-:W-:Y:S01]  /*23630*/  IMAD.WIDE R134, R252.reuse, 0x4, R184 ;  /* 0x00000004fc867825 */ /* 0x042fe200078e02b8 */
[----:B------:R-:W-:Y:S03]  /*23640*/  STL.64 [R1+0xcf0], R150 ;  /* 0x000cf09601007387 */ /* 0x000fe60000100a00 */
[C---:B------:R-:W-:Y:S01]  /*23650*/  IMAD.WIDE R118, R252.reuse, 0x4, R116 ;  /* 0x00000004fc767825 */ /* 0x040fe200078e0274 */
[----:B------:R-:W-:Y:S03]  /*23660*/  STL.64 [R1+0xce8], R134 ;  /* 0x000ce88601007387 */ /* 0x000fe60000100a00 */
[C---:B------:R-:W-:Y:S01]  /*23670*/  IMAD.WIDE R116, R252.reuse, 0x4, R182 ;  /* 0x00000004fc747825 */ /* 0x040fe200078e02b6 */
[----:B------:R-:W-:Y:S04]  /*23680*/  STL.64 [R1+0xce0], R118 ;  /* 0x000ce07601007387 */ /* 0x000fe80000100a00 */
[----:B------:R-:W-:Y:S01]  /*23690*/  STL.64 [R1+0xcc8], R116 ;  /* 0x000cc87401007387 */ /* 0x000fe20000100a00 */
        /* <DEDUP_REMOVED lines=12> */
[----:B------:R-:W-:-:S05]  /*23760*/  IMAD.WIDE R56, R252, 0x4, R56 ;  /* 0x00000004fc387825 */ /* 0x000fca00078e0238 */
[----:B------:R1:W-:Y:S04]  /*23770*/  STL.64 [R1+0xca0], R56 ;  /* 0x000ca03801007387 */ /* 0x0003e80000100a00 */
        /* <DEDUP_REMOVED lines=9> */
[----:B-1----:R-:W4:Y:S04]  /*23810*/  LDL.LU.64 R56, [R1+0xc60] ;  /* 0x000c600001387983 */ /* 0x002f280000300a00 */
[----:B------:R1:W-:Y:S04]  /*23820*/  STL.64 [R1+0xc30], R32 ;  /* 0x000c302001007387 */ /* 0x0003e80000100a00 */
[----:B--2---:R-:W2:Y:S04]  /*23830*/  LDL.LU.64 R54, [R1+0xbd8] ;  /* 0x000bd80001367983 */ /* 0x004ea80000300a00 */
[----:B------:R1:W-:Y:S04]  /*23840*/  STL.64 [R1+0xc28], R30 ;  /* 0x000c281e01007387 */ /* 0x0003e80000100a00 */
[----:B---3--:R-:W3:Y:S04]  /*23850*/  LDL.LU.64 R50, [R1+0xbd0] ;  /* 0x000bd00001327983 */ /* 0x008ee80000300a00 */
[----:B----4-:R-:W4:Y:S04]  /*23860*/  LDL.LU.64 R48, [R1+0xbc8] ;  /* 0x000bc80001307983 */ /* 0x010f280000300a00 */
[----:B------:R-:W4:Y:S04]  /*23870*/  LDL.LU.64 R182, [R1+0xc68] ;  /* 0x000c680001b67983 */ /* 0x000f280000300a00 */
[----:B------:R-:W4:Y:S04]  /*23880*/  LDL.LU.64 R46, [R1+0xbc0] ;  /* 0x000bc000012e7983 */ /* 0x000f280000300a00 */
[----:B------:R-:W4:Y:S04]  /*23890*/  LDL.LU.64 R44, [R1+0xbb8] ;  /* 0x000bb800012c7983 */ /* 0x000f280000300a00 */
[----:B------:R1:W-:Y:S04]  /*238a0*/  STL.64 [R1+0xc20], R26 ;  /* 0x000c201a01007387 */ /* 0x0003e80000100a00 */
[----:B------:R-:W4:Y:S04]  /*238b0*/  LDL.LU.64 R42, [R1+0xc78] ;  /* 0x000c7800012a7983 */ /* 0x000f280000300a00 */
[----:B------:R-:W4:Y:S04]  /*238c0*/  LDL.LU.64 R38, [R1+0xb18] ;  /* 0x000b180001267983 */ /* 0x000f280000300a00 */
[----:B------:R-:W4:Y:S04]  /*238d0*/  LDL.LU.64 R36, [R1+0xb10] ;  /* 0x000b100001247983 */ /* 0x000f280000300a00 */
[----:B------:R-:W4:Y:S04]  /*238e0*/  LDL.LU.64 R34, [R1+0xb08] ;  /* 0x000b080001227983 */ /* 0x000f280000300a00 */
[----:B-1----:R-:W4:Y:S04]  /*238f0*/  LDL.LU.64 R32, [R1+0xc80] ;  /* 0x000c800001207983 */ /* 0x002f280000300a00 */
[----:B------:R-:W4:Y:S04]  /*23900*/  LDL.LU.64 R30, [R1+0xb00] ;  /* 0x000b0000011e7983 */ /* 0x000f280000300a00 */
[----:B------:R-:W4:Y:S01]  /*23910*/  LDL.LU.64 R26, [R1+0xaf8] ;  /* 0x000af800011a7983 */ /* 0x000f220000300a00 */
[----:B------:R-:W-:-:S03]  /*23920*/  IMAD.WIDE R184, R252, 0x4, R78 ;  /* 0x00000004fcb87825 */ /* 0x000fc600078e024e */
[----:B------:R-:W4:Y:S04]  /*23930*/  LDL.LU.64 R166, [R1+0xc90] ;  /* 0x000c900001a67983 */ /* 0x000f280000300a00 */
[----:B------:R-:W4:Y:S01]  /*23940*/  LDL.LU.64 R150, [R1+0xa58] ;  /* 0x000a580001967983 */ /* 0x000f220000300a00 */
[----:B------:R-:W-:-:S03]  /*23950*/  IMAD.WIDE R116, R252, 0x4, R76 ;  /* 0x00000004fc747825 */ /* 0x000fc600078e024c */
[----:B------:R-:W4:Y:S04]  /*23960*/  LDL.LU.64 R202, [R1+0xa50] ;  /* 0x000a500001ca7983 */ /* 0x000f280000300a00 */
[----:B------:R-:W4:Y:S04]  /*23970*/  LDL.LU.64 R134, [R1+0xa48] ;  /* 0x000a480001867983 */ /* 0x000f280000300a00 */
[----:B------:R-:W4:Y:S04]  /*23980*/  LDL.LU.64 R118, [R1+0xc98] ;  /* 0x000c980001767983 */ /* 0x000f280000300a00 */
[----:B------:R-:W4:Y:S04]  /*23990*/  LDL.LU.64 R78, [R1+0x5ba0] ;  /* 0x005ba000014e7983 */ /* 0x000f280000300a00 */
[----:B------:R-:W4:Y:S04]  /*239a0*/  LDL.LU.64 R186, [R1+0xa40] ;  /* 0x000a400001ba7983 */ /* 0x000f280000300a00 */
[----:B------:R1:W-:Y:S04]  /*239b0*/  STL.64 [R1+0xc18], R184 ;  /* 0x000c18b801007387 */ /* 0x0003e80000100a00 */
[----:B------:R-:W4:Y:S04]  /*239c0*/  LDL.LU.64 R76, [R1+0x5b98] ;  /* 0x005b9800014c7983 */ /* 0x000f280000300a00 */
[----:B-1----:R-:W4:Y:S04]  /*239d0*/  LDL.LU.64 R184, [R1+0xca8] ;  /* 0x000ca80001b87983 */ /* 0x002f280000300a00 */
[----:B------:R1:W-:Y:S02]  /*239e0*/  STL.64 [R1+0xc10], R116 ;  /* 0x000c107401007387 */ /* 0x0003e40000100a00 */
[----:B-1----:R-:W-:-:S02]  /*239f0*/  IMAD.WIDE R116, R252, 0x4, R74 ;  /* 0x00000004fc747825 */ /* 0x002fc400078e024a */
[----:B------:R-:W4:Y:S04]  /*23a00*/  LDL.LU.64 R74, [R1+0x5b90] ;  /* 0x005b9000014a7983 */ /* 0x000f280000300a00 */
[----:B------:R1:W-:Y:S02]  /*23a10*/  STL.64 [R1+0xc08], R116 ;  /* 0x000c087401007387 */ /* 0x0003e40000100a00 */
[C---:B-1----:R-:W-:Y:S02]  /*23a20*/  IMAD.WIDE R116, R252.reuse, 0x4, R72 ;  /* 0x00000004fc747825 */ /* 0x042fe400078e0248 */
[----:B------:R-:W4:Y:S04]  /*23a30*/  LDL.LU.64 R72, [R1+0x5b88] ;  /* 0x005b880001487983 */ /* 0x000f280000300a00 */
[----:B------:R1:W-:Y:S01]  /*23a40*/  STL.64 [R1+0xc00], R116 ;  /* 0x000c007401007387 */ /* 0x0003e20000100a00 */
[----:B------:R-:W-:-:S04]  /*23a50*/  IMAD.WIDE R60, R252, 0x4, R60 ;  /* 0x00000004fc3c7825 */ /* 0x000fc800078e023c */
[C---:B-1----:R-:W-:Y:S02]  /*23a60*/  IMAD.WIDE R116, R252.reuse, 0x4, R70 ;  /* 0x00000004fc747825 */ /* 0x042fe400078e0246 */
[----:B------:R-:W4:Y:S04]  /*23a70*/  LDL.LU.64 R70, [R1+0x5b80] ;  /* 0x005b800001467983 */ /* 0x000f280000300a00 */
[----:B------:R1:W-:Y:S01]  /*23a80*/  STL.64 [R1+0xbf8], R116 ;  /* 0x000bf87401007387 */ /* 0x0003e20000100a00 */
[----:B------:R-:W-:-:S04]  /*23a90*/  IMAD.WIDE R58, R252, 0x4, R58 ;  /* 0x00000004fc3a7825 */ /* 0x000fc800078e023a */
[C---:B-1----:R-:W-:Y:S02]  /*23aa0*/  IMAD.WIDE R116, R252.reuse, 0x4, R62 ;  /* 0x00000004fc747825 */ /* 0x042fe400078e023e */
[----:B------:R-:W4:Y:S04]  /*23ab0*/  LDL.LU.64 R62, [R1+0x5b78] ;  /* 0x005b7800013e7983 */ /* 0x000f280000300a00 */
[----:B------:R1:W-:Y:S04]  /*23ac0*/  STL.64 [R1+0xbf0], R116 ;  /* 0x000bf07401007387 */ /* 0x0003e80000100a00 */
[----:B-1----:R-:W4:Y:S04]  /*23ad0*/  LDL.LU.64 R116, [R1+0xcb0] ;  /* 0x000cb00001747983 */ /* 0x002f280000300a00 */
[----:B------:R1:W-:Y:S04]  /*23ae0*/  STL.64 [R1+0xbe8], R60 ;  /* 0x000be83c01007387 */ /* 0x0003e80000100a00 */
[----:B-1----:R-:W4:Y:S04]  /*23af0*/  LDL.LU.64 R60, [R1+0x5b70] ;  /* 0x005b7000013c7983 */ /* 0x002f280000300a00 */
[----:B------:R1:W-:Y:S04]  /*23b00*/  STL.64 [R1+0xbe0], R58 ;  /* 0x000be03a01007387 */ /* 0x0003e80000100a00 */
[----:B-1----:R-:W4:Y:S01]  /*23b10*/  LDL.LU.64 R58, [R1+0x5b68] ;  /* 0x005b6800013a7983 */ /* 0x002f220000300a00 */
[----:B------:R-:W-:-:S05]  /*23b20*/  IMAD.WIDE R56, R252, 0x4, R56 ;  /* 0x00000004fc387825 */ /* 0x000fca00078e0238 */
[----:B------:R1:W-:Y:S01]  /*23b30*/  STL.64 [R1+0xc60], R56 ;  /* 0x000c603801007387 */ /* 0x0003e20000100a00 */
[----:B--2---:R-:W-:-:S04]  /*23b40*/  IMAD.WIDE R54, R252, 0x4, R54 ;  /* 0x00000004fc367825 */ /* 0x004fc800078e0236 */
[C---:B---3--:R-:W-:Y:S01]  /*23b50*/  IMAD.WIDE R50, R252.reuse, 0x4, R50 ;  /* 0x00000004fc327825 */ /* 0x048fe200078e0232 */
[----:B-1----:R-:W2:Y:S03]  /*23b60*/  LDL.LU.64 R56, [R1+0x5b60] ;  /* 0x005b600001387983 */ /* 0x002ea60000300a00 */
[C---:B----4-:R-:W-:Y:S01]  /*23b70*/  IMAD.WIDE R48, R252.reuse, 0x4, R48 ;  /* 0x00000004fc307825 */ /* 0x050fe200078e0230 */
[----:B------:R1:W-:Y:S03]  /*23b80*/  STL.64 [R1+0xbd8], R54 ;  /* 0x000bd83601007387 */ /* 0x0003e60000100a00 */
[----:B------:R-:W-:-:S04]  /*23b90*/  IMAD.WIDE R182, R252, 0x4, R182 ;  /* 0x00000004fcb67825 */ /* 0x000fc800078e02b6 */
[C---:B------:R-:W-:Y:S01]  /*23ba0*/  IMAD.WIDE R46, R252.reuse, 0x4, R46 ;  /* 0x00000004fc2e7825 */ /* 0x040fe200078e022e */
[----:B-1----:R-:W3:Y:S03]  /*23bb0*/  LDL.LU.64 R54, [R1+0x5b58] ;  /* 0x005b580001367983 */ /* 0x002ee60000300a00 */
[C---:B------:R-:W-:Y:S01]  /*23bc0*/  IMAD.WIDE R44, R252.reuse, 0x4, R44 ;  /* 0x00000004fc2c7825 */ /* 0x040fe200078e022c */
[----:B------:R1:W-:Y:S03]  /*23bd0*/  STL.64 [R1+0xbd0], R50 ;  /* 0x000bd03201007387 */ /* 0x0003e60000100a00 */
[C---:B------:R-:W-:Y:S01]  /*23be0*/  IMAD.WIDE R42, R252.reuse, 0x4, R42 ;  /* 0x00000004fc2a7825 */ /* 0x040fe200078e022a */
[----:B-1----:R-:W4:Y:S04]  /*23bf0*/  LDL.LU.64 R50, [R1+0x5b50] ;  /* 0x005b500001327983 */ /* 0x002f280000300a00 */
[----:B------:R1:W-:Y:S01]  /*23c00*/  STL.64 [R1+0xbc8], R48 ;  /* 0x000bc83001007387 */ /* 0x0003e20000100a00 */
[----:B------:R-:W-:-:S04]  /*23c10*/  IMAD.WIDE R38, R252, 0x4, R38 ;  /* 0x00000004fc267825 */ /* 0x000fc800078e0226 */
[C---:B------:R-:W-:Y:S01]  /*23c20*/  IMAD.WIDE R36, R252.reuse, 0x4, R36 ;  /* 0x00000004fc247825 */ /* 0x040fe200078e0224 */
[----:B-1----:R-:W2:Y:S04]  /*23c30*/  LDL.LU.64 R48, [R1+0x5b48] ;  /* 0x005b480001307983 */ /* 0x002ea80000300a00 */
[----:B------:R1:W-:Y:S01]  /*23c40*/  STL.64 [R1+0xc68], R182 ;  /* 0x000c68b601007387 */ /* 0x0003e20000100a00 */
[----:B------:R-:W-:-:S03]  /*23c50*/  IMAD.WIDE R34, R252, 0x4, R34 ;  /* 0x00000004fc227825 */ /* 0x000fc600078e0222 */
[----:B-1----:R-:W3:Y:S04]  /*23c60*/  LDL.LU.64 R182, [R1+0xcb8] ;  /* 0x000cb80001b67983 */ /* 0x002ee80000300a00 */
[----:B------:R1:W-:Y:S01]  /*23c70*/  STL.64 [R1+0xbc0], R46 ;  /* 0x000bc02e01007387 */ /* 0x0003e20000100a00 */
[----:B------:R-:W-:-:S03]  /*23c80*/  IMAD.WIDE R32, R252, 0x4, R32 ;  /* 0x00000004fc207825 */ /* 0x000fc600078e0220 */
[----:B-1----:R-:W4:Y:S04]  /*23c90*/  LDL.LU.64 R46, [R1+0x5b40] ;  /* 0x005b4000012e7983 */ /* 0x002f280000300a00 */
[----:B------:R1:W-:Y:S01]  /*23ca0*/  STL.64 [R1+0xbb8], R44 ;  /* 0x000bb82c01007387 */ /* 0x0003e20000100a00 */
[----:B------:R-:W-:-:S03]  /*23cb0*/  IMAD.WIDE R30, R252, 0x4, R30 ;  /* 0x00000004fc1e7825 */ /* 0x000fc600078e021e */
[----:B-1----:R-:W2:Y:S04]  /*23cc0*/  LDL.LU.64 R44, [R1+0x5b38] ;  /* 0x005b3800012c7983 */ /* 0x002ea80000300a00 */
[----:B------:R1:W-:Y:S01]  /*23cd0*/  STL.64 [R1+0xc78], R42 ;  /* 0x000c782a01007387 */ /* 0x0003e20000100a00 */
[----:B------:R-:W-:-:S03]  /*23ce0*/  IMAD.WIDE R26, R252, 0x4, R26 ;  /* 0x00000004fc1a7825 */ /* 0x000fc600078e021a */
[----:B-1----:R-:W3:Y:S04]  /*23cf0*/  LDL.LU.64 R42, [R1+0x5b30] ;  /* 0x005b3000012a7983 */ /* 0x002ee80000300a00 */
[----:B------:R1:W-:Y:S04]  /*23d00*/  STL.64 [R1+0x2828], R38 ;  /* 0x0028282601007387 */ /* 0x0003e80000100a00 */
[----:B-1----:R-:W4:Y:S04]  /*23d10*/  LDL.LU.64 R38, [R1+0x5b28] ;  /* 0x005b280001267983 */ /* 0x002f280000300a00 */
[----:B------:R1:W-:Y:S04]  /*23d20*/  STL.64 [R1+0x2830], R36 ;  /* 0x0028302401007387 */ /* 0x0003e80000100a00 */
[----:B-1----:R-:W2:Y:S04]  /*23d30*/  LDL.LU.64 R36, [R1+0x5b20] ;  /* 0x005b200001247983 */ /* 0x002ea80000300a00 */
[----:B------:R1:W-:Y:S04]  /*23d40*/  STL.64 [R1+0x2838], R34 ;  /* 0x0028382201007387 */ /* 0x0003e80000100a00 */
[----:B-1----:R-:W3:Y:S04]  /*23d50*/  LDL.LU.64 R34, [R1+0x5b18] ;  /* 0x005b180001227983 */ /* 0x002ee80000300a00 */
[----:B------:R1:W-:Y:S04]  /*23d60*/  STL.64 [R1+0xc80], R32 ;  /* 0x000c802001007387 */ /* 0x0003e80000100a00 */
[----:B-1----:R-:W4:Y:S04]  /*23d70*/  LDL.LU.64 R32, [R1+0x5b10] ;  /* 0x005b100001207983 */ /* 0x002f280000300a00 */
[----:B------:R1:W-:Y:S04]  /*23d80*/  STL.64 [R1+0x2840], R30 ;  /* 0x0028401e01007387 */ /* 0x0003e80000100a00 */
[----:B-1----:R-:W2:Y:S04]  /*23d90*/  LDL.LU.64 R30, [R1+0x5b08] ;  /* 0x005b0800011e7983 */ /* 0x002ea80000300a00 */
[----:B------:R1:W-:Y:S04]  /*23da0*/  STL.64 [R1+0x2848], R26 ;  /* 0x0028481a01007387 */ /* 0x0003e80000100a00 */
[----:B-1----:R-:W3:Y:S01]  /*23db0*/  LDL.LU.64 R26, [R1+0x5b00] ;  /* 0x005b0000011a7983 */ /* 0x002ee20000300a00 */
[----:B------:R-:W-:-:S04]  /*23dc0*/  IMAD.WIDE R166, R252, 0x4, R166 ;  /* 0x00000004fca67825 */ /* 0x000fc800078e02a6 */
[C---:B------:R-:W-:Y:S01]  /*23dd0*/  IMAD.WIDE R150, R252.reuse, 0x4, R150 ;  /* 0x00000004fc967825 */ /* 0x040fe200078e0296 */
[----:B------:R1:W-:Y:S04]  /*23de0*/  STL.64 [R1+0xc90], R166 ;  /* 0x000c90a601007387 */ /* 0x0003e80000100a00 */
[----:B------:R1:W-:Y:S02]  /*23df0*/  STL.64 [R1+0x2850], R150 ;  /* 0x0028509601007387 */ /* 0x0003e40000100a00 */
[----:B-1----:R-:W-:-:S04]  /*23e00*/  IMAD.WIDE R166, R252, 0x4, R202 ;  /* 0x00000004fca67825 */ /* 0x002fc800078e02ca */
[C---:B------:R-:W-:Y:S01]  /*23e10*/  IMAD.WIDE R150, R252.reuse, 0x4, R134 ;  /* 0x00000004fc967825 */ /* 0x040fe200078e0286 */
[----:B------:R-:W-:Y:S03]  /*23e20*/  STL.64 [R1+0x2858], R166 ;  /* 0x002858a601007387 */ /* 0x000fe60000100a00 */
[C---:B------:R-:W-:Y:S02]  /*23e30*/  IMAD.WIDE R134, R252.reuse, 0x4, R118 ;  /* 0x00000004fc867825 */ /* 0x040fe400078e0276 */
[----:B------:R-:W4:Y:S04]  /*23e40*/  LDL.LU.64 R118, [R1+0xcc0] ;  /* 0x000cc00001767983 */ /* 0x000f280000300a00 */
[----:B------:R1:W-:Y:S04]  /*23e50*/  STL.64 [R1+0x2860], R150 ;  /* 0x0028609601007387 */ /* 0x0003e80000100a00 */
[----:B------:R3:W-:Y:S01]  /*23e60*/  STL.64 [R1+0x4a60], R134 ;  /* 0x004a608601007387 */ /* 0x0007e20000100a00 */
[----:B-1----:R-:W-:-:S05]  /*23e70*/  IMAD.WIDE R150, R252, 0x4, R186 ;  /* 0x00000004fc967825 */ /* 0x002fca00078e02ba */
[----:B------:R-:W-:Y:S01]  /*23e80*/  STL.64 [R1+0x4a58], R150 ;  /* 0x004a589601007387 */ /* 0x000fe20000100a00 */
[----:B---3--:R-:W-:-:S04]  /*23e90*/  IMAD.WIDE R134, R252, 0x4, R26 ;  /* 0x00000004fc867825 */ /* 0x008fc800078e021a */
[C---:B------:R-:W-:Y:S02]  /*23ea0*/  IMAD.WIDE R26, R252.reuse, 0x4, R184 ;  /* 0x00000004fc1a7825 */ /* 0x040fe400078e02b8 */
[----:B------:R-:W3:Y:S04]  /*23eb0*/  LDL.LU.64 R184, [R1+0xcd0] ;  /* 0x000cd00001b87983 */ /* 0x000ee80000300a00 */
[----:B------:R2:W-:Y:S04]  /*23ec0*/  STL.64 [R1+0x4a50], R134 ;  /* 0x004a508601007387 */ /* 0x0005e80000100a00 */
[----:B------:R1:W-:Y:S01]  /*23ed0*/  STL.64 [R1+0x4a98], R26 ;  /* 0x004a981a01007387 */ /* 0x0003e20000100a00 */
[----:B--2---:R-:W-:-:S04]  /*23ee0*/  IMAD.WIDE R134, R252, 0x4, R30 ;  /* 0x00000004fc867825 */ /* 0x004fc800078e021e */
[C---:B----4-:R-:W-:Y:S01]  /*23ef0*/  IMAD.WIDE R30, R252.reuse, 0x4, R32 ;  /* 0x00000004fc1e7825 */ /* 0x050fe200078e0220 */
[----:B------:R-:W-:Y:S03]  /*23f00*/  STL.64 [R1+0x4a90], R134 ;  /* 0x004a908601007387 */ /* 0x000fe60000100a00 */
[C---:B-1----:R-:W-:Y:S01]  /*23f10*/  IMAD.WIDE R26, R252.reuse, 0x4, R34 ;  /* 0x00000004fc1a7825 */ /* 0x042fe200078e0222 */
[----:B------:R1:W-:Y:S03]  /*23f20*/  STL.64 [R1+0x4a88], R30 ;  /* 0x004a881e01007387 */ /* 0x0003e60000100a00 */
[C---:B------:R-:W-:Y:S01]  /*23f30*/  IMAD.WIDE R32, R252.reuse, 0x4, R116 ;  /* 0x00000004fc207825 */ /* 0x040fe200078e0274 */
[----:B------:R2:W-:Y:S04]  /*23f40*/  STL.64 [R1+0x4a80], R26 ;  /* 0x004a801a01007387 */ /* 0x0005e80000100a00 */
[----:B------:R4:W-:Y:S01]  /*23f50*/  STL.64 [R1+0x4a78], R32 ;  /* 0x004a782001007387 */ /* 0x0009e20000100a00 */
[----:B-1----:R-:W-:-:S04]  /*23f60*/  IMAD.WIDE R30, R252, 0x4, R36 ;  /* 0x00000004fc1e7825 */ /* 0x002fc800078e0224 */
[C---:B--2---:R-:W-:Y:S02]  /*23f70*/  IMAD.WIDE R26, R252.reuse, 0x4, R38 ;  /* 0x00000004fc1a7825 */ /* 0x044fe400078e0226 */
[----:B------:R-:W2:Y:S04]  /*23f80*/  LDL.LU.64 R38, [R1+0xba8] ;  /* 0x000ba80001267983 */ /* 0x000ea80000300a00 */
[----:B------:R-:W-:Y:S04]  /*23f90*/  STL.64 [R1+0x4a70], R30 ;  /* 0x004a701e01007387 */ /* 0x000fe80000100a00 */
[----:B------:R-:W2:Y:S04]  /*23fa0*/  LDL.LU.64 R36, [R1+0xba0] ;  /* 0x000ba00001247983 */ /* 0x000ea80000300a00 */
[----:B------:R1:W-:Y:S01]  /*23fb0*/  STL.64 [R1+0x4a68], R26 ;  /* 0x004a681a01007387 */ /* 0x0003e20000100a00 */
[----:B------:R-:W-:-:S03]  /*23fc0*/  IMAD.WIDE R134, R252, 0x4, R42 ;  /* 0x00000004fc867825 */ /* 0x000fc600078e022a */
[----:B------:R-:W2:Y:S04]  /*23fd0*/  LDL.LU.64 R34, [R1+0xb98] ;  /* 0x000b980001227983 */ /* 0x000ea80000300a00 */
[----:B----4-:R-:W4:Y:S01]  /*23fe0*/  LDL.LU.64 R32, [R1+0xea0] ;  /* 0x000ea00001207983 */ /* 0x010f220000300a00 */
[----:B-1----:R-:W-:-:S03]  /*23ff0*/  IMAD.WIDE R26, R252, 0x4, R182 ;  /* 0x00000004fc1a7825 */ /* 0x002fc600078e02b6 */
[----:B------:R-:W2:Y:S04]  /*24000*/  LDL.LU.64 R116, [R1+0xb90] ;  /* 0x000b900001747983 */ /* 0x000ea80000300a00 */
[----:B------:R-:W2:Y:S04]  /*24010*/  LDL.LU.64 R30, [R1+0xaf0] ;  /* 0x000af000011e7983 */ /* 0x000ea80000300a00 */
[----:B------:R-:W2:Y:S04]  /*24020*/  LDL.LU.64 R182, [R1+0xeb0] ;  /* 0x000eb00001b67983 */ /* 0x000ea80000300a00 */
[----:B------:R1:W-:Y:S01]  /*24030*/  STL.64 [R1+0x4ad0], R26 ;  /* 0x004ad01a01007387 */ /* 0x0003e20000100a00 */
[----:B------:R-:W-:-:S03]  /*24040*/  IMAD.WIDE R186, R252, 0x4, R44 ;  /* 0x00000004fcba7825 */ /* 0x000fc600078e022c */
[----:B------:R-:W2:Y:S01]  /*24050*/  LDL.LU.64 R42, [R1+0xe98] ;  /* 0x000e9800012a7983 */ /* 0x000ea20000300a00 */
[----:B------:R-:W-:-:S03]  /*24060*/  IMAD.WIDE R46, R252, 0x4, R46 ;  /* 0x00000004fc2e7825 */ /* 0x000fc600078e022e */
[----:B-1----:R-:W2:Y:S04]  /*24070*/  LDL.LU.64 R26, [R1+0xae8] ;  /* 0x000ae800011a7983 */ /* 0x002ea80000300a00 */
[----:B------:R1:W-:Y:S04]  /*24080*/  STL.64 [R1+0x4ac8], R134 ;  /* 0x004ac88601007387 */ /* 0x0003e80000100a00 */
[----:B------:R-:W2:Y:S04]  /*24090*/  LDL.LU.64 R166, [R1+0xae0] ;  /* 0x000ae00001a67983 */ /* 0x000ea80000300a00 */
[----:B------:R-:W2:Y:S04]  /*240a0*/  LDL.LU.64 R150, [R1+0xad8] ;  /* 0x000ad80001967983 */ /* 0x000ea80000300a00 */
[----:B------:R-:W2:Y:S04]  /*240b0*/  LDL.LU.64 R202, [R1+0xeb8] ;  /* 0x000eb80001ca7983 */ /* 0x000ea80000300a00 */
[----:B-1----:R-:W2:Y:S04]  /*240c0*/  LDL.LU.64 R134, [R1+0xad0] ;  /* 0x000ad00001867983 */ /* 0x002ea80000300a00 */
[----:B------:R-:W2:Y:S04]  /*240d0*/  LDL.LU.64 R44, [R1+0xbb0] ;  /* 0x000bb000012c7983 */ /* 0x000ea80000300a00 */
[----:B------:R1:W-:Y:S04]  /*240e0*/  STL.64 [R1+0x4ac0], R186 ;  /* 0x004ac0ba01007387 */ /* 0x0003e80000100a00 */
[----:B-1----:R-:W2:Y:S04]  /*240f0*/  LDL.LU.64 R186, [R1+0xec8] ;  /* 0x000ec80001ba7983 */ /* 0x002ea80000300a00 */
[----:B------:R1:W-:Y:S04]  /*24100*/  STL.64 [R1+0x4ab8], R46 ;  /* 0x004ab82e01007387 */ /* 0x0003e80000100a00 */
[----:B-1----:R-:W2:Y:S01]  /*24110*/  LDL.LU.64 R46, [R1+0xcd8] ;  /* 0x000cd800012e7983 */ /* 0x002ea20000300a00 */
[----:B------:R-:W-:-:S05]  /*24120*/  IMAD.WIDE R118, R252, 0x4, R118 ;  /* 0x00000004fc767825 */ /* 0x000fca00078e0276 */
[----:B------:R1:W-:Y:S02]  /*24130*/  STL.64 [R1+0x4ab0], R118 ;  /* 0x004ab07601007387 */ /* 0x0003e40000100a00 */
[----:B-1----:R-:W-:-:S05]  /*24140*/  IMAD.WIDE R118, R252, 0x4, R48 ;  /* 0x00000004fc767825 */ /* 0x002fca00078e0230 */
[----:B------:R1:W-:Y:S04]  /*24150*/  STL.64 [R1+0x4aa8], R118 ;  /* 0x004aa87601007387 */ /* 0x0003e80000100a00 */
[----:B-1----:R-:W2:Y:S01]  /*24160*/  LDL.LU.64 R118, [R1+0xed0] ;  /* 0x000ed00001767983 */ /* 0x002ea20000300a00 */
[----:B------:R-:W-:-:S05]  /*24170*/  IMAD.WIDE R48, R252, 0x4, R50 ;  /* 0x00000004fc307825 */ /* 0x000fca00078e0232 */
[----:B------:R-:W-:Y:S01]  /*24180*/  STL.64 [R1+0x4aa0], R48 ;  /* 0x004aa03001007387 */ /* 0x000fe20000100a00 */
[----:B---3--:R-:W-:-:S05]  /*24190*/  IMAD.WIDE R184, R252, 0x4, R184 ;  /* 0x00000004fcb87825 */ /* 0x008fca00078e02b8 */
[----:B------:R1:W-:Y:S04]  /*241a0*/  STL.64 [R1+0x4b08], R184 ;  /* 0x004b08b801007387 */ /* 0x0003e80000100a00 */
[----:B-1----:R-:W3:Y:S01]  /*241b0*/  LDL.LU.64 R184, [R1+0xed8] ;  /* 0x000ed80001b87983 */ /* 0x002ee20000300a00 */
[----:B------:R-:W-:-:S04]  /*241c0*/  IMAD.WIDE R50, R252, 0x4, R54 ;  /* 0x00000004fc327825 */ /* 0x000fc800078e0236 */
[C---:B------:R-:W-:Y:S01]  /*241d0*/  IMAD.WIDE R48, R252.reuse, 0x4, R56 ;  /* 0x00000004fc307825 */ /* 0x040fe200078e0238 */
[----:B------:R-:W-:Y:S03]  /*241e0*/  STL.64 [R1+0x4b00], R50 ;  /* 0x004b003201007387 */ /* 0x000fe60000100a00 */
[C---:B------:R-:W-:Y:S01]  /*241f0*/  IMAD.WIDE R54, R252.reuse, 0x4, R58 ;  /* 0x00000004fc367825 */ /* 0x040fe200078e023a */
[----:B------:R1:W-:Y:S04]  /*24200*/  STL.64 [R1+0x4af8], R48 ;  /* 0x004af83001007387 */ /* 0x0003e80000100a00 */
[----:B------:R-:W-:Y:S01]  /*24210*/  STL.64 [R1+0x4af0], R54 ;  /* 0x004af03601007387 */ /* 0x000fe20000100a00 */
[----:B-1----:R-:W-:-:S04]  /*24220*/  IMAD.WIDE R48, R252, 0x4, R60 ;  /* 0x00000004fc307825 */ /* 0x002fc800078e023c */
[----:B----4-:R-:W-:-:S04]  /*24230*/  IMAD.WIDE R32, R252, 0x4, R32 ;  /* 0x00000004fc207825 */ /* 0x010fc800078e0220 */
[----:B--2---:R-:W-:-:S04]  /*24240*/  IMAD.WIDE R26, R252, 0x4, R26 ;  /* 0x00000004fc1a7825 */ /* 0x004fc800078e021a */
[----:B------:R-:W-:-:S04]  /*24250*/  IMAD.WIDE R58, R252, 0x4, R42 ;  /* 0x00000004fc3a7825 */ /* 0x000fc800078e022a */
[----:B------:R-:W-:-:S04]  /*24260*/  IMAD.WIDE R50, R252, 0x4, R46 ;  /* 0x00000004fc327825 */ /* 0x000fc800078e022e */
        /* <DEDUP_REMOVED lines=9> */
[----:B------:R-:W-:Y:S04]  /*24300*/  STL.64 [R1+0xb00], R36 ;  /* 0x000b002401007387 */ /* 0x000fe80000100a00 */
[----:B------:R-:W2:Y:S04]  /*24310*/  LDL.LU.64 R116, [R1+0xee8] ;  /* 0x000ee80001747983 */ /* 0x000ea80000300a00 */
[----:B------:R1:W-:Y:S04]  /*24320*/  STL.64 [R1+0xb08], R32 ;  /* 0x000b082001007387 */ /* 0x0003e80000100a00 */
[----:B------:R-:W-:Y:S01]  /*24330*/  STL.64 [R1+0xb10], R34 ;  /* 0x000b102201007387 */ /* 0x000fe20000100a00 */
[----:B-1----:R-:W-:-:S04]  /*24340*/  IMAD.WIDE R32, R252, 0x4, R30 ;  /* 0x00000004fc207825 */ /* 0x002fc800078e021e */
[C---:B------:R-:W-:Y:S02]  /*24350*/  IMAD.WIDE R30, R252.reuse, 0x4, R182 ;  /* 0x00000004fc1e7825 */ /* 0x040fe400078e02b6 */
[----:B------:R-:W4:Y:S04]  /*24360*/  LDL.LU.64 R182, [R1+0xef8] ;  /* 0x000ef80001b67983 */ /* 0x000f280000300a00 */
[----:B------:R1:W-:Y:S04]  /*24370*/  STL.64 [R1+0xaf0], R32 ;  /* 0x000af02001007387 */ /* 0x0003e80000100a00 */
[----:B------:R1:W-:Y:S04]  /*24380*/  STL.64 [R1+0xb18], R30 ;  /* 0x000b181e01007387 */ /* 0x0003e80000100a00 */
[----:B------:R1:W-:Y:S02]  /*24390*/  STL.64 [R1+0xae8], R26 ;  /* 0x000ae81a01007387 */ /* 0x0003e40000100a00 */
[----:B-1----:R-:W-:-:S04]  /*243a0*/  IMAD.WIDE R32, R252, 0x4, R166 ;  /* 0x00000004fc207825 */ /* 0x002fc800078e02a6 */
[C---:B------:R-:W-:Y:S01]  /*243b0*/  IMAD.WIDE R30, R252.reuse, 0x4, R150 ;  /* 0x00000004fc1e7825 */ /* 0x040fe200078e0296 */
        /* <DEDUP_REMOVED lines=8> */
[----:B------:R1:W-:Y:S03]  /*24440*/  STL.64 [R1+0x49a0], R30 ;  /* 0x0049a01e01007387 */ /* 0x0003e60000100a00 */
[C---:B------:R-:W-:Y:S01]  /*24450*/  IMAD.WIDE R54, R252.reuse, 0x4, R44 ;  /* 0x00000004fc367825 */ /* 0x040fe200078e022c */
[----:B------:R1:W-:Y:S03]  /*24460*/  STL.64 [R1+0x4998], R26 ;  /* 0x0049981a01007387 */ /* 0x0003e60000100a00 */
[----:B-1----:R-:W-:-:S04]  /*24470*/  IMAD.WIDE R32, R252, 0x4, R72 ;  /* 0x00000004fc207825 */ /* 0x002fc800078e0248 */
[C---:B------:R-:W-:Y:S01]  /*24480*/  IMAD.WIDE R30, R252.reuse, 0x4, R74 ;  /* 0x00000004fc1e7825 */ /* 0x040fe200078e024a */
[----:B------:R1:W-:Y:S01]  /*24490*/  STL.64 [R1+0x4990], R32 ;  /* 0x0049902001007387 */ /* 0x0003e20000100a00 */
[----:B------:R-:W-:Y:S01]  /*244a0*/  SEL R0, RZ, 0x4, P5 ;  /* 0x00000004ff007807 */ /* 0x000fe20002800000 */
[----:B------:R-:W4:Y:S01]  /*244b0*/  LDC R74, c[0x0][0x230] ;  /* 0x00008c00ff4a7b82 */ /* 0x000f220000000800 */
[C---:B------:R-:W-:Y:S01]  /*244c0*/  IMAD.WIDE R26, R252.reuse, 0x4, R76 ;  /* 0x00000004fc1a7825 */ /* 0x040fe200078e024c */
[----:B------:R-:W4:Y:S04]  /*244d0*/  LDL.LU.64 R44, [R1+0xf00] ;  /* 0x000f0000012c7983 */ /* 0x000f280000300a00 */
[----:B------:R1:W-:Y:S01]  /*244e0*/  STL.64 [R1+0x4988], R30 ;  /* 0x0049881e01007387 */ /* 0x0003e20000100a00 */
[C---:B------:R-:W-:Y:S01]  /*244f0*/  IMAD.WIDE R46, R252.reuse, 0x4, R88 ;  /* 0x00000004fc2e7825 */ /* 0x040fe200078e0258 */
[----:B------:R-:W-:Y:S01]  /*24500*/  SEL R2, RZ, 0x4, P3 ;  /* 0x00000004ff027807 */ /* 0x000fe20001800000 */
[----:B------:R-:W4:Y:S01]  /*24510*/  LDC R75, c[0x0][0x230] ;  /* 0x00008c00ff4b7b82 */ /* 0x000f220000000800 */
[----:B------:R1:W-:Y:S02]  /*24520*/  STL.64 [R1+0x4980], R26 ;  /* 0x0049801a01007387 */ /* 0x0003e40000100a00 */
[----:B-1----:R-:W-:-:S02]  /*24530*/  IMAD.WIDE R32, R252, 0x4, R82 ;  /* 0x00000004fc207825 */ /* 0x002fc400078e0252 */
[----:B------:R-:W4:Y:S02]  /*24540*/  LDL.LU.64 R42, [R1+0xf10] ;  /* 0x000f1000012a7983 */ /* 0x000f240000300a00 */
[----:B------:R-:W-:-:S04]  /*24550*/  IMAD.WIDE R30, R252, 0x4, R118 ;  /* 0x00000004fc1e7825 */ /* 0x000fc800078e0276 */
[C---:B------:R-:W-:Y:S01]  /*24560*/  IMAD.WIDE R26, R252.reuse, 0x4, R78 ;  /* 0x00000004fc1a7825 */ /* 0x040fe200078e024e */
[----:B------:R1:W-:Y:S04]  /*24570*/  STL.64 [R1+0x4978], R30 ;  /* 0x0049781e01007387 */ /* 0x0003e80000100a00 */
[----:B------:R3:W-:Y:S04]  /*24580*/  STL.64 [R1+0x4970], R26 ;  /* 0x0049701a01007387 */ /* 0x0007e80000100a00 */
[----:B------:R3:W-:Y:S04]  /*24590*/  STL.64 [R1+0x49d8], R32 ;  /* 0x0049d82001007387 */ /* 0x0007e80000100a00 */
[----:B------:R-:W4:Y:S01]  /*245a0*/  LDL.LU.64 R38, [R1+0xf18] ;  /* 0x000f180001267983 */ /* 0x000f220000300a00 */
[----:B-1----:R-:W-:-:S04]  /*245b0*/  IMAD.WIDE R30, R252, 0x4, R84 ;  /* 0x00000004fc1e7825 */ /* 0x002fc800078e0254 */
[----:B---3--:R-:W-:-:S05]  /*245c0*/  IMAD.WIDE R26, R252, 0x4, R184 ;  /* 0x00000004fc1a7825 */ /* 0x008fca00078e02b8 */
[----:B------:R1:W-:Y:S04]  /*245d0*/  STL.64 [R1+0x49d0], R26 ;  /* 0x0049d01a01007387 */ /* 0x0003e80000100a00 */
[----:B------:R3:W-:Y:S04]  /*245e0*/  STL.64 [R1+0x49c8], R30 ;  /* 0x0049c81e01007387 */ /* 0x0007e80000100a00 */
[----:B------:R-:W4:Y:S01]  /*245f0*/  LDL.LU.64 R32, [R1+0xb88] ;  /* 0x000b880001207983 */ /* 0x000f220000300a00 */
[----:B-1----:R-:W-:-:S03]  /*24600*/  IMAD.WIDE R26, R252, 0x4, R86 ;  /* 0x00000004fc1a7825 */ /* 0x002fc600078e0256 */
[----:B------:R-:W4:Y:S04]  /*24610*/  LDL.LU.64 R34, [R1+0xb80] ;  /* 0x000b800001227983 */ /* 0x000f280000300a00 */
[----:B------:R1:W-:Y:S04]  /*24620*/  STL.64 [R1+0x49c0], R26 ;  /* 0x0049c01a01007387 */ /* 0x0003e80000100a00 */
[----:B------:R-:W4:Y:S04]  /*24630*/  LDL.LU.64 R36, [R1+0xb78] ;  /* 0x000b780001247983 */ /* 0x000f280000300a00 */
[----:B---3--:R-:W3:Y:S04]  /*24640*/  LDL.LU.64 R30, [R1+0xb70] ;  /* 0x000b7000011e7983 */ /* 0x008ee80000300a00 */
[----:B-1----:R-:W3:Y:S01]  /*24650*/  LDL.LU.64 R26, [R1+0xb68] ;  /* 0x000b6800011a7983 */ /* 0x002ee20000300a00 */
[----:B------:R-:W-:-:S03]  /*24660*/  IMAD.WIDE R48, R252, 0x4, R90 ;  /* 0x00000004fc307825 */ /* 0x000fc600078e025a */
[----:B------:R-:W3:Y:S04]  /*24670*/  LDL.LU.64 R166, [R1+0xb60] ;  /* 0x000b600001a67983 */ /* 0x000ee80000300a00 */
[----:B------:R-:W3:Y:S04]  /*24680*/  LDL.LU.64 R150, [R1+0xb58] ;  /* 0x000b580001967983 */ /* 0x000ee80000300a00 */
[----:B------:R1:W-:Y:S02]  /*24690*/  STL.64 [R1+0x49b8], R46 ;  /* 0x0049b82e01007387 */ /* 0x0003e40000100a00 */
[----:B-1----:R-:W-:-:S04]  /*246a0*/  IMAD.WIDE R46, R252, 0x4, R94 ;  /* 0x00000004fc2e7825 */ /* 0x002fc800078e025e */
[----:B------:R-:W-:-:S04]  /*246b0*/  IMAD.WIDE R56, R252, 0x4, R144 ;  /* 0x00000004fc387825 */ /* 0x000fc800078e0290 */
[----:B------:R-:W-:-:S04]  /*246c0*/  IMAD.WIDE R60, R252, 0x4, R142 ;  /* 0x00000004fc3c7825 */ /* 0x000fc800078e028e */
[----:B------:R-:W-:-:S04]  /*246d0*/  IMAD.WIDE R70, R252, 0x4, R140 ;  /* 0x00000004fc467825 */ /* 0x000fc800078e028c */
[----:B------:R-:W-:-:S04]  /*246e0*/  IMAD.WIDE R76, R252, 0x4, R138 ;  /* 0x00000004fc4c7825 */ /* 0x000fc800078e028a */
[----:B------:R-:W-:-:S04]  /*246f0*/  IMAD.WIDE R78, R252, 0x4, R136 ;  /* 0x00000004fc4e7825 */ /* 0x000fc800078e0288 */
[----:B--2---:R-:W-:-:S05]  /*24700*/  IMAD.WIDE R50, R252, 0x4, R116 ;  /* 0x00000004fc327825 */ /* 0x004fca00078e0274 */
[----:B------:R4:W-:Y:S04]  /*24710*/  STL.64 [R1+0x49b0], R50 ;  /* 0x0049b03201007387 */ /* 0x0009e80000100a00 */
[----:B------:R1:W-:Y:S04]  /*24720*/  STL.64 [R1+0x49a8], R48 ;  /* 0x0049a83001007387 */ /* 0x0003e80000100a00 */
[----:B------:R2:W-:Y:S01]  /*24730*/  STL.64 [R1+0x4a10], R46 ;  /* 0x004a102e01007387 */ /* 0x0005e20000100a00 */
[----:B----4-:R-:W-:-:S04]  /*24740*/  IMAD.WIDE R50, R252, 0x4, R182 ;  /* 0x00000004fc327825 */ /* 0x010fc800078e02b6 */
[C---:B-1----:R-:W-:Y:S01]  /*24750*/  IMAD.WIDE R48, R252.reuse, 0x4, R96 ;  /* 0x00000004fc307825 */ /* 0x042fe200078e0260 */
[----:B------:R-:W-:Y:S03]  /*24760*/  STL.64 [R1+0x4a08], R50 ;  /* 0x004a083201007387 */ /* 0x000fe60000100a00 */
[C---:B--2---:R-:W-:Y:S01]  /*24770*/  IMAD.WIDE R46, R252.reuse, 0x4, R98 ;  /* 0x00000004fc2e7825 */ /* 0x044fe200078e0262 */
[----:B------:R-:W2:Y:S04]  /*24780*/  LDL.LU.64 R202, [R1+0xac8] ;  /* 0x000ac80001ca7983 */ /* 0x000ea80000300a00 */
[----:B------:R-:W-:Y:S04]  /*24790*/  STL.64 [R1+0x4a00], R48 ;  /* 0x004a003001007387 */ /* 0x000fe80000100a00 */
[----:B------:R-:W4:Y:S04]  /*247a0*/  LDL.LU.64 R134, [R1+0xac0] ;  /* 0x000ac00001867983 */ /* 0x000f280000300a00 */
[----:B------:R1:W-:Y:S04]  /*247b0*/  STL.64 [R1+0x49f8], R46 ;  /* 0x0049f82e01007387 */ /* 0x0003e80000100a00 */
[----:B------:R-:W4:Y:S04]  /*247c0*/  LDL.LU.64 R186, [R1+0xab8] ;  /* 0x000ab80001ba7983 */ /* 0x000f280000300a00 */
[----:B------:R-:W4:Y:S01]  /*247d0*/  LDL.LU.64 R118, [R1+0xab0] ;  /* 0x000ab00001767983 */ /* 0x000f220000300a00 */
[----:B-1----:R-:W-:-:S03]  /*247e0*/  IMAD.WIDE R46, R252, 0x4, R100 ;  /* 0x00000004fc2e7825 */ /* 0x002fc600078e0264 */
[----:B------:R-:W4:Y:S04]  /*247f0*/  LDL.LU.64 R184, [R1+0xaa8] ;  /* 0x000aa80001b87983 */ /* 0x000f280000300a00 */
[----:B------:R-:W4:Y:S01]  /*24800*/  LDL.LU.64 R116, [R1+0xaa0] ;  /* 0x000aa00001747983 */ /* 0x000f220000300a00 */
[----:B------:R-:W-:-:S03]  /*24810*/  IMAD.WIDE R48, R252, 0x4, R102 ;  /* 0x00000004fc307825 */ /* 0x000fc600078e0266 */
[----:B------:R-:W2:Y:S04]  /*24820*/  LDL.LU.64 R182, [R1+0xa98] ;  /* 0x000a980001b67983 */ /* 0x000ea80000300a00 */
[----:B------:R1:W-:Y:S01]  /*24830*/  STL.64 [R1+0x49f0], R46 ;  /* 0x0049f02e01007387 */ /* 0x0003e20000100a00 */
[----:B------:R-:W-:-:S04]  /*24840*/  IMAD.WIDE R44, R252, 0x4, R44 ;  /* 0x00000004fc2c7825 */ /* 0x000fc800078e022c */
[C---:B-1----:R-:W-:Y:S01]  /*24850*/  IMAD.WIDE R46, R252.reuse, 0x4, R106 ;  /* 0x00000004fc2e7825 */ /* 0x042fe200078e026a */
[----:B------:R1:W-:Y:S04]  /*24860*/  STL.64 [R1+0x49e8], R44 ;  /* 0x0049e82c01007387 */ /* 0x0003e80000100a00 */
[----:B------:R-:W-:Y:S04]  /*24870*/  STL.64 [R1+0x49e0], R48 ;  /* 0x0049e03001007387 */ /* 0x000fe80000100a00 */
[----:B------:R1:W-:Y:S02]  /*24880*/  STL.64 [R1+0x4a48], R46 ;  /* 0x004a482e01007387 */ /* 0x0003e40000100a00 */
[----:B-1----:R-:W-:-:S04]  /*24890*/  IMAD.WIDE R44, R252, 0x4, R42 ;  /* 0x00000004fc2c7825 */ /* 0x002fc800078e022a */
        /* <DEDUP_REMOVED lines=11> */
[----:B------:R1:W-:Y:S03]  /*24950*/  STL.64 [R1+0x4a18], R38 ;  /* 0x004a182601007387 */ /* 0x0003e60000100a00 */
[C---:B------:R-:W-:Y:S01]  /*24960*/  IMAD.WIDE R50, R252.reuse, 0x4, R146 ;  /* 0x00000004fc327825 */ /* 0x040fe200078e0292 */
[----:B------:R-:W4:Y:S04]  /*24970*/  LDL.LU.64 R148, [R1+0x5af8] ;  /* 0x005af80001947983 */ /* 0x000f280000300a00 */
[----:B------:R-:W2:Y:S04]  /*24980*/  LDL.LU.64 R146, [R1+0x5af0] ;  /* 0x005af00001927983 */ /* 0x000ea80000300a00 */
[----:B------:R-:W4:Y:S01]  /*24990*/  LDL.LU.64 R144, [R1+0x5ae8] ;  /* 0x005ae80001907983 */ /* 0x000f220000300a00 */
[----:B------:R-:W-:-:S03]  /*249a0*/  IMAD.WIDE R98, R252, 0x4, R122 ;  /* 0x00000004fc627825 */ /* 0x000fc600078e027a */
[----:B------:R-:W2:Y:S01]  /*249b0*/  LDL.LU.64 R142, [R1+0x5ae0] ;  /* 0x005ae000018e7983 */ /* 0x000ea20000300a00 */
[----:B------:R-:W-:-:S03]  /*249c0*/  IMAD.WIDE R100, R252, 0x4, R120 ;  /* 0x00000004fc647825 */ /* 0x000fc600078e0278 */
[----:B------:R-:W4:Y:S04]  /*249d0*/  LDL.LU.64 R140, [R1+0x5ad8] ;  /* 0x005ad800018c7983 */ /* 0x000f280000300a00 */
[----:B------:R-:W2:Y:S01]  /*249e0*/  LDL.LU.64 R138, [R1+0x5ad0] ;  /* 0x005ad000018a7983 */ /* 0x000ea20000300a00 */
[----:B------:R-:W-:-:S03]  /*249f0*/  IMAD.WIDE R102, R252, 0x4, R124 ;  /* 0x00000004fc667825 */ /* 0x000fc600078e027c */
[----:B------:R-:W4:Y:S04]  /*24a00*/  LDL.LU.64 R136, [R1+0x5ac8] ;  /* 0x005ac80001887983 */ /* 0x000f280000300a00 */
[----:B------:R-:W2:Y:S04]  /*24a10*/  LDL.LU.64 R122, [R1+0x5ac0] ;  /* 0x005ac000017a7983 */ /* 0x000ea80000300a00 */
[----:B------:R-:W4:Y:S01]  /*24a20*/  LDL.LU.64 R120, [R1+0x5ab8] ;  /* 0x005ab80001787983 */ /* 0x000f220000300a00 */
[----:B------:R-:W-:-:S03]  /*24a30*/  IMAD.WIDE R106, R252, 0x4, R126 ;  /* 0x00000004fc6a7825 */ /* 0x000fc600078e027e */
[----:B------:R-:W4:Y:S01]  /*24a40*/  LDL.LU.64 R124, [R1+0x5ab0] ;  /* 0x005ab000017c7983 */ /* 0x000f220000300a00 */
[----:B------:R-:W-:-:S03]  /*24a50*/  IMAD.WIDE R108, R252, 0x4, R128 ;  /* 0x00000004fc6c7825 */ /* 0x000fc600078e0280 */
[----:B------:R-:W4:Y:S01]  /*24a60*/  LDL.LU.64 R126, [R1+0x5aa8] ;  /* 0x005aa800017e7983 */ /* 0x000f220000300a00 */
[----:B------:R-:W-:-:S03]  /*24a70*/  IMAD.WIDE R110, R252, 0x4, R130 ;  /* 0x00000004fc6e7825 */ /* 0x000fc600078e0282 */
[----:B------:R-:W4:Y:S01]  /*24a80*/  LDL.LU.64 R128, [R1+0x5aa0] ;  /* 0x005aa00001807983 */ /* 0x000f220000300a00 */
[----:B---3--:R-:W-:-:S03]  /*24a90*/  IMAD.WIDE R42, R252, 0x4, R26 ;  /* 0x00000004fc2a7825 */ /* 0x008fc600078e021a */
[----:B------:R-:W3:Y:S01]  /*24aa0*/  LDL.LU.64 R130, [R1+0x5a98] ;  /* 0x005a980001827983 */ /* 0x000ee20000300a00 */
[----:B------:R-:W-:-:S03]  /*24ab0*/  IMAD.WIDE R26, R252, 0x4, R132 ;  /* 0x00000004fc1a7825 */ /* 0x000fc600078e0284 */
[----:B------:R-:W3:Y:S01]  /*24ac0*/  LDL.LU.64 R132, [R1+0x5a90] ;  /* 0x005a900001847983 */ /* 0x000ee20000300a00 */
[----:B-1----:R-:W-:-:S03]  /*24ad0*/  IMAD.WIDE R38, R252, 0x4, R30 ;  /* 0x00000004fc267825 */ /* 0x002fc600078e021e */
[----:B------:R1:W-:Y:S01]  /*24ae0*/  STL.64 [R1+0xac0], R26 ;  /* 0x000ac01a01007387 */ /* 0x0003e20000100a00 */
[----:B------:R-:W-:Y:S01]  /*24af0*/  PLOP3.LUT P5, PT, PT, PT, UP0, 0x80, 0x0 ;  /* 0x000000000000781c */ /* 0x000fe20003faf008 */
[----:B--2---:R-:W-:-:S04]  /*24b00*/  IMAD.WIDE R30, R252, 0x4, R122 ;  /* 0x00000004fc1e7825 */ /* 0x004fc800078e027a */
[----:B----4-:R-:W-:-:S04]  /*24b10*/  IMAD.WIDE R72, R252, 0x4, R120 ;  /* 0x00000004fc487825 */ /* 0x010fc800078e0278 */
[C---:B-1----:R-:W-:Y:S01]  /*24b20*/  IMAD.WIDE R26, R252.reuse, 0x4, R124 ;  /* 0x00000004fc1a7825 */ /* 0x042fe200078e027c */
[----:B------:R1:W-:Y:S04]  /*24b30*/  STL.64 [R1+0xb48], R72 ;  /* 0x000b484801007387 */ /* 0x0003e80000100a00 */
[----:B------:R2:W-:Y:S04]  /*24b40*/  STL.64 [R1+0xb40], R30 ;  /* 0x000b401e01007387 */ /* 0x0005e80000100a00 */
[----:B------:R3:W-:Y:S01]  /*24b50*/  STL.64 [R1+0xb38], R26 ;  /* 0x000b381a01007387 */ /* 0x0007e20000100a00 */
[----:B-1----:R-:W-:-:S04]  /*24b60*/  IMAD.WIDE R72, R252, 0x4, R126 ;  /* 0x00000004fc487825 */ /* 0x002fc800078e027e */
[C---:B--2---:R-:W-:Y:S01]  /*24b70*/  IMAD.WIDE R30, R252.reuse, 0x4, R128 ;  /* 0x00000004fc1e7825 */ /* 0x044fe200078e0280 */
[----:B------:R1:W-:Y:S03]  /*24b80*/  STL.64 [R1+0xb30], R72 ;  /* 0x000b304801007387 */ /* 0x0003e60000100a00 */
[C---:B---3--:R-:W-:Y:S01]  /*24b90*/  IMAD.WIDE R26, R252.reuse, 0x4, R130 ;  /* 0x00000004fc1a7825 */ /* 0x048fe200078e0282 */
        /* <DEDUP_REMOVED lines=58> */
[----:B------:R-:W-:Y:S03]  /*24f40*/  STL.64 [R1+0xed0], R72 ;  /* 0x000ed04801007387 */ /* 0x000fe60000100a00 */
[C---:B---3--:R-:W-:Y:S01]  /*24f50*/  IMAD.WIDE R26, R252.reuse, 0x4, R220 ;  /* 0x00000004fc1a7825 */ /* 0x048fe200078e02dc */
        /* <DEDUP_REMOVED lines=11> */
[C---:B---3--:R-:W-:Y:S01]  /*25010*/  IMAD.WIDE R72, R252.reuse, 0x4, R176 ;  /* 0x00000004fc487825 */ /* 0x048fe200078e02b0 */
[----:B------:R2:W-:Y:S04]  /*25020*/  STL.64 [R1+0x4940], R26 ;  /* 0x0049401a01007387 */ /* 0x0005e80000100a00 */
[----:B------:R-:W-:Y:S01]  /*25030*/  STL.64 [R1+0x4938], R72 ;  /* 0x0049384801007387 */ /* 0x000fe20000100a00 */
[----:B-1----:R-:W-:-:S04]  /*25040*/  IMAD.WIDE R30, R252, 0x4, R178 ;  /* 0x00000004fc1e7825 */ /* 0x002fc800078e02b2 */
[----:B--2---:R-:W-:Y:S01]  /*25050*/  IMAD.WIDE R26, R252, 0x4, R236 ;  /* 0x00000004fc1a7825 */ /* 0x004fe200078e02ec */
[----:B------:R-:W-:Y:S04]  /*25060*/  STL.64 [R1+0x4930], R30 ;  /* 0x0049301e01007387 */ /* 0x000fe80000100a00 */
[----:B------:R1:W-:Y:S02]  /*25070*/  STL.64 [R1+0x4968], R26 ;  /* 0x0049681a01007387 */ /* 0x0003e40000100a00 */
[----:B-1----:R-:W-:Y:S02]  /*25080*/  SEL R27, R2, RZ, P5 ;  /* 0x000000ff021b7207 */ /* 0x002fe40002800000 */
[----:B------:R-:W2:Y:S01]  /*25090*/  LDL.LU R2, [R1+0x5a8c] ;  /* 0x005a8c0001027983 */ /* 0x000ea20000300800 */
[----:B------:R-:W-:-:S02]  /*250a0*/  IMAD.WIDE R96, R252, 0x4, R182 ;  /* 0x00000004fc607825 */ /* 0x000fc400078e02b6 */
[----:B------:R-:W1:Y:S01]  /*250b0*/  LDC R182, c[0x0][0x230] ;  /* 0x00008c00ffb67b82 */ /* 0x000e620000000800 */
[----:B------:R-:W3:Y:S01]  /*250c0*/  S2R R183, SR_TID.X ;  /* 0x0000000000b77919 */ /* 0x000ee20000002100 */
[----:B------:R-:W-:-:S04]  /*250d0*/  PLOP3.LUT P3, PT, PT, PT, UP0, 0x80, 0x0 ;  /* 0x000000000000781c */ /* 0x000fc80003f6f008 */
[----:B------:R-:W-:Y:S02]  /*250e0*/  SEL R30, R0, RZ, P3 ;  /* 0x000000ff001e7207 */ /* 0x000fe40001800000 */
[----:B------:R-:W4:Y:S01]  /*250f0*/  S2R R0, SR_TID.X ;  /* 0x0000000000007919 */ /* 0x000f220000002100 */
[----:B-1----:R-:W-:Y:S02]  /*25100*/  IADD3 R182, R182, -0x80, RZ ;  /* 0xffffff80b6b67810 */ /* 0x002fe40007ffe0ff */
[----:B---3--:R-:W-:-:S04]  /*25110*/  LOP3.LUT R183, R183, 0x1f, RZ, 0xc0, !PT ;  /* 0x0000001fb7b77812 */ /* 0x008fc800078ec0ff */
[----:B------:R-:W-:-:S04]  /*25120*/  LOP3.LUT R183, R183, 0x60, RZ, 0xfc, !PT ;  /* 0x00000060b7b77812 */ /* 0x000fc800078efcff */
[----:B------:R-:W-:Y:S02]  /*25130*/  ISETP.GE.AND P5, PT, R183, R182, PT ;  /* 0x000000b6b700720c */ /* 0x000fe40003fa6270 */
[----:B------:R-:W1:Y:S01]  /*25140*/  LDC R183, c[0x0][0x230] ;  /* 0x00008c00ffb77b82 */ /* 0x000e620000000800 */
[----:B------:R-:W-:Y:S02]  /*25150*/  SEL R26, RZ, 0x4, P2 ;  /* 0x00000004ff1a7807 */ /* 0x000fe40001000000 */
[----:B------:R-:W-:Y:S02]  /*25160*/  PLOP3.LUT P2, PT, PT, PT, UP0, 0x80, 0x0 ;  /* 0x000000000000781c */ /* 0x000fe40003f4f008 */
[----:B----4-:R-:W-:Y:S01]  /*25170*/  LOP3.LUT R0, R0, 0x1f, RZ, 0xc0, !PT ;  /* 0x0000001f00007812 */ /* 0x010fe200078ec0ff */
[----:B------:R-:W-:Y:S01]  /*25180*/  IMAD.WIDE R6, R252, 0x4, R6 ;  /* 0x00000004fc067825 */ /* 0x000fe200078e0206 */
[----:B------:R-:W-:Y:S02]  /*25190*/  SEL R72, R26, RZ, P2 ;  /* 0x000000ff1a487207 */ /* 0x000fe40001000000 */
[----:B------:R-:W-:Y:S01]  /*251a0*/  ISETP.NE.U32.AND P3, PT, R27, RZ, PT ;  /* 0x000000ff1b00720c */ /* 0x000fe20003f65070 */
[----:B------:R-:W-:Y:S01]  /*251b0*/  IMAD.WIDE R4, R252, 0x4, R4 ;  /* 0x00000004fc047825 */ /* 0x000fe200078e0204 */
[----:B------:R-:W-:-:S03]  /*251c0*/  ISETP.NE.U32.AND P2, PT, R30, RZ, PT ;  /* 0x000000ff1e00720c */ /* 0x000fc60003f45070 */
[----:B------:R-:W-:Y:S01]  /*251d0*/  IMAD.WIDE R32, R252, 0x4, R32 ;  /* 0x00000004fc207825 */ /* 0x000fe200078e0220 */
[----:B------:R-:W-:-:S03]  /*251e0*/  USHF.L.U32 UR9, UR9, 0x7, URZ ;  /* 0x0000000709097899 */ /* 0x000fc6000800063f */
        /* <DEDUP_REMOVED lines=22> */
[----:B------:R-:W-:Y:S02]  /*25350*/  IMAD.SHL.U32 R0, R0, 0x4, RZ ;  /* 0x0000000400007824 */ /* 0x000fe400078e00ff */
[----:B-1----:R-:W-:Y:S01]  /*25360*/  VIADD R73, R183, 0xffffff7f ;  /* 0xffffff7fb7497836 */ /* 0x002fe20000000000 */
[----:B------:R-:W2:Y:S04]  /*25370*/  LDL.64 R116, [R1+0x3960] ;  /* 0x0039600001747983 */ /* 0x000ea80000100a00 */
[----:B------:R-:W3:Y:S04]  /*25380*/  LDL.64 R166, [R1+0x3958] ;  /* 0x0039580001a67983 */ /* 0x000ee80000100a00 */
[----:B------:R-:W4:Y:S04]  /*25390*/  LDL.64 R202, [R1+0x3948] ;  /* 0x0039480001ca7983 */ /* 0x000f280000100a00 */
        /* <DEDUP_REMOVED lines=8> */
[----:B------:R-:W4:Y:S01]  /*25420*/  LDL.64 R126, [R1+0x3870] ;  /* 0x00387000017e7983 */ /* 0x000f220000100a00 */
[----:B------:R-:W-:Y:S01]  /*25430*/  LOP3.LUT R26, R0, 0x10, RZ, 0x3c, !PT ;  /* 0x00000010001a7812 */ /* 0x000fe200078e3cff */
[----:B------:R-:W-:-:S02]  /*25440*/  ULDC UR6, c[0x0][0x230] ;  /* 0x00008c0000067ab9 */ /* 0x000fc40000000800 */
[----:B------:R-:W4:Y:S04]  /*25450*/  LDL.LU.64 R214, [R1+0x2de0] ;  /* 0x002de00001d67983 */ /* 0x000f280000300a00 */
[----:B------:R1:W-:Y:S04]  /*25460*/  STL.64 [R1+0x5c88], R16 ;  /* 0x005c881001007387 */ /* 0x0003e80000100a00 */
[----:B------:R-:W0:Y:S04]  /*25470*/  LDGDEPBAR ;  /* 0x00000000000079af */ /* 0x000e280000000000 */
        /* <DEDUP_REMOVED lines=19> */
[----:B------:R-:W4:Y:S04]  /*255b0*/  LDL.LU.64 R186, [R1+0x2c28] ;  /* 0x002c280001ba7983 */ /* 0x000f280000300a00 */
        /* <DEDUP_REMOVED lines=11> */
[----:B--2---:R-:W-:Y:S04]  /*25670*/  LDGSTS.E [R2+0x40000], desc[UR60][R116.64], P0 ;  /* 0x4000000074027fae */ /* 0x004fe8000812187c */
[----:B---3--:R-:W-:Y:S04]  /*25680*/  LDGSTS.E [R2+0x40080], desc[UR60][R166.64], P4 ;  /* 0x40080000a6027fae */ /* 0x008fe8000a12187c */
[----:B-1----:R-:W2:Y:S04]  /*25690*/  LDL.LU.64 R68, [R1+0x2ac0] ;  /* 0x002ac00001447983 */ /* 0x002ea80000300a00 */
[----:B------:R1:W-:Y:S04]  /*256a0*/  STL.64 [R1+0x5c08], R66 ;  /* 0x005c084201007387 */ /* 0x0003e80000100a00 */
[----:B----4-:R-:W-:Y:S04]  /*256b0*/  LDGSTS.E [R2+0x40100], desc[UR60][R202.64], P6 ;  /* 0x40100000ca027fae */ /* 0x010fe8000b12187c */
[----:B------:R-:W-:Y:S04]  /*256c0*/  LDGSTS.E [R2+0x40180], desc[UR60][R182.64], P1 ;  /* 0x40180000b6027fae */ /* 0x000fe8000892187c */
[----:B-1----:R-:W3:Y:S04]  /*256d0*/  LDL.LU.64 R66, [R1+0x2a58] ;  /* 0x002a580001427983 */ /* 0x002ee80000300a00 */
[----:B------:R1:W-:Y:S04]  /*256e0*/  STL.64 [R1+0x5c00], R64 ;  /* 0x005c004001007387 */ /* 0x0003e80000100a00 */
[----:B------:R-:W-:Y:S04]  /*256f0*/  LDGSTS.E [R2+0x41000], desc[UR60][R150.64], P0 ;  /* 0x4100000096027fae */ /* 0x000fe8000812187c */
[----:B------:R-:W-:Y:S04]  /*25700*/  LDGSTS.E [R2+0x41080], desc[UR60][R134.64], P4 ;  /* 0x4108000086027fae */ /* 0x000fe8000a12187c */
[----:B-1----:R-:W4:Y:S04]  /*25710*/  LDL.LU.64 R64, [R1+0x29d8] ;  /* 0x0029d80001407983 */ /* 0x002f280000300a00 */
        /* <DEDUP_REMOVED lines=107> */
[----:B------:R-:W-:Y:S01]  /*25dd0*/  VIADD R26, R26, UR5 ;  /* 0x000000051a1a7c36 */ /* 0x000fe20008000000 */
[----:B------:R-:W-:-:S02]  /*25de0*/  LOP3.LUT R27, R0, 0x30, RZ, 0x3c, !PT ;  /* 0x00000030001b7812 */ /* 0x000fc400078e3cff */
[----:B------:R-:W2:Y:S01]  /*25df0*/  LDL.64 R124, [R1+0x3480] ;  /* 0x00348000017c7983 */ /* 0x000ea20000100a00 */
[C---:B------:R-:W-:Y:S02]  /*25e00*/  LOP3.LUT R30, R0.reuse, 0x50, RZ, 0x3c, !PT ;  /* 0x00000050001e7812 */ /* 0x040fe400078e3cff */
[----:B------:R-:W-:Y:S01]  /*25e10*/  IADD3 R27, R27, UR5, RZ ;  /* 0x000000051b1b7c10 */ /* 0x000fe2000fffe0ff */
[----:B------:R-:W3:Y:S01]  /*25e20*/  LDL.64 R122, [R1+0x3088] ;  /* 0x00308800017a7983 */ /* 0x000ee20000100a00 */
[----:B------:R-:W-:Y:S01]  /*25e30*/  LOP3.LUT R0, R0, 0x70, RZ, 0x3c, !PT ;  /* 0x0000007000007812 */ /* 0x000fe200078e3cff */
[----:B------:R-:W-:Y:S01]  /*25e40*/  VIADD R30, R30, UR5 ;  /* 0x000000051e1e7c36 */ /* 0x000fe20008000000 */
[----:B------:R-:W-:Y:S01]  /*25e50*/  SEL R31, RZ, 0x4, P5 ;  /* 0x00000004ff1f7807 */ /* 0x000fe20002800000 */
[----:B------:R-:W4:Y:S01]  /*25e60*/  LDL.64 R116, [R1+0x2d68] ;  /* 0x002d680001747983 */ /* 0x000f220000100a00 */
[----:B------:R-:W-:Y:S01]  /*25e70*/  PLOP3.LUT P5, PT, PT, PT, UP0, 0x80, 0x0 ;  /* 0x000000000000781c */ /* 0x000fe20003faf008 */
[----:B------:R-:W-:-:S02]  /*25e80*/  VIADD R0, R0, UR5 ;  /* 0x0000000500007c36 */ /* 0x000fc40008000000 */
[----:B------:R-:W4:Y:S01]  /*25e90*/  LDL.64 R120, [R1+0x3830] ;  /* 0x0038300001787983 */ /* 0x000f220000100a00 */
[----:B------:R-:W-:-:S03]  /*25ea0*/  SEL R31, R31, RZ, P5 ;  /* 0x000000ff1f1f7207 */ /* 0x000fc60002800000 */
[----:B------:R-:W4:Y:S04]  /*25eb0*/  LDL.64 R202, [R1+0x3440] ;  /* 0x0034400001ca7983 */ /* 0x000f280000100a00 */
[----:B------:R-:W4:Y:S04]  /*25ec0*/  LDL.64 R182, [R1+0x3048] ;  /* 0x0030480001b67983 */ /* 0x000f280000100a00 */
[----:B------:R-:W4:Y:S04]  /*25ed0*/  LDL.64 R166, [R1+0x2d30] ;  /* 0x002d300001a67983 */ /* 0x000f280000100a00 */
[----:B------:R-:W4:Y:S04]  /*25ee0*/  LDL.64 R150, [R1+0x37f0] ;  /* 0x0037f00001967983 */ /* 0x000f280000100a00 */
[----:B------:R-:W4:Y:S04]  /*25ef0*/  LDL.64 R134, [R1+0x3400] ;  /* 0x0034000001867983 */ /* 0x000f280000100a00 */
[----:B------:R-:W-:Y:S04]  /*25f00*/  STL.64 [R1+0x5d98], R214 ;  /* 0x005d98d601007387 */ /* 0x000fe80000100a00 */
        /* <DEDUP_REMOVED lines=10> */
[----:B--2---:R-:W-:Y:S04]  /*25fb0*/  LDGSTS.E [R2+0x43080], desc[UR60][R124.64], P4 ;  /* 0x430800007c027fae */ /* 0x004fe8000a12187c */
[----:B---3--:R-:W-:Y:S04]  /*25fc0*/  LDGSTS.E [R2+0x43100], desc[UR60][R122.64], P6 ;  /* 0x431000007a027fae */ /* 0x008fe8000b12187c */
[----:B----4-:R-:W-:Y:S04]  /*25fd0*/  LDGSTS.E [R2+0x43180], desc[UR60][R116.64], P1 ;  /* 0x4318000074027fae */ /* 0x010fe8000892187c */
[----:B------:R-:W-:Y:S04]  /*25fe0*/  LDGSTS.E [R2+0x44000], desc[UR60][R120.64], P0 ;  /* 0x4400000078027fae */ /* 0x000fe8000812187c */
[----:B------:R-:W2:Y:S04]  /*25ff0*/  LDL.64 R122, [R1+0x2c20] ;  /* 0x002c2000017a7983 */ /* 0x000ea80000100a00 */
[----:B------:R-:W3:Y:S04]  /*26000*/  LDL.64 R116, [R1+0x3730] ;  /* 0x0037300001747983 */ /* 0x000ee80000100a00 */
[----:B------:R-:W-:Y:S04]  /*26010*/  LDGSTS.E [R2+0x44080], desc[UR60][R202.64], P4 ;  /* 0x44080000ca027fae */ /* 0x000fe8000a12187c */
[----:B------:R-:W4:Y:S04]  /*26020*/  LDL.64 R120, [R1+0x3340] ;  /* 0x0033400001787983 */ /* 0x000f280000100a00 */
        /* <DEDUP_REMOVED lines=11> */
[----:B------:R-:W-:Y:S04]  /*260e0*/  LDGSTS.E [R2+0x46000], desc[UR60][R184.64], P0 ;  /* 0x46000000b8027fae */ /* 0x000fe8000812187c */
[----:B------:R-:W4:Y:S04]  /*260f0*/  LDL.64 R124, [R1+0x36b0] ;  /* 0x0036b000017c7983 */ /* 0x000f280000100a00 */
[----:B------:R-:W4:Y:S04]  /*26100*/  LDL.64 R114, [R1+0x32c0] ;  /* 0x0032c00001727983 */ /* 0x000f280000100a00 */
[----:B------:R-:W-:Y:S04]  /*26110*/  LDGSTS.E [R2+0x46080], desc[UR60][R194.64], P4 ;  /* 0x46080000c2027fae */ /* 0x000fe8000a12187c */
[----:B------:R-:W4:Y:S04]  /*26120*/  LDL.64 R112, [R1+0x2ec8] ;  /* 0x002ec80001707983 */ /* 0x000f280000100a00 */
[----:B------:R-:W-:Y:S04]  /*26130*/  LDGSTS.E [R2+0x46100], desc[UR60][R192.64], P6 ;  /* 0x46100000c0027fae */ /* 0x000fe8000b12187c */
[----:B------:R-:W4:Y:S04]  /*26140*/  LDL.64 R184, [R1+0x2b50] ;  /* 0x002b500001b87983 */ /* 0x000f280000100a00 */
[----:B------:R-:W-:Y:S04]  /*26150*/  LDGSTS.E [R2+0x46180], desc[UR60][R188.64], P1 ;  /* 0x46180000bc027fae */ /* 0x000fe8000892187c */
[----:B------:R-:W-:Y:S04]  /*26160*/  LDGSTS.E [R2+0x47000], desc[UR60][R132.64], P0 ;  /* 0x4700000084027fae */ /* 0x000fe8000812187c */
[----:B------:R-:W-:Y:S04]  /*26170*/  LDGSTS.E [R2+0x47080], desc[UR60][R128.64], P4 ;  /* 0x4708000080027fae */ /* 0x000fe8000a12187c */
[----:B------:R-:W4:Y:S04]  /*26180*/  LDL.64 R188, [R1+0x3670] ;  /* 0x0036700001bc7983 */ /* 0x000f280000100a00 */
[----:B------:R-:W4:Y:S04]  /*26190*/  LDL.64 R132, [R1+0x3280] ;  /* 0x0032800001847983 */ /* 0x000f280000100a00 */
[----:B------:R-:W-:Y:S04]  /*261a0*/  LDGSTS.E [R2+0x47100], desc[UR60][R126.64], P6 ;  /* 0x471000007e027fae */ /* 0x000fe8000b12187c */
[----:B------:R-:W4:Y:S04]  /*261b0*/  LDL.64 R128, [R1+0x2e88] ;  /* 0x002e880001807983 */ /* 0x000f280000100a00 */
[----:B------:R-:W4:Y:S04]  /*261c0*/  LDL.64 R126, [R1+0x3630] ;  /* 0x00363000017e7983 */ /* 0x000f280000100a00 */
[----:B--2---:R-:W-:Y:S04]  /*261d0*/  LDGSTS.E [R2+0x47180], desc[UR60][R122.64], P1 ;  /* 0x471800007a027fae */ /* 0x004fe8000892187c */
[----:B---3--:R-:W-:Y:S04]  /*261e0*/  LDGSTS.E [R2+0x48000], desc[UR60][R116.64], P0 ;  /* 0x4800000074027fae */ /* 0x008fe8000812187c */
[----:B------:R-:W2:Y:S04]  /*261f0*/  LDL.64 R122, [R1+0x2e48] ;  /* 0x002e4800017a7983 */ /* 0x000ea80000100a00 */
[----:B------:R-:W3:Y:S04]  /*26200*/  LDL.64 R116, [R1+0x3240] ;  /* 0x0032400001747983 */ /* 0x000ee80000100a00 */
[----:B----4-:R-:W-:Y:S04]  /*26210*/  LDGSTS.E [R2+0x48080], desc[UR60][R120.64], P4 ;  /* 0x4808000078027fae */ /* 0x010fe8000a12187c */
[----:B------:R-:W-:Y:S04]  /*26220*/  LDGSTS.E [R2+0x48100], desc[UR60][R202.64], P6 ;  /* 0x48100000ca027fae */ /* 0x000fe8000b12187c */
[----:B------:R-:W-:Y:S04]  /*26230*/  LDGSTS.E [R2+0x48180], desc[UR60][R182.64], P1 ;  /* 0x48180000b6027fae */ /* 0x000fe8000892187c */
[----:B------:R-:W4:Y:S04]  /*26240*/  LDL.64 R120, [R1+0x35f0] ;  /* 0x0035f00001787983 */ /* 0x000f280000100a00 */
[----:B------:R-:W4:Y:S04]  /*26250*/  LDL.64 R202, [R1+0x3200] ;  /* 0x0032000001ca7983 */ /* 0x000f280000100a00 */
[----:B------:R-:W4:Y:S04]  /*26260*/  LDL.64 R182, [R1+0x2a78] ;  /* 0x002a780001b67983 */ /* 0x000f280000100a00 */
[----:B------:R-:W-:Y:S04]  /*26270*/  LDGSTS.E [R2+0x49000], desc[UR60][R190.64], P0 ;  /* 0x49000000be027fae */ /* 0x000fe8000812187c */
[----:B------:R-:W-:Y:S04]  /*26280*/  LDGSTS.E [R2+0x49080], desc[UR60][R166.64], P4 ;  /* 0x49080000a6027fae */ /* 0x000fe8000a12187c */
        /* <DEDUP_REMOVED lines=14> */
[----:B------:R-:W4:Y:S04]  /*26370*/  LDL.LU.64 R124, [R1+0x2e18] ;  /* 0x002e1800017c7983 */ /* 0x000f280000300a00 */
[----:B------:R-:W-:Y:S04]  /*26380*/  LDGSTS.E [R2+0x4b100], desc[UR60][R128.64], P6 ;  /* 0x4b10000080027fae */ /* 0x000fe8000b12187c */
[----:B------:R-:W-:Y:S04]  /*26390*/  LDGSTS.E [R2+0x4b180], desc[UR60][R16.64], P1 ;  /* 0x4b18000010027fae */ /* 0x000fe8000892187c */
[----:B------:R-:W-:Y:S04]  /*263a0*/  LDGSTS.E [R2+0x4c000], desc[UR60][R126.64], P0 ;  /* 0x4c0000007e027fae */ /* 0x000fe8000812187c */
[----:B------:R-:W4:Y:S04]  /*263b0*/  LDL.LU.64 R216, [R1+0x2dd8] ;  /* 0x002dd80001d87983 */ /* 0x000f280000300a00 */
[----:B------:R-:W4:Y:S04]  /*263c0*/  LDL.LU.64 R194, [R1+0x2c68] ;  /* 0x002c680001c27983 */ /* 0x000f280000300a00 */
[----:B------:R-:W-:Y:S04]  /*263d0*/  STL.64 [R1+0x5c90], R16 ;  /* 0x005c901001007387 */ /* 0x000fe80000100a00 */
[----:B---3--:R-:W-:Y:S04]  /*263e0*/  LDGSTS.E [R2+0x4c080], desc[UR60][R116.64], P4 ;  /* 0x4c08000074027fae */ /* 0x008fe8000a12187c */
[----:B--2---:R-:W-:Y:S04]  /*263f0*/  LDGSTS.E [R2+0x4c100], desc[UR60][R122.64], P6 ;  /* 0x4c1000007a027fae */ /* 0x004fe8000b12187c */
[----:B------:R-:W-:Y:S04]  /*26400*/  LDGSTS.E [R2+0x4c180], desc[UR60][R14.64], P1 ;  /* 0x4c1800000e027fae */ /* 0x000fe8000892187c */
[----:B------:R-:W2:Y:S04]  /*26410*/  LDL.64 R116, [R1+0x3938] ;  /* 0x0039380001747983 */ /* 0x000ea80000100a00 */
[----:B----4-:R-:W-:Y:S04]  /*26420*/  LDGSTS.E [R2+0x4d000], desc[UR60][R120.64], P0 ;  /* 0x4d00000078027fae */ /* 0x010fe8000812187c */
[----:B------:R-:W-:Y:S04]  /*26430*/  LDGSTS.E [R2+0x4d080], desc[UR60][R202.64], P4 ;  /* 0x4d080000ca027fae */ /* 0x000fe8000a12187c */
[----:B------:R-:W-:Y:S04]  /*26440*/  STL.64 [R1+0x5c98], R14 ;  /* 0x005c980e01007387 */ /* 0x000fe80000100a00 */
[----:B------:R-:W-:Y:S04]  /*26450*/  LDGSTS.E [R2+0x4d100], desc[UR60][R182.64], P6 ;  /* 0x4d100000b6027fae */ /* 0x000fe8000b12187c */
[----:B------:R-:W3:Y:S04]  /*26460*/  LDL.64 R202, [R1+0x3140] ;  /* 0x0031400001ca7983 */ /* 0x000ee80000100a00 */
[----:B------:R-:W-:Y:S04]  /*26470*/  LDGSTS.E [R2+0x4d180], desc[UR60][R12.64], P1 ;  /* 0x4d1800000c027fae */ /* 0x000fe8000892187c */
[----:B------:R-:W4:Y:S04]  /*26480*/  LDL.64 R182, [R1+0x3538] ;  /* 0x0035380001b67983 */ /* 0x000f280000100a00 */
[----:B------:R-:W-:Y:S04]  /*26490*/  STL.64 [R1+0x5ca0], R12 ;  /* 0x005ca00c01007387 */ /* 0x000fe80000100a00 */
[----:B------:R-:W-:Y:S04]  /*264a0*/  LDGSTS.E [R2+0x4e000], desc[UR60][R166.64], P0 ;  /* 0x4e000000a6027fae */ /* 0x000fe8000812187c */
[----:B------:R-:W-:Y:S04]  /*264b0*/  LDGSTS.E [R2+0x4e080], desc[UR60][R150.64], P4 ;  /* 0x4e08000096027fae */ /* 0x000fe8000a12187c */
[----:B------:R-:W-:Y:S04]  /*264c0*/  LDGSTS.E [R2+0x4e100], desc[UR60][R134.64], P6 ;  /* 0x4e10000086027fae */ /* 0x000fe8000b12187c */
[----:B------:R-:W3:Y:S04]  /*264d0*/  LDL.64 R166, [R1+0x38f0] ;  /* 0x0038f00001a67983 */ /* 0x000ee80000100a00 */
[----:B------:R-:W3:Y:S04]  /*264e0*/  LDL.64 R150, [R1+0x34f8] ;  /* 0x0034f80001967983 */ /* 0x000ee80000100a00 */
[----:B------:R-:W3:Y:S04]  /*264f0*/  LDL.64 R134, [R1+0x3100] ;  /* 0x0031000001867983 */ /* 0x000ee80000100a00 */
[----:B------:R-:W-:Y:S04]  /*26500*/  LDGSTS.E [R2+0x4e180], desc[UR60][R10.64], P1 ;  /* 0x4e1800000a027fae */ /* 0x000fe8000892187c */
[----:B------:R1:W-:Y:S04]  /*26510*/  STL.64 [R1+0x5ca8], R10 ;  /* 0x005ca80a01007387 */ /* 0x0003e80000100a00 */
[----:B------:R-:W-:Y:S04]  /*26520*/  LDGSTS.E [R2+0x4f000], desc[UR60][R114.64], P0 ;  /* 0x4f00000072027fae */ /* 0x000fe8000812187c */
[----:B------:R-:W-:Y:S04]  /*26530*/  LDGSTS.E [R2+0x4f080], desc[UR60][R112.64], P4 ;  /* 0x4f08000070027fae */ /* 0x000fe8000a12187c */
[----:B-1----:R-:W3:Y:S04]  /*26540*/  LDL.LU.64 R10, [R1+0x2c58] ;  /* 0x002c5800010a7983 */ /* 0x002ee80000300a00 */
[----:B------:R-:W3:Y:S04]  /*26550*/  LDL.64 R198, [R1+0x38a8] ;  /* 0x0038a80001c67983 */ /* 0x000ee80000100a00 */
[----:B------:R-:W3:Y:S04]  /*26560*/  LDL.64 R196, [R1+0x34b8] ;  /* 0x0034b80001c47983 */ /* 0x000ee80000100a00 */
[----:B------:R-:W3:Y:S04]  /*26570*/  LDL.64 R192, [R1+0x30c0] ;  /* 0x0030c00001c07983 */ /* 0x000ee80000100a00 */
[----:B------:R-:W-:Y:S04]  /*26580*/  LDGSTS.E [R2+0x4f100], desc[UR60][R184.64], P6 ;  /* 0x4f100000b8027fae */ /* 0x000fe8000b12187c */
[----:B------:R-:W3:Y:S04]  /*26590*/  LDL.64 R120, [R1+0x2d98] ;  /* 0x002d980001787983 */ /* 0x000ee80000100a00 */
[----:B------:R-:W3:Y:S04]  /*265a0*/  LDL.64 R114, [R1+0x3868] ;  /* 0x0038680001727983 */ /* 0x000ee80000100a00 */
[----:B------:R-:W3:Y:S04]  /*265b0*/  LDL.64 R184, [R1+0x3478] ;  /* 0x0034780001b87983 */ /* 0x000ee80000100a00 */
[----:B------:R-:W-:Y:S04]  /*265c0*/  STL.64 [R1+0x5cb0], R8 ;  /* 0x005cb00801007387 */ /* 0x000fe80000100a00 */
[----:B------:R-:W3:Y:S04]  /*265d0*/  LDL.64 R190, [R1+0x3080] ;  /* 0x0030800001be7983 */ /* 0x000ee80000100a00 */
[----:B------:R-:W3:Y:S04]  /*265e0*/  LDL.64 R188, [R1+0x2d60] ;  /* 0x002d600001bc7983 */ /* 0x000ee80000100a00 */
[----:B------:R-:W3:Y:S04]  /*265f0*/  LDL.64 R132, [R1+0x3828] ;  /* 0x0038280001847983 */ /* 0x000ee80000100a00 */
[----:B------:R-:W-:Y:S04]  /*26600*/  LDGSTS.E [R2+0x4f180], desc[UR60][R8.64], P1 ;  /* 0x4f18000008027fae */ /* 0x000fe8000892187c */
[----:B------:R-:W3:Y:S04]  /*26610*/  LDL.64 R128, [R1+0x3438] ;  /* 0x0034380001807983 */ /* 0x000ee80000100a00 */
[----:B------:R-:W3:Y:S04]  /*26620*/  LDL.64 R112, [R1+0x3040] ;  /* 0x0030400001707983 */ /* 0x000ee80000100a00 */
[----:B------:R-:W3:Y:S04]  /*26630*/  LDL.64 R126, [R1+0x33f8] ;  /* 0x0033f800017e7983 */ /* 0x000ee80000100a00 */
[----:B------:R-:W3:Y:S04]  /*26640*/  LDL.64 R122, [R1+0x3000] ;  /* 0x00300000017a7983 */ /* 0x000ee80000100a00 */
[----:B--2---:R-:W-:Y:S04]  /*26650*/  LDGSTS.E [R26+0x40200], desc[UR60][R116.64], P0 ;  /* 0x40200000741a7fae */ /* 0x004fe8000812187c */
[----:B------:R-:W2:Y:S04]  /*26660*/  LDL.64 R116, [R1+0x2d28] ;  /* 0x002d280001747983 */ /* 0x000ea80000100a00 */
[----:B----4-:R-:W-:Y:S04]  /*26670*/  LDGSTS.E [R26+0x40280], desc[UR60][R182.64], P4 ;  /* 0x40280000b61a7fae */ /* 0x010fe8000a12187c */
[----:B---3--:R-:W-:Y:S04]  /*26680*/  LDGSTS.E [R26+0x40300], desc[UR60][R202.64], P6 ;  /* 0x40300000ca1a7fae */ /* 0x008fe8000b12187c */
[----:B------:R-:W-:Y:S04]  /*26690*/  LDGSTS.E [R26+0x40380], desc[UR60][R124.64], P1 ;  /* 0x403800007c1a7fae */ /* 0x000fe8000892187c */
[----:B------:R-:W3:Y:S04]  /*266a0*/  LDL.64 R182, [R1+0x37e8] ;  /* 0x0037e80001b67983 */ /* 0x000ee80000100a00 */
[----:B------:R-:W4:Y:S04]  /*266b0*/  LDL.64 R202, [R1+0x2ca8] ;  /* 0x002ca80001ca7983 */ /* 0x000f280000100a00 */
[----:B------:R-:W-:Y:S04]  /*266c0*/  STL.64 [R1+0x5da0], R124 ;  /* 0x005da07c01007387 */ /* 0x000fe80000100a00 */
        /* <DEDUP_REMOVED lines=21> */
[----:B------:R-:W-:Y:S04]  /*26820*/  LDGSTS.E [R26+0x44300], desc[UR60][R112.64], P6 ;  /* 0x44300000701a7fae */ /* 0x000fe8000b12187c */
[----:B------:R-:W4:Y:S04]  /*26830*/  LDL.64 R112, [R1+0x3338] ;  /* 0x0033380001707983 */ /* 0x000f280000100a00 */
[----:B--2---:R-:W-:Y:S04]  /*26840*/  LDGSTS.E [R26+0x44380], desc[UR60][R116.64], P1 ;  /* 0x44380000741a7fae */ /* 0x004fe8000892187c */
[----:B------:R-:W2:Y:S04]  /*26850*/  LDL.64 R116, [R1+0x3728] ;  /* 0x0037280001747983 */ /* 0x000ea80000100a00 */
[----:B---3--:R-:W-:Y:S04]  /*26860*/  LDGSTS.E [R26+0x45200], desc[UR60][R182.64], P0 ;  /* 0x45200000b61a7fae */ /* 0x008fe8000812187c */
[----:B------:R-:W-:Y:S04]  /*26870*/  LDGSTS.E [R26+0x45280], desc[UR60][R126.64], P4 ;  /* 0x452800007e1a7fae */ /* 0x000fe8000a12187c */
[----:B------:R-:W-:Y:S04]  /*26880*/  LDGSTS.E [R26+0x45300], desc[UR60][R122.64], P6 ;  /* 0x453000007a1a7fae */ /* 0x000fe8000b12187c */
[----:B------:R-:W3:Y:S04]  /*26890*/  LDL.64 R182, [R1+0x2f40] ;  /* 0x002f400001b67983 */ /* 0x000ee80000100a00 */
[----:B------:R-:W3:Y:S04]  /*268a0*/  LDL.LU.64 R126, [R1+0x2e10] ;  /* 0x002e1000017e7983 */ /* 0x000ee80000300a00 */
[----:B----4-:R-:W-:Y:S04]  /*268b0*/  LDGSTS.E [R26+0x45380], desc[UR60][R202.64], P1 ;  /* 0x45380000ca1a7fae */ /* 0x010fe8000892187c */
[----:B------:R-:W4:Y:S04]  /*268c0*/  LDL.LU.64 R220, [R1+0x2dd0] ;  /* 0x002dd00001dc7983 */ /* 0x000f280000300a00 */
[----:B------:R-:W-:Y:S04]  /*268d0*/  LDGSTS.E [R26+0x46200], desc[UR60][R166.64], P0 ;  /* 0x46200000a61a7fae */ /* 0x000fe8000812187c */
[----:B------:R-:W4:Y:S04]  /*268e0*/  LDL.LU.64 R202, [R1+0x2cb8] ;  /* 0x002cb80001ca7983 */ /* 0x000f280000300a00 */
[----:B------:R-:W4:Y:S04]  /*268f0*/  LDL.64 R192, [R1+0x36e8] ;  /* 0x0036e80001c07983 */ /* 0x000f280000100a00 */
[----:B------:R-:W4:Y:S04]  /*26900*/  LDL.64 R190, [R1+0x32f8] ;  /* 0x0032f80001be7983 */ /* 0x000f280000100a00 */
[----:B------:R-:W4:Y:S04]  /*26910*/  LDL.64 R166, [R1+0x2f00] ;  /* 0x002f000001a67983 */ /* 0x000f280000100a00 */
[----:B------:R-:W-:Y:S04]  /*26920*/  LDGSTS.E [R26+0x46280], desc[UR60][R150.64], P4 ;  /* 0x46280000961a7fae */ /* 0x000fe8000a12187c */
[----:B------:R-:W-:Y:S04]  /*26930*/  LDGSTS.E [R26+0x46300], desc[UR60][R134.64], P6 ;  /* 0x46300000861a7fae */ /* 0x000fe8000b12187c */
[----:B------:R-:W-:Y:S04]  /*26940*/  LDGSTS.E [R26+0x46380], desc[UR60][R10.64], P1 ;  /* 0x463800000a1a7fae */ /* 0x000fe8000892187c */
[----:B------:R-:W4:Y:S04]  /*26950*/  LDL.64 R150, [R1+0x36a8] ;  /* 0x0036a80001967983 */ /* 0x000f280000100a00 */
[----:B------:R-:W4:Y:S04]  /*26960*/  LDL.64 R134, [R1+0x32b8] ;  /* 0x0032b80001867983 */ /* 0x000f280000100a00 */
[----:B------:R1:W-:Y:S04]  /*26970*/  STL.64 [R1+0x5cb8], R10 ;  /* 0x005cb80a01007387 */ /* 0x0003e80000100a00 */
[----:B------:R-:W-:Y:S04]  /*26980*/  LDGSTS.E [R26+0x47200], desc[UR60][R120.64], P0 ;  /* 0x47200000781a7fae */ /* 0x000fe8000812187c */
[----:B------:R-:W-:Y:S04]  /*26990*/  LDGSTS.E [R26+0x47280], desc[UR60][R114.64], P4 ;  /* 0x47280000721a7fae */ /* 0x000fe8000a12187c */
[----:B-1----:R-:W4:Y:S04]  /*269a0*/  LDL.LU.64 R10, [R1+0x2c70] ;  /* 0x002c7000010a7983 */ /* 0x002f280000300a00 */
[----:B------:R-:W4:Y:S04]  /*269b0*/  LDL.64 R188, [R1+0x2ec0] ;  /* 0x002ec00001bc7983 */ /* 0x000f280000100a00 */
[----:B------:R-:W4:Y:S04]  /*269c0*/  LDL.64 R132, [R1+0x3668] ;  /* 0x0036680001847983 */ /* 0x000f280000100a00 */
[----:B------:R-:W-:Y:S04]  /*269d0*/  LDGSTS.E [R26+0x47300], desc[UR60][R184.64], P6 ;  /* 0x47300000b81a7fae */ /* 0x000fe8000b12187c */
[----:B------:R-:W4:Y:S04]  /*269e0*/  LDL.64 R128, [R1+0x3278] ;  /* 0x0032780001807983 */ /* 0x000f280000100a00 */
[----:B------:R-:W-:Y:S04]  /*269f0*/  LDGSTS.E [R26+0x47380], desc[UR60][R62.64], P1 ;  /* 0x473800003e1a7fae */ /* 0x000fe8000892187c */
[----:B------:R-:W4:Y:S04]  /*26a00*/  LDL.64 R184, [R1+0x2e80] ;  /* 0x002e800001b87983 */ /* 0x000f280000100a00 */
[----:B------:R1:W-:Y:S04]  /*26a10*/  STL.64 [R1+0x5cc0], R62 ;  /* 0x005cc03e01007387 */ /* 0x0003e80000100a00 */
[----:B-1----:R-:W4:Y:S04]  /*26a20*/  LDL.LU.64 R62, [R1+0x2c78] ;  /* 0x002c7800013e7983 */ /* 0x002f280000300a00 */
[----:B------:R-:W4:Y:S04]  /*26a30*/  LDL.64 R122, [R1+0x2e40] ;  /* 0x002e4000017a7983 */ /* 0x000f280000100a00 */
[----:B------:R-:W4:Y:S04]  /*26a40*/  LDL.64 R120, [R1+0x35e8] ;  /* 0x0035e80001787983 */ /* 0x000f280000100a00 */
[----:B------:R-:W4:Y:S04]  /*26a50*/  LDL.64 R114, [R1+0x31f8] ;  /* 0x0031f80001727983 */ /* 0x000f280000100a00 */
[----:B--2---:R-:W-:Y:S04]  /*26a60*/  LDGSTS.E [R26+0x48200], desc[UR60][R116.64], P0 ;  /* 0x48200000741a7fae */ /* 0x004fe8000812187c */
[----:B------:R-:W-:Y:S04]  /*26a70*/  LDGSTS.E [R26+0x48280], desc[UR60][R112.64], P4 ;  /* 0x48280000701a7fae */ /* 0x000fe8000a12187c */
[----:B------:R-:W2:Y:S04]  /*26a80*/  LDL.64 R116, [R1+0x3628] ;  /* 0x0036280001747983 */ /* 0x000ea80000100a00 */
[----:B------:R-:W2:Y:S04]  /*26a90*/  LDL.64 R112, [R1+0x2a60] ;  /* 0x002a600001707983 */ /* 0x000ea80000100a00 */
[----:B---3--:R-:W-:Y:S04]  /*26aa0*/  LDGSTS.E [R26+0x48300], desc[UR60][R182.64], P6 ;  /* 0x48300000b61a7fae */ /* 0x008fe8000b12187c */
[----:B------:R-:W-:Y:S04]  /*26ab0*/  LDGSTS.E [R26+0x48380], desc[UR60][R218.64], P1 ;  /* 0x48380000da1a7fae */ /* 0x000fe8000892187c */
[----:B------:R-:W3:Y:S04]  /*26ac0*/  LDL.64 R182, [R1+0x3238] ;  /* 0x0032380001b67983 */ /* 0x000ee80000100a00 */
[----:B------:R1:W-:Y:S04]  /*26ad0*/  STL.64 [R1+0x5cc8], R218 ;  /* 0x005cc8da01007387 */ /* 0x0003e80000100a00 */
[----:B----4-:R-:W-:Y:S04]  /*26ae0*/  LDGSTS.E [R26+0x49200], desc[UR60][R192.64], P0 ;  /* 0x49200000c01a7fae */ /* 0x010fe8000812187c */
[----:B------:R-:W-:Y:S04]  /*26af0*/  LDGSTS.E [R26+0x49280], desc[UR60][R190.64], P4 ;  /* 0x49280000be1a7fae */ /* 0x000fe8000a12187c */
[----:B-1----:R-:W4:Y:S04]  /*26b00*/  LDL.LU.64 R218, [R1+0x2c88] ;  /* 0x002c880001da7983 */ /* 0x002f280000300a00 */
[----:B------:R-:W-:Y:S04]  /*26b10*/  LDGSTS.E [R26+0x49300], desc[UR60][R166.64], P6 ;  /* 0x49300000a61a7fae */ /* 0x000fe8000b12187c */
[----:B------:R-:W-:Y:S04]  /*26b20*/  LDGSTS.E [R26+0x49380], desc[UR60][R104.64], P1 ;  /* 0x49380000681a7fae */ /* 0x000fe8000892187c */
        /* <DEDUP_REMOVED lines=8> */
[----:B------:R-:W-:Y:S04]  /*26bb0*/  LDGSTS.E [R26+0x4a380], desc[UR60][R92.64], P1 ;  /* 0x4a3800005c1a7fae */ /* 0x000fe8000892187c */
[----:B------:R1:W-:Y:S04]  /*26bc0*/  STL.64 [R1+0x5cd8], R92 ;  /* 0x005cd85c01007387 */ /* 0x0003e80000100a00 */
[----:B------:R-:W-:Y:S04]  /*26bd0*/  LDGSTS.E [R26+0x4b200], desc[UR60][R132.64], P0 ;  /* 0x4b200000841a7fae */ /* 0x000fe8000812187c */
[----:B------:R-:W-:Y:S04]  /*26be0*/  LDGSTS.E [R26+0x4b280], desc[UR60][R128.64], P4 ;  /* 0x4b280000801a7fae */ /* 0x000fe8000a12187c */
[----:B-1----:R-:W4:Y:S04]  /*26bf0*/  LDL.LU.64 R92, [R1+0x2c98] ;  /* 0x002c9800015c7983 */ /* 0x002f280000300a00 */
[----:B------:R-:W-:Y:S04]  /*26c00*/  LDGSTS.E [R26+0x4b300], desc[UR60][R184.64], P6 ;  /* 0x4b300000b81a7fae */ /* 0x000fe8000b12187c */
[----:B------:R-:W-:Y:S04]  /*26c10*/  STL.64 [R1+0x5ce0], R80 ;  /* 0x005ce05001007387 */ /* 0x000fe80000100a00 */
        /* <DEDUP_REMOVED lines=8> */
[----:B------:R-:W-:Y:S04]  /*26ca0*/  STL.64 [R1+0x5ce8], R68 ;  /* 0x005ce84401007387 */ /* 0x000fe80000100a00 */
[----:B------:R-:W-:Y:S04]  /*26cb0*/  LDGSTS.E [R26+0x4d200], desc[UR60][R120.64], P0 ;  /* 0x4d200000781a7fae */ /* 0x000fe8000812187c */
[----:B------:R-:W-:Y:S04]  /*26cc0*/  LDGSTS.E [R26+0x4d280], desc[UR60][R114.64], P4 ;  /* 0x4d280000721a7fae */ /* 0x000fe8000a12187c */
[----:B------:R-:W3:Y:S04]  /*26cd0*/  LDL.64 R200, [R1+0x3930] ;  /* 0x0039300001c87983 */ /* 0x000ee80000100a00 */
[----:B------:R-:W-:Y:S04]  /*26ce0*/  LDGSTS.E [R26+0x4d300], desc[UR60][R112.64], P6 ;  /* 0x4d300000701a7fae */ /* 0x000fe8000b12187c */
[----:B------:R-:W3:Y:S04]  /*26cf0*/  LDL.64 R198, [R1+0x3530] ;  /* 0x0035300001c67983 */ /* 0x000ee80000100a00 */
[----:B------:R-:W3:Y:S04]  /*26d00*/  LDL.64 R196, [R1+0x3138] ;  /* 0x0031380001c47983 */ /* 0x000ee80000100a00 */
[----:B------:R-:W-:Y:S04]  /*26d10*/  LDGSTS.E [R26+0x4d380], desc[UR60][R66.64], P1 ;  /* 0x4d380000421a7fae */ /* 0x000fe8000892187c */
[----:B------:R1:W-:Y:S04]  /*26d20*/  STL.64 [R1+0x5cf0], R66 ;  /* 0x005cf04201007387 */ /* 0x0003e80000100a00 */
[----:B----4-:R-:W-:Y:S04]  /*26d30*/  LDGSTS.E [R26+0x4e200], desc[UR60][R166.64], P0 ;  /* 0x4e200000a61a7fae */ /* 0x010fe8000812187c */
[----:B------:R-:W-:Y:S04]  /*26d40*/  LDGSTS.E [R26+0x4e280], desc[UR60][R150.64], P4 ;  /* 0x4e280000961a7fae */ /* 0x000fe8000a12187c */
[----:B-1----:R-:W4:Y:S04]  /*26d50*/  LDL.LU.64 R66, [R1+0x2cc0] ;  /* 0x002cc00001427983 */ /* 0x002f280000300a00 */
[----:B------:R-:W4:Y:S04]  /*26d60*/  LDL.64 R120, [R1+0x38e8] ;  /* 0x0038e80001787983 */ /* 0x000f280000100a00 */
[----:B------:R-:W4:Y:S04]  /*26d70*/  LDL.64 R114, [R1+0x34f0] ;  /* 0x0034f00001727983 */ /* 0x000f280000100a00 */
[----:B------:R-:W4:Y:S04]  /*26d80*/  LDL.64 R112, [R1+0x30f8] ;  /* 0x0030f80001707983 */ /* 0x000f280000100a00 */
[----:B------:R-:W4:Y:S04]  /*26d90*/  LDL.64 R192, [R1+0x38a0] ;  /* 0x0038a00001c07983 */ /* 0x000f280000100a00 */
[----:B------:R-:W4:Y:S04]  /*26da0*/  LDL.64 R190, [R1+0x34b0] ;  /* 0x0034b00001be7983 */ /* 0x000f280000100a00 */
[----:B------:R-:W4:Y:S04]  /*26db0*/  LDL.64 R188, [R1+0x30b8] ;  /* 0x0030b80001bc7983 */ /* 0x000f280000100a00 */
[----:B------:R-:W-:Y:S04]  /*26dc0*/  LDGSTS.E [R26+0x4e300], desc[UR60][R134.64], P6 ;  /* 0x4e300000861a7fae */ /* 0x000fe8000b12187c */
[----:B------:R-:W4:Y:S04]  /*26dd0*/  LDL.64 R132, [R1+0x2d90] ;  /* 0x002d900001847983 */ /* 0x000f280000100a00 */
[----:B------:R-:W4:Y:S04]  /*26de0*/  LDL.64 R166, [R1+0x3860] ;  /* 0x0038600001a67983 */ /* 0x000f280000100a00 */
[----:B------:R-:W4:Y:S04]  /*26df0*/  LDL.64 R150, [R1+0x3470] ;  /* 0x0034700001967983 */ /* 0x000f280000100a00 */
[----:B------:R-:W-:Y:S04]  /*26e00*/  LDGSTS.E [R26+0x4e380], desc[UR60][R64.64], P1 ;  /* 0x4e380000401a7fae */ /* 0x000fe8000892187c */
[----:B------:R1:W-:Y:S04]  /*26e10*/  STL.64 [R1+0x5cf8], R64 ;  /* 0x005cf84001007387 */ /* 0x0003e80000100a00 */
[----:B------:R-:W-:Y:S04]  /*26e20*/  LDGSTS.E [R26+0x4f200], desc[UR60][R184.64], P0 ;  /* 0x4f200000b81a7fae */ /* 0x000fe8000812187c */
[----:B-1----:R-:W4:Y:S04]  /*26e30*/  LDL.LU.64 R64, [R1+0x2cc8] ;  /* 0x002cc80001407983 */ /* 0x002f280000300a00 */
[----:B------:R-:W4:Y:S04]  /*26e40*/  LDL.64 R134, [R1+0x3078] ;  /* 0x0030780001867983 */ /* 0x000f280000100a00 */
[----:B------:R-:W4:Y:S04]  /*26e50*/  LDL.64 R128, [R1+0x2d58] ;  /* 0x002d580001807983 */ /* 0x000f280000100a00 */
[----:B------:R-:W4:Y:S04]  /*26e60*/  LDL.64 R122, [R1+0x3820] ;  /* 0x00382000017a7983 */ /* 0x000f280000100a00 */
[----:B------:R-:W4:Y:S04]  /*26e70*/  LDL.64 R184, [R1+0x3430] ;  /* 0x0034300001b87983 */ /* 0x000f280000100a00 */
[----:B--2---:R-:W-:Y:S04]  /*26e80*/  LDGSTS.E [R26+0x4f280], desc[UR60][R116.64], P4 ;  /* 0x4f280000741a7fae */ /* 0x004fe8000a12187c */
[----:B------:R-:W2:Y:S04]  /*26e90*/  LDL.64 R116, [R1+0x3038] ;  /* 0x0030380001747983 */ /* 0x000ea80000100a00 */
[----:B---3--:R-:W-:Y:S04]  /*26ea0*/  LDGSTS.E [R26+0x4f300], desc[UR60][R182.64], P6 ;  /* 0x4f300000b61a7fae */ /* 0x008fe8000b12187c */
[----:B------:R-:W-:Y:S04]  /*26eb0*/  LDGSTS.E [R26+0x4f380], desc[UR60][R32.64], P1 ;  /* 0x4f380000201a7fae */ /* 0x000fe8000892187c */
[----:B------:R-:W3:Y:S04]  /*26ec0*/  LDL.64 R182, [R1+0x2d10] ;  /* 0x002d100001b67983 */ /* 0x000ee80000100a00 */
[----:B------:R-:W-:Y:S04]  /*26ed0*/  LDGSTS.E [R3+0x40400], desc[UR60][R200.64], P0 ;  /* 0x40400000c8037fae */ /* 0x000fe8000812187c */
[----:B------:R1:W-:Y:S04]  /*26ee0*/  STL.64 [R1+0x5d00], R32 ;  /* 0x005d002001007387 */ /* 0x0003e80000100a00 */
[----:B------:R-:W-:Y:S04]  /*26ef0*/  LDGSTS.E [R3+0x40480], desc[UR60][R198.64], P4 ;  /* 0x40480000c6037fae */ /* 0x000fe8000a12187c */
[----:B------:R-:W-:Y:S04]  /*26f00*/  LDGSTS.E [R3+0x40500], desc[UR60][R196.64], P6 ;  /* 0x40500000c4037fae */ /* 0x000fe8000b12187c */
[----:B-1----:R-:W3:Y:S04]  /*26f10*/  LDL.LU.64 R32, [R1+0x2cd8] ;  /* 0x002cd80001207983 */ /* 0x002ee80000300a00 */
[----:B------:R-:W-:Y:S04]  /*26f20*/  LDGSTS.E [R3+0x40580], desc[UR60][R126.64], P1 ;  /* 0x405800007e037fae */ /* 0x000fe8000892187c */
[----:B------:R-:W-:Y:S04]  /*26f30*/  STL.64 [R1+0x5db0], R126 ;  /* 0x005db07e01007387 */ /* 0x000fe80000100a00 */
        /* <DEDUP_REMOVED lines=11> */
[----:B------:R-:W-:Y:S04]  /*26ff0*/  STL.64 [R1+0x5db8], R220 ;  /* 0x005db8dc01007387 */ /* 0x000fe80000100a00 */
[----:B------:R-:W-:Y:S04]  /*27000*/  LDGSTS.E [R3+0x43400], desc[UR60][R166.64], P0 ;  /* 0x43400000a6037fae */ /* 0x000fe8000812187c */
[----:B------:R-:W-:Y:S04]  /*27010*/  LDGSTS.E [R3+0x43480], desc[UR60][R150.64], P4 ;  /* 0x4348000096037fae */ /* 0x000fe8000a12187c */
[----:B------:R-:W4:Y:S04]  /*27020*/  LDL.64 R192, [R1+0x3760] ;  /* 0x0037600001c07983 */ /* 0x000f280000100a00 */
[----:B------:R-:W4:Y:S04]  /*27030*/  LDL.64 R166, [R1+0x37a0] ;  /* 0x0037a00001a67983 */ /* 0x000f280000100a00 */
        /* <DEDUP_REMOVED lines=9> */
[----:B--2---:R-:W-:Y:S04]  /*270d0*/  LDGSTS.E [R3+0x44500], desc[UR60][R116.64], P6 ;  /* 0x4450000074037fae */ /* 0x004fe8000b12187c */
[----:B------:R-:W2:Y:S04]  /*270e0*/  LDL.64 R116, [R1+0x3330] ;  /* 0x0033300001747983 */ /* 0x000ea80000100a00 */
[----:B---3--:R-:W-:Y:S04]  /*270f0*/  LDGSTS.E [R3+0x44580], desc[UR60][R182.64], P1 ;  /* 0x44580000b6037fae */ /* 0x008fe8000892187c */
[----:B------:R-:W3:Y:S04]  /*27100*/  LDL.64 R182, [R1+0x2f38] ;  /* 0x002f380001b67983 */ /* 0x000ee80000100a00 */
[----:B------:R-:W3:Y:S04]  /*27110*/  LDL.LU.64 R204, [R1+0x2e08] ;  /* 0x002e080001cc7983 */ /* 0x000ee80000300a00 */
[----:B------:R-:W3:Y:S04]  /*27120*/  LDL.LU.64 R8, [R1+0x2d78] ;  /* 0x002d780001087983 */ /* 0x000ee80000300a00 */
[----:B------:R-:W3:Y:S04]  /*27130*/  LDL.LU.64 R12, [R1+0x2d70] ;  /* 0x002d7000010c7983 */ /* 0x000ee80000300a00 */
[----:B------:R-:W3:Y:S04]  /*27140*/  LDL.LU.64 R14, [R1+0x2d20] ;  /* 0x002d2000010e7983 */ /* 0x000ee80000300a00 */
[----:B------:R-:W3:Y:S04]  /*27150*/  LDL.64 R132, [R1+0x36e0] ;  /* 0x0036e00001847983 */ /* 0x000ee80000100a00 */
[----:B------:R-:W3:Y:S04]  /*27160*/  LDL.64 R128, [R1+0x32f0] ;  /* 0x0032f00001807983 */ /* 0x000ee80000100a00 */
        /* <DEDUP_REMOVED lines=8> */
[----:B------:R1:W-:Y:S04]  /*271f0*/  STL.64 [R1+0x5d08], R92 ;  /* 0x005d085c01007387 */ /* 0x0003e80000100a00 */
[----:B-1----:R-:W4:Y:S04]  /*27200*/  LDL.LU.64 R92, [R1+0x2d08] ;  /* 0x002d0800015c7983 */ /* 0x002f280000300a00 */
[----:B------:R-:W-:Y:S04]  /*27210*/  LDGSTS.E [R3+0x46400], desc[UR60][R166.64], P0 ;  /* 0x46400000a6037fae */ /* 0x000fe8000812187c */
[----:B------:R-:W-:Y:S04]  /*27220*/  LDGSTS.E [R3+0x46480], desc[UR60][R150.64], P4 ;  /* 0x4648000096037fae */ /* 0x000fe8000a12187c */
[----:B------:R-:W4:Y:S04]  /*27230*/  LDL.64 R166, [R1+0x3660] ;  /* 0x0036600001a67983 */ /* 0x000f280000100a00 */
[----:B------:R-:W4:Y:S04]  /*27240*/  LDL.64 R150, [R1+0x3270] ;  /* 0x0032700001967983 */ /* 0x000f280000100a00 */
[----:B------:R-:W-:Y:S04]  /*27250*/  LDGSTS.E [R3+0x46500], desc[UR60][R134.64], P6 ;  /* 0x4650000086037fae */ /* 0x000fe8000b12187c */
[----:B------:R-:W-:Y:S04]  /*27260*/  LDGSTS.E [R3+0x46580], desc[UR60][R6.64], P1 ;  /* 0x4658000006037fae */ /* 0x000fe8000892187c */
[----:B------:R-:W-:Y:S04]  /*27270*/  LDGSTS.E [R3+0x47400], desc[UR60][R192.64], P0 ;  /* 0x47400000c0037fae */ /* 0x000fe8000812187c */
[----:B------:R-:W4:Y:S04]  /*27280*/  LDL.64 R134, [R1+0x2e78] ;  /* 0x002e780001867983 */ /* 0x000f280000100a00 */
[----:B------:R-:W-:Y:S04]  /*27290*/  LDGSTS.E [R3+0x47480], desc[UR60][R190.64], P4 ;  /* 0x47480000be037fae */ /* 0x000fe8000a12187c */
[----:B------:R-:W-:Y:S04]  /*272a0*/  LDGSTS.E [R3+0x47500], desc[UR60][R188.64], P6 ;  /* 0x47500000bc037fae */ /* 0x000fe8000b12187c */
[----:B------:R-:W-:Y:S04]  /*272b0*/  STL.64 [R1+0x5d10], R6 ;  /* 0x005d100601007387 */ /* 0x000fe80000100a00 */
        /* <DEDUP_REMOVED lines=8> */
[----:B------:R-:W3:Y:S04]  /*27340*/  LDL.64 R182, [R1+0x2e38] ;  /* 0x002e380001b67983 */ /* 0x000ee80000100a00 */
[----:B------:R-:W-:Y:S04]  /*27350*/  STL.64 [R1+0x5d20], R46 ;  /* 0x005d202e01007387 */ /* 0x000fe80000100a00 */
[----:B------:R-:W-:Y:S04]  /*27360*/  LDGSTS.E [R3+0x49400], desc[UR60][R132.64], P0 ;  /* 0x4940000084037fae */ /* 0x000fe8000812187c */
[----:B------:R-:W-:Y:S04]  /*27370*/  LDGSTS.E [R3+0x49480], desc[UR60][R128.64], P4 ;  /* 0x4948000080037fae */ /* 0x000fe8000a12187c */
[----:B------:R-:W-:Y:S04]  /*27380*/  LDGSTS.E [R3+0x49500], desc[UR60][R122.64], P6 ;  /* 0x495000007a037fae */ /* 0x000fe8000b12187c */
[----:B------:R-:W-:Y:S04]  /*27390*/  LDGSTS.E [R3+0x49580], desc[UR60][R82.64], P1 ;  /* 0x4958000052037fae */ /* 0x000fe8000892187c */
[----:B------:R1:W-:Y:S04]  /*273a0*/  STL.64 [R1+0x5d28], R82 ;  /* 0x005d285201007387 */ /* 0x0003e80000100a00 */
[----:B-1----:R-:W3:Y:S04]  /*273b0*/  LDL.LU.64 R82, [R1+0x2d18] ;  /* 0x002d180001527983 */ /* 0x002ee80000300a00 */
[----:B----4-:R-:W-:Y:S04]  /*273c0*/  LDGSTS.E [R3+0x4a400], desc[UR60][R120.64], P0 ;  /* 0x4a40000078037fae */ /* 0x010fe8000812187c */
[----:B------:R-:W-:Y:S04]  /*273d0*/  LDGSTS.E [R3+0x4a480], desc[UR60][R114.64], P4 ;  /* 0x4a48000072037fae */ /* 0x000fe8000a12187c */
[----:B------:R-:W-:Y:S04]  /*273e0*/  LDGSTS.E [R3+0x4a500], desc[UR60][R112.64], P6 ;  /* 0x4a50000070037fae */ /* 0x000fe8000b12187c */
[----:B------:R-:W-:Y:S04]  /*273f0*/  LDGSTS.E [R3+0x4a580], desc[UR60][R84.64], P1 ;  /* 0x4a58000054037fae */ /* 0x000fe8000892187c */
[----:B------:R1:W-:Y:S04]  /*27400*/  STL.64 [R1+0x5d30], R84 ;  /* 0x005d305401007387 */ /* 0x0003e80000100a00 */
        /* <DEDUP_REMOVED lines=8> */
[----:B------:R-:W-:Y:S04]  /*27490*/  LDGSTS.E [R3+0x4b480], desc[UR60][R150.64], P4 ;  /* 0x4b48000096037fae */ /* 0x000fe8000a12187c */
[----:B------:R-:W4:Y:S04]  /*274a0*/  LDL.64 R190, [R1+0x3560] ;  /* 0x0035600001be7983 */ /* 0x000f280000100a00 */
[----:B------:R-:W-:Y:S04]  /*274b0*/  LDGSTS.E [R3+0x4b500], desc[UR60][R134.64], P6 ;  /* 0x4b50000086037fae */ /* 0x000fe8000b12187c */
[----:B------:R-:W4:Y:S04]  /*274c0*/  LDL.64 R188, [R1+0x3170] ;  /* 0x0031700001bc7983 */ /* 0x000f280000100a00 */
[----:B------:R-:W4:Y:S04]  /*274d0*/  LDL.64 R132, [R1+0x2948] ;  /* 0x0029480001847983 */ /* 0x000f280000100a00 */
        /* <DEDUP_REMOVED lines=13> */
[----:B--2---:R-:W-:Y:S04]  /*275b0*/  LDGSTS.E [R3+0x4c480], desc[UR60][R116.64], P4 ;  /* 0x4c48000074037fae */ /* 0x004fe8000a12187c */
[----:B------:R-:W2:Y:S04]  /*275c0*/  LDL.64 R116, [R1+0x30b0] ;  /* 0x0030b00001747983 */ /* 0x000ea80000100a00 */
[----:B---3--:R-:W-:Y:S04]  /*275d0*/  LDGSTS.E [R3+0x4c500], desc[UR60][R182.64], P6 ;  /* 0x4c500000b6037fae */ /* 0x008fe8000b12187c */
[----:B------:R-:W-:Y:S04]  /*275e0*/  LDGSTS.E [R3+0x4c580], desc[UR60][R88.64], P1 ;  /* 0x4c58000058037fae */ /* 0x000fe8000892187c */
[----:B------:R-:W3:Y:S04]  /*275f0*/  LDL.64 R182, [R1+0x2d88] ;  /* 0x002d880001b67983 */ /* 0x000ee80000100a00 */
[----:B------:R1:W-:Y:S04]  /*27600*/  STL.64 [R1+0x5d40], R88 ;  /* 0x005d405801007387 */ /* 0x0003e80000100a00 */
[----:B-1----:R-:W3:Y:S04]  /*27610*/  LDL.LU.64 R88, [R1+0x2d48] ;  /* 0x002d480001587983 */ /* 0x002ee80000300a00 */
[----:B------:R1:W-:Y:S04]  /*27620*/  STL.64 [R1+0x5d48], R90 ;  /* 0x005d485a01007387 */ /* 0x0003e80000100a00 */
[----:B----4-:R-:W-:Y:S04]  /*27630*/  LDGSTS.E [R3+0x4d400], desc[UR60][R140.64], P0 ;  /* 0x4d4000008c037fae */ /* 0x010fe8000812187c */
[----:B------:R-:W-:Y:S04]  /*27640*/  LDGSTS.E [R3+0x4d480], desc[UR60][R136.64], P4 ;  /* 0x4d48000088037fae */ /* 0x000fe8000a12187c */
[----:B------:R-:W-:Y:S04]  /*27650*/  LDGSTS.E [R3+0x4d500], desc[UR60][R200.64], P6 ;  /* 0x4d500000c8037fae */ /* 0x000fe8000b12187c */
[----:B------:R-:W-:Y:S04]  /*27660*/  LDGSTS.E [R3+0x4d580], desc[UR60][R90.64], P1 ;  /* 0x4d5800005a037fae */ /* 0x000fe8000892187c */
[----:B------:R-:W-:Y:S04]  /*27670*/  LDGSTS.E [R3+0x4e400], desc[UR60][R198.64], P0 ;  /* 0x4e400000c6037fae */ /* 0x000fe8000812187c */
[----:B------:R-:W-:Y:S04]  /*27680*/  LDGSTS.E [R3+0x4e480], desc[UR60][R196.64], P4 ;  /* 0x4e480000c4037fae */ /* 0x000fe8000a12187c */
[----:B------:R-:W-:Y:S04]  /*27690*/  LDGSTS.E [R3+0x4e500], desc[UR60][R192.64], P6 ;  /* 0x4e500000c0037fae */ /* 0x000fe8000b12187c */
[----:B------:R-:W-:Y:S04]  /*276a0*/  LDGSTS.E [R3+0x4e580], desc[UR60][R94.64], P1 ;  /* 0x4e5800005e037fae */ /* 0x000fe8000892187c */
[----:B------:R-:W-:Y:S04]  /*276b0*/  LDGSTS.E [R3+0x4f400], desc[UR60][R190.64], P0 ;  /* 0x4f400000be037fae */ /* 0x000fe8000812187c */
[----:B-1----:R-:W4:Y:S04]  /*276c0*/  LDL.LU.64 R90, [R1+0x2d50] ;  /* 0x002d5000015a7983 */ /* 0x002f280000300a00 */
[----:B------:R-:W-:Y:S04]  /*276d0*/  LDGSTS.E [R3+0x4f480], desc[UR60][R188.64], P4 ;  /* 0x4f480000bc037fae */ /* 0x000fe8000a12187c */
[----:B------:R-:W-:Y:S04]  /*276e0*/  LDGSTS.E [R3+0x4f500], desc[UR60][R132.64], P6 ;  /* 0x4f50000084037fae */ /* 0x000fe8000b12187c */
[----:B------:R-:W-:Y:S04]  /*276f0*/  LDGSTS.E [R3+0x4f580], desc[UR60][R96.64], P1 ;  /* 0x4f58000060037fae */ /* 0x000fe8000892187c */
[----:B------:R-:W-:Y:S04]  /*27700*/  STL.64 [R1+0x5d50], R94 ;  /* 0x005d505e01007387 */ /* 0x000fe80000100a00 */
[----:B------:R1:W-:Y:S04]  /*27710*/  STL.64 [R1+0x5d60], R2 ;  /* 0x005d600201007387 */ /* 0x0003e80000100a00 */
[----:B------:R-:W-:Y:S04]  /*27720*/  LDGSTS.E [R27+0x40600], desc[UR60][R128.64], P0 ;  /* 0x40600000801b7fae */ /* 0x000fe8000812187c */
[----:B------:R-:W-:Y:S04]  /*27730*/  LDGSTS.E [R27+0x40680], desc[UR60][R122.64], P4 ;  /* 0x406800007a1b7fae */ /* 0x000fe8000a12187c */
[----:B------:R-:W-:Y:S04]  /*27740*/  LDGSTS.E [R27+0x40700], desc[UR60][R120.64], P6 ;  /* 0x40700000781b7fae */ /* 0x000fe8000b12187c */
[----:B-1----:R-:W4:Y:S04]  /*27750*/  LDL.LU.64 R2, [R1+0x2d80] ;  /* 0x002d800001027983 */ /* 0x002f280000300a00 */
[----:B------:R-:W-:Y:S04]  /*27760*/  LDGSTS.E [R27+0x40780], desc[UR60][R204.64], P1 ;  /* 0x40780000cc1b7fae */ /* 0x000fe8000892187c */
[----:B------:R-:W-:Y:S04]  /*27770*/  STL.64 [R1+0x5d58], R96 ;  /* 0x005d586001007387 */ /* 0x000fe80000100a00 */
[----:B------:R-:W-:Y:S04]  /*27780*/  LDGSTS.E [R27+0x41600], desc[UR60][R114.64], P0 ;  /* 0x41600000721b7fae */ /* 0x000fe8000812187c */
[----:B------:R1:W-:Y:S04]  /*27790*/  STL.64 [R1+0x5dc0], R204 ;  /* 0x005dc0cc01007387 */ /* 0x0003e80000100a00 */
[----:B------:R-:W-:Y:S04]  /*277a0*/  LDGSTS.E [R27+0x41680], desc[UR60][R112.64], P4 ;  /* 0x41680000701b7fae */ /* 0x000fe8000a12187c */
[----:B------:R-:W-:Y:S04]  /*277b0*/  LDGSTS.E [R27+0x41700], desc[UR60][R166.64], P6 ;  /* 0x41700000a61b7fae */ /* 0x000fe8000b12187c */
[----:B------:R-:W4:Y:S04]  /*277c0*/  LDL.64 R128, [R1+0x3858] ;  /* 0x0038580001807983 */ /* 0x000f280000100a00 */
[----:B------:R-:W-:Y:S04]  /*277d0*/  LDGSTS.E [R27+0x41780], desc[UR60][R150.64], P1 ;  /* 0x41780000961b7fae */ /* 0x000fe8000892187c */
        /* <DEDUP_REMOVED lines=11> */
[----:B--2---:R-:W-:Y:S04]  /*27890*/  LDGSTS.E [R27+0x42700], desc[UR60][R116.64], P6 ;  /* 0x42700000741b7fae */ /* 0x004fe8000b12187c */
[----:B------:R-:W2:Y:S04]  /*278a0*/  LDL.64 R116, [R1+0x33a8] ;  /* 0x0033a80001747983 */ /* 0x000ea80000100a00 */
[----:B---3--:R-:W-:Y:S04]  /*278b0*/  LDGSTS.E [R27+0x42780], desc[UR60][R182.64], P1 ;  /* 0x42780000b61b7fae */ /* 0x008fe8000892187c */
[----:B------:R-:W3:Y:S04]  /*278c0*/  LDL.64 R182, [R1+0x2fb0] ;  /* 0x002fb00001b67983 */ /* 0x000ee80000100a00 */
        /* <DEDUP_REMOVED lines=24> */
[----:B----4-:R-:W-:Y:S04]  /*27a50*/  LDGSTS.E [R27+0x43600], desc[UR60][R128.64], P0 ;  /* 0x43600000801b7fae */ /* 0x010fe8000812187c */
        /* <DEDUP_REMOVED lines=8> */
[----:B------:R1:W-:Y:S04]  /*27ae0*/  STL.64 [R1+0x5d68], R90 ;  /* 0x005d685a01007387 */ /* 0x0003e80000100a00 */
[----:B------:R-:W-:Y:S04]  /*27af0*/  LDGSTS.E [R27+0x44700], desc[UR60][R134.64], P6 ;  /* 0x44700000861b7fae */ /* 0x000fe8000b12187c */
[----:B------:R-:W-:Y:S04]  /*27b00*/  LDGSTS.E [R27+0x44780], desc[UR60][R92.64], P1 ;  /* 0x447800005c1b7fae */ /* 0x000fe8000892187c */
[----:B-1----:R-:W4:Y:S04]  /*27b10*/  LDL.LU.64 R90, [R1+0x2998] ;  /* 0x00299800015a7983 */ /* 0x002f280000300a00 */
[----:B------:R-:W4:Y:S04]  /*27b20*/  LDL.64 R114, [R1+0x3718] ;  /* 0x0037180001727983 */ /* 0x000f280000100a00 */
[----:B------:R-:W4:Y:S04]  /*27b30*/  LDL.64 R112, [R1+0x3328] ;  /* 0x0033280001707983 */ /* 0x000f280000100a00 */
[----:B------:R-:W4:Y:S04]  /*27b40*/  LDL.64 R134, [R1+0x2f30] ;  /* 0x002f300001867983 */ /* 0x000f280000100a00 */
[----:B------:R-:W-:Y:S04]  /*27b50*/  LDGSTS.E [R27+0x45600], desc[UR60][R190.64], P0 ;  /* 0x45600000be1b7fae */ /* 0x000fe8000812187c */
[----:B------:R1:W-:Y:S04]  /*27b60*/  STL.64 [R1+0x5d70], R92 ;  /* 0x005d705c01007387 */ /* 0x0003e80000100a00 */
[----:B------:R-:W-:Y:S04]  /*27b70*/  LDGSTS.E [R27+0x45680], desc[UR60][R188.64], P4 ;  /* 0x45680000bc1b7fae */ /* 0x000fe8000a12187c */
[----:B------:R-:W-:Y:S04]  /*27b80*/  LDGSTS.E [R27+0x45700], desc[UR60][R184.64], P6 ;  /* 0x45700000b81b7fae */ /* 0x000fe8000b12187c */
[----:B-1----:R-:W4:Y:S04]  /*27b90*/  LDL.LU.64 R92, [R1+0x2a20] ;  /* 0x002a2000015c7983 */ /* 0x002f280000300a00 */
[----:B------:R-:W-:Y:S04]  /*27ba0*/  LDGSTS.E [R27+0x45780], desc[UR60][R104.64], P1 ;  /* 0x45780000681b7fae */ /* 0x000fe8000892187c */
[----:B------:R-:W4:Y:S04]  /*27bb0*/  LDL.64 R184, [R1+0x36d8] ;  /* 0x0036d80001b87983 */ /* 0x000f280000100a00 */
[----:B------:R1:W-:Y:S04]  /*27bc0*/  STL.64 [R1+0x5d78], R104 ;  /* 0x005d786801007387 */ /* 0x0003e80000100a00 */
[----:B------:R-:W-:Y:S04]  /*27bd0*/  LDGSTS.E [R27+0x46600], desc[UR60][R122.64], P0 ;  /* 0x466000007a1b7fae */ /* 0x000fe8000812187c */
[----:B-1----:R-:W4:Y:S04]  /*27be0*/  LDL.LU.64 R104, [R1+0x2e20] ;  /* 0x002e200001687983 */ /* 0x002f280000300a00 */
[----:B------:R-:W4:Y:S04]  /*27bf0*/  LDL.64 R196, [R1+0x32e8] ;  /* 0x0032e80001c47983 */ /* 0x000f280000100a00 */
[----:B------:R-:W4:Y:S04]  /*27c00*/  LDL.64 R192, [R1+0x2ef0] ;  /* 0x002ef00001c07983 */ /* 0x000f280000100a00 */
[----:B--2---:R-:W-:Y:S04]  /*27c10*/  LDGSTS.E [R27+0x46680], desc[UR60][R116.64], P4 ;  /* 0x46680000741b7fae */ /* 0x004fe8000a12187c */
[----:B------:R-:W2:Y:S04]  /*27c20*/  LDL.64 R122, [R1+0x32a8] ;  /* 0x0032a800017a7983 */ /* 0x000ea80000100a00 */
[----:B------:R-:W2:Y:S04]  /*27c30*/  LDL.64 R116, [R1+0x3698] ;  /* 0x0036980001747983 */ /* 0x000ea80000100a00 */
[----:B---3--:R-:W-:Y:S04]  /*27c40*/  LDGSTS.E [R27+0x46700], desc[UR60][R182.64], P6 ;  /* 0x46700000b61b7fae */ /* 0x008fe8000b12187c */
[----:B------:R-:W-:Y:S04]  /*27c50*/  LDGSTS.E [R27+0x46780], desc[UR60][R4.64], P1 ;  /* 0x46780000041b7fae */ /* 0x000fe8000892187c */
[----:B------:R-:W3:Y:S04]  /*27c60*/  LDL.64 R182, [R1+0x2eb0] ;  /* 0x002eb00001b67983 */ /* 0x000ee80000100a00 */
[----:B------:R1:W-:Y:S04]  /*27c70*/  STL.64 [R1+0x5d80], R4 ;  /* 0x005d800401007387 */ /* 0x0003e80000100a00 */
[----:B-1----:R-:W3:Y:S04]  /*27c80*/  LDL.LU.64 R4, [R1+0x2db8] ;  /* 0x002db80001047983 */ /* 0x002ee80000300a00 */
[----:B------:R-:W3:Y:S04]  /*27c90*/  LDL.64 R190, [R1+0x3658] ;  /* 0x0036580001be7983 */ /* 0x000ee80000100a00 */
[----:B----4-:R-:W-:Y:S04]  /*27ca0*/  LDGSTS.E [R27+0x47600], desc[UR60][R128.64], P0 ;  /* 0x47600000801b7fae */ /* 0x010fe8000812187c */
[----:B------:R-:W-:Y:S04]  /*27cb0*/  LDGSTS.E [R27+0x47680], desc[UR60][R166.64], P4 ;  /* 0x47680000a61b7fae */ /* 0x000fe8000a12187c */
[----:B------:R-:W-:Y:S04]  /*27cc0*/  LDGSTS.E [R27+0x47700], desc[UR60][R150.64], P6 ;  /* 0x47700000961b7fae */ /* 0x000fe8000b12187c */
[----:B------:R-:W-:Y:S04]  /*27cd0*/  LDGSTS.E [R27+0x47780], desc[UR60][R36.64], P1 ;  /* 0x47780000241b7fae */ /* 0x000fe8000892187c */
[----:B------:R-:W4:Y:S04]  /*27ce0*/  LDL.64 R166, [R1+0x3268] ;  /* 0x0032680001a67983 */ /* 0x000f280000100a00 */
[----:B------:R-:W4:Y:S04]  /*27cf0*/  LDL.64 R150, [R1+0x2e70] ;  /* 0x002e700001967983 */ /* 0x000f280000100a00 */
[----:B------:R1:W-:Y:S04]  /*27d00*/  STL.64 [R1+0x5d88], R36 ;  /* 0x005d882401007387 */ /* 0x0003e80000100a00 */
[----:B------:R-:W-:Y:S04]  /*27d10*/  LDGSTS.E [R27+0x48600], desc[UR60][R114.64], P0 ;  /* 0x48600000721b7fae */ /* 0x000fe8000812187c */
[----:B-1----:R-:W4:Y:S04]  /*27d20*/  LDL.LU.64 R36, [R1+0x2dc0] ;  /* 0x002dc00001247983 */ /* 0x002f280000300a00 */
[----:B------:R-:W-:Y:S04]  /*27d30*/  LDGSTS.E [R27+0x48680], desc[UR60][R112.64], P4 ;  /* 0x48680000701b7fae */ /* 0x000fe8000a12187c */
[----:B------:R-:W4:Y:S04]  /*27d40*/  LDL.64 R188, [R1+0x3618] ;  /* 0x0036180001bc7983 */ /* 0x000f280000100a00 */
[----:B------:R-:W-:Y:S04]  /*27d50*/  LDGSTS.E [R27+0x48700], desc[UR60][R134.64], P6 ;  /* 0x48700000861b7fae */ /* 0x000fe8000b12187c */
        /* <DEDUP_REMOVED lines=8> */
[----:B------:R-:W-:Y:S04]  /*27de0*/  LDGSTS.E [R27+0x49680], desc[UR60][R196.64], P4 ;  /* 0x49680000c41b7fae */ /* 0x000fe8000a12187c */
[----:B------:R-:W4:Y:S04]  /*27df0*/  LDL.64 R184, [R1+0x2a40] ;  /* 0x002a400001b87983 */ /* 0x000f280000100a00 */
[----:B------:R-:W-:Y:S04]  /*27e00*/  LDGSTS.E [R27+0x49700], desc[UR60][R192.64], P6 ;  /* 0x49700000c01b7fae */ /* 0x000fe8000b12187c */
[----:B------:R-:W-:Y:S04]  /*27e10*/  LDGSTS.E [R27+0x49780], desc[UR60][R22.64], P1 ;  /* 0x49780000161b7fae */ /* 0x000fe8000892187c */
[----:B------:R1:W-:Y:S04]  /*27e20*/  STL.64 [R1+0x5dc8], R22 ;  /* 0x005dc81601007387 */ /* 0x0003e80000100a00 */
[----:B--2---:R-:W-:Y:S04]  /*27e30*/  LDGSTS.E [R27+0x4a600], desc[UR60][R116.64], P0 ;  /* 0x4a600000741b7fae */ /* 0x004fe8000812187c */
[----:B------:R-:W-:Y:S04]  /*27e40*/  LDGSTS.E [R27+0x4a680], desc[UR60][R122.64], P4 ;  /* 0x4a6800007a1b7fae */ /* 0x000fe8000a12187c */
[----:B-1----:R-:W2:Y:S04]  /*27e50*/  LDL.LU.64 R22, [R1+0x2ea0] ;  /* 0x002ea00001167983 */ /* 0x002ea80000300a00 */
[----:B------:R-:W2:Y:S04]  /*27e60*/  LDL.64 R116, [R1+0x3598] ;  /* 0x0035980001747983 */ /* 0x000ea80000100a00 */
[----:B------:R-:W2:Y:S04]  /*27e70*/  LDL.64 R122, [R1+0x31a8] ;  /* 0x0031a800017a7983 */ /* 0x000ea80000100a00 */
[----:B---3--:R-:W-:Y:S04]  /*27e80*/  LDGSTS.E [R27+0x4a700], desc[UR60][R182.64], P6 ;  /* 0x4a700000b61b7fae */ /* 0x008fe8000b12187c */
[----:B------:R-:W-:Y:S04]  /*27e90*/  LDGSTS.E [R27+0x4a780], desc[UR60][R20.64], P1 ;  /* 0x4a780000141b7fae */ /* 0x000fe8000892187c */
[----:B------:R-:W3:Y:S04]  /*27ea0*/  LDL.64 R182, [R1+0x29b8] ;  /* 0x0029b80001b67983 */ /* 0x000ee80000100a00 */
[----:B------:R-:W-:Y:S04]  /*27eb0*/  LDGSTS.E [R27+0x4b600], desc[UR60][R190.64], P0 ;  /* 0x4b600000be1b7fae */ /* 0x000fe8000812187c */
[----:B------:R1:W-:Y:S04]  /*27ec0*/  STL.64 [R1+0x5dd0], R20 ;  /* 0x005dd01401007387 */ /* 0x0003e80000100a00 */
[----:B-1----:R-:W3:Y:S04]  /*27ed0*/  LDL.LU.64 R20, [R1+0x2ea8] ;  /* 0x002ea80001147983 */ /* 0x002ee80000300a00 */
[----:B----4-:R-:W-:Y:S04]  /*27ee0*/  LDGSTS.E [R27+0x4b680], desc[UR60][R166.64], P4 ;  /* 0x4b680000a61b7fae */ /* 0x010fe8000a12187c */
        /* <DEDUP_REMOVED lines=8> */
[----:B------:R-:W-:Y:S04]  /*27f70*/  LDGSTS.E [R27+0x4c700], desc[UR60][R114.64], P6 ;  /* 0x4c700000721b7fae */ /* 0x000fe8000b12187c */
[----:B------:R-:W-:Y:S04]  /*27f80*/  LDGSTS.E [R27+0x4c780], desc[UR60][R48.64], P1 ;  /* 0x4c780000301b7fae */ /* 0x000fe8000892187c */
[----:B------:R1:W-:Y:S04]  /*27f90*/  STL.64 [R1+0x5de0], R48 ;  /* 0x005de03001007387 */ /* 0x0003e80000100a00 */
[----:B-1----:R-:W4:Y:S04]  /*27fa0*/  LDL.LU.64 R48, [R1+0x2ee0] ;  /* 0x002ee00001307983 */ /* 0x002f280000300a00 */
[----:B------:R-:W-:Y:S04]  /*27fb0*/  LDGSTS.E [R27+0x4d600], desc[UR60][R112.64], P0 ;  /* 0x4d600000701b7fae */ /* 0x000fe8000812187c */
[----:B------:R-:W-:Y:S04]  /*27fc0*/  LDGSTS.E [R27+0x4d680], desc[UR60][R134.64], P4 ;  /* 0x4d680000861b7fae */ /* 0x000fe8000a12187c */
[----:B------:R-:W4:Y:S04]  /*27fd0*/  LDL.64 R114, [R1+0x3920] ;  /* 0x0039200001727983 */ /* 0x000f280000100a00 */
[----:B------:R-:W-:Y:S04]  /*27fe0*/  LDGSTS.E [R27+0x4d700], desc[UR60][R184.64], P6 ;  /* 0x4d700000b81b7fae */ /* 0x000fe8000b12187c */
[----:B------:R-:W-:Y:S04]  /*27ff0*/  LDGSTS.E [R27+0x4d780], desc[UR60][R50.64], P1 ;  /* 0x4d780000321b7fae */ /* 0x000fe8000892187c */
[----:B------:R-:W4:Y:S04]  /*28000*/  LDL.64 R134, [R1+0x3520] ;  /* 0x0035200001867983 */ /* 0x000f280000100a00 */
[----:B------:R-:W4:Y:S04]  /*28010*/  LDL.64 R184, [R1+0x3128] ;  /* 0x0031280001b87983 */ /* 0x000f280000100a00 */
        /* <DEDUP_REMOVED lines=9> */
[----:B------:R-:W3:Y:S04]  /*280b0*/  LDL.LU.64 R180, [R1+0x2f50] ;  /* 0x002f500001b47983 */ /* 0x000ee80000300a00 */
[----:B------:R-:W3:Y:S04]  /*280c0*/  LDL.LU.64 R172, [R1+0x2f10] ;  /* 0x002f100001ac7983 */ /* 0x000ee80000300a00 */
[----:B------:R1:W-:Y:S04]  /*280d0*/  STL.64 [R1+0x5df0], R56 ;  /* 0x005df03801007387 */ /* 0x0003e80000100a00 */
[----:B-1----:R-:W2:Y:S04]  /*280e0*/  LDL.LU.64 R56, [R1+0x2930] ;  /* 0x0029300001387983 */ /* 0x002ea80000300a00 */
[----:B------:R-:W3:Y:S04]  /*280f0*/  LDL.64 R196, [R1+0x3850] ;  /* 0x0038500001c47983 */ /* 0x000ee80000100a00 */
[----:B------:R-:W3:Y:S04]  /*28100*/  LDL.64 R192, [R1+0x3460] ;  /* 0x0034600001c07983 */ /* 0x000ee80000100a00 */
[----:B------:R-:W3:Y:S04]  /*28110*/  LDL.64 R190, [R1+0x3068] ;  /* 0x0030680001be7983 */ /* 0x000ee80000100a00 */
[----:B----4-:R-:W-:Y:S04]  /*28120*/  LDGSTS.E [R27+0x4f600], desc[UR60][R166.64], P0 ;  /* 0x4f600000a61b7fae */ /* 0x010fe8000812187c */
[----:B------:R-:W-:Y:S04]  /*28130*/  LDGSTS.E [R27+0x4f680], desc[UR60][R150.64], P4 ;  /* 0x4f680000961b7fae */ /* 0x000fe8000a12187c */
[----:B------:R-:W4:Y:S04]  /*28140*/  LDL.64 R166, [R1+0x34a0] ;  /* 0x0034a00001a67983 */ /* 0x000f280000100a00 */
[----:B------:R-:W4:Y:S04]  /*28150*/  LDL.64 R150, [R1+0x30a8] ;  /* 0x0030a80001967983 */ /* 0x000f280000100a00 */
[----:B--2---:R-:W-:Y:S04]  /*28160*/  LDGSTS.E [R27+0x4f700], desc[UR60][R56.64], P6 ;  /* 0x4f700000381b7fae */ /* 0x004fe8000b12187c */
[----:B------:R1:W-:Y:S04]  /*28170*/  STL.64 [R1+0x5df8], R56 ;  /* 0x005df83801007387 */ /* 0x0003e80000100a00 */
[----:B------:R-:W-:Y:S04]  /*28180*/  LDGSTS.E [R27+0x4f780], desc[UR60][R222.64], P1 ;  /* 0x4f780000de1b7fae */ /* 0x000fe8000892187c */
[----:B------:R-:W-:Y:S04]  /*28190*/  LDGSTS.E [R250+0x40800], desc[UR60][R114.64], P0 ;  /* 0x4080000072fa7fae */ /* 0x000fe8000812187c */
[----:B-1----:R-:W2:Y:S04]  /*281a0*/  LDL.LU.64 R56, [R1+0x3028] ;  /* 0x0030280001387983 */ /* 0x002ea80000300a00 */
[----:B------:R-:W-:Y:S04]  /*281b0*/  STL.64 [R1+0x5e08], R26 ;  /* 0x005e081a01007387 */ /* 0x000fe80000100a00 */
[----:B------:R1:W-:Y:S04]  /*281c0*/  STL.64 [R1+0x5e00], R222 ;  /* 0x005e00de01007387 */ /* 0x0003e80000100a00 */
[----:B------:R-:W-:Y:S04]  /*281d0*/  LDGSTS.E [R250+0x40880], desc[UR60][R134.64], P4 ;  /* 0x4088000086fa7fae */ /* 0x000fe8000a12187c */
[----:B------:R-:W-:Y:S04]  /*281e0*/  LDGSTS.E [R250+0x40900], desc[UR60][R184.64], P6 ;  /* 0x40900000b8fa7fae */ /* 0x000fe8000b12187c */
[----:B-1----:R-:W3:Y:S04]  /*281f0*/  LDL.LU.64 R222, [R1+0x30e8] ;  /* 0x0030e80001de7983 */ /* 0x002ee80000300a00 */
[----:B------:R-:W2:Y:S04]  /*28200*/  LDL.64 R134, [R1+0x3810] ;  /* 0x0038100001867983 */ /* 0x000ea80000100a00 */
[----:B------:R-:W2:Y:S04]  /*28210*/  LDL.64 R184, [R1+0x3420] ;  /* 0x0034200001b87983 */ /* 0x000ea80000100a00 */
[----:B------:R-:W-:Y:S04]  /*28220*/  LDGSTS.E [R250+0x40980], desc[UR60][R206.64], P1 ;  /* 0x40980000cefa7fae */ /* 0x000fe8000892187c */
[----:B------:R-:W-:Y:S04]  /*28230*/  STL.64 [R1+0x5e10], R206 ;  /* 0x005e10ce01007387 */ /* 0x000fe80000100a00 */
[----:B------:R-:W-:Y:S04]  /*28240*/  LDGSTS.E [R250+0x41800], desc[UR60][R112.64], P0 ;  /* 0x4180000070fa7fae */ /* 0x000fe8000812187c */
[----:B------:R-:W2:Y:S04]  /*28250*/  LDL.64 R188, [R1+0x37d0] ;  /* 0x0037d00001bc7983 */ /* 0x000ea80000100a00 */
[----:B------:R-:W-:Y:S04]  /*28260*/  LDGSTS.E [R250+0x41880], desc[UR60][R116.64], P4 ;  /* 0x4188000074fa7fae */ /* 0x000fe8000a12187c */
[----:B------:R-:W2:Y:S04]  /*28270*/  LDL.64 R128, [R1+0x33e0] ;  /* 0x0033e00001807983 */ /* 0x000ea80000100a00 */
[----:B------:R-:W2:Y:S04]  /*28280*/  LDL.64 R122, [R1+0x2fe8] ;  /* 0x002fe800017a7983 */ /* 0x000ea80000100a00 */
[----:B---3--:R-:W-:Y:S04]  /*28290*/  LDGSTS.E [R250+0x41900], desc[UR60][R222.64], P6 ;  /* 0x41900000defa7fae */ /* 0x008fe8000b12187c */
[----:B------:R-:W-:Y:S04]  /*282a0*/  STL.64 [R1+0x5ef8], R222 ;  /* 0x005ef8de01007387 */ /* 0x000fe80000100a00 */
[----:B------:R-:W-:Y:S04]  /*282b0*/  LDGSTS.E [R250+0x41980], desc[UR60][R36.64], P1 ;  /* 0x4198000024fa7fae */ /* 0x000fe8000892187c */
[----:B------:R-:W-:Y:S04]  /*282c0*/  STL.64 [R1+0x5e18], R36 ;  /* 0x005e182401007387 */ /* 0x000fe80000100a00 */
[----:B------:R-:W-:Y:S04]  /*282d0*/  LDGSTS.E [R250+0x42800], desc[UR60][R182.64], P0 ;  /* 0x42800000b6fa7fae */ /* 0x000fe8000812187c */
[----:B------:R-:W3:Y:S04]  /*282e0*/  LDL.64 R116, [R1+0x3790] ;  /* 0x0037900001747983 */ /* 0x000ee80000100a00 */
[----:B------:R-:W3:Y:S04]  /*282f0*/  LDL.64 R114, [R1+0x2fa8] ;  /* 0x002fa80001727983 */ /* 0x000ee80000100a00 */
[----:B------:R-:W3:Y:S04]  /*28300*/  LDL.64 R182, [R1+0x33a0] ;  /* 0x0033a00001b67983 */ /* 0x000ee80000100a00 */
[----:B----4-:R-:W-:Y:S04]  /*28310*/  LDGSTS.E [R250+0x42880], desc[UR60][R166.64], P4 ;  /* 0x42880000a6fa7fae */ /* 0x010fe8000a12187c */
[----:B------:R-:W4:Y:S04]  /*28320*/  LDL.64 R112, [R1+0x3750] ;  /* 0x0037500001707983 */ /* 0x000f280000100a00 */
[----:B------:R-:W-:Y:S04]  /*28330*/  LDGSTS.E [R250+0x42900], desc[UR60][R150.64], P6 ;  /* 0x4290000096fa7fae */ /* 0x000fe8000b12187c */
[----:B------:R-:W4:Y:S04]  /*28340*/  LDL.64 R166, [R1+0x3360] ;  /* 0x0033600001a67983 */ /* 0x000f280000100a00 */
[----:B------:R-:W-:Y:S04]  /*28350*/  LDGSTS.E [R250+0x42980], desc[UR60][R2.64], P1 ;  /* 0x4298000002fa7fae */ /* 0x000fe8000892187c */
[----:B------:R-:W4:Y:S04]  /*28360*/  LDL.64 R150, [R1+0x2f68] ;  /* 0x002f680001967983 */ /* 0x000f280000100a00 */
[----:B------:R-:W-:Y:S04]  /*28370*/  LDGSTS.E [R250+0x43800], desc[UR60][R196.64], P0 ;  /* 0x43800000c4fa7fae */ /* 0x000fe8000812187c */
[----:B------:R1:W-:Y:S04]  /*28380*/  STL.64 [R1+0x5e20], R2 ;  /* 0x005e200201007387 */ /* 0x0003e80000100a00 */
[----:B------:R-:W-:Y:S04]  /*28390*/  LDGSTS.E [R250+0x43880], desc[UR60][R192.64], P4 ;  /* 0x43880000c0fa7fae */ /* 0x000fe8000a12187c */
[----:B------:R-:W-:Y:S04]  /*283a0*/  LDGSTS.E [R250+0x43900], desc[UR60][R190.64], P6 ;  /* 0x43900000befa7fae */ /* 0x000fe8000b12187c */
[----:B-1----:R-:W4:Y:S04]  /*283b0*/  LDL.LU.64 R2, [R1+0x2f18] ;  /* 0x002f180001027983 */ /* 0x002f280000300a00 */
[----:B------:R-:W-:Y:S04]  /*283c0*/  LDGSTS.E [R250+0x43980], desc[UR60][R88.64], P1 ;  /* 0x4398000058fa7fae */ /* 0x000fe8000892187c */
[----:B------:R1:W-:Y:S04]  /*283d0*/  STL.64 [R1+0x5e28], R88 ;  /* 0x005e285801007387 */ /* 0x0003e80000100a00 */
[----:B--2---:R-:W-:Y:S04]  /*283e0*/  LDGSTS.E [R250+0x44800], desc[UR60][R134.64], P0 ;  /* 0x4480000086fa7fae */ /* 0x004fe8000812187c */
[----:B------:R-:W-:Y:S04]  /*283f0*/  LDGSTS.E [R250+0x44880], desc[UR60][R184.64], P4 ;  /* 0x44880000b8fa7fae */ /* 0x000fe8000a12187c */
[----:B-1----:R-:W2:Y:S04]  /*28400*/  LDL.LU.64 R88, [R1+0x2f20] ;  /* 0x002f200001587983 */ /* 0x002ea80000300a00 */
[----:B------:R-:W2:Y:S04]  /*28410*/  LDL.64 R134, [R1+0x3710] ;  /* 0x0037100001867983 */ /* 0x000ea80000100a00 */
[----:B------:R-:W2:Y:S04]  /*28420*/  LDL.64 R184, [R1+0x3320] ;  /* 0x0033200001b87983 */ /* 0x000ea80000100a00 */
[----:B------:R-:W-:Y:S04]  /*28430*/  LDGSTS.E [R250+0x44900], desc[UR60][R56.64], P6 ;  /* 0x4490000038fa7fae */ /* 0x000fe8000b12187c */
[----:B------:R-:W-:Y:S04]  /*28440*/  LDGSTS.E [R250+0x44980], desc[UR60][R32.64], P1 ;  /* 0x4498000020fa7fae */ /* 0x000fe8000892187c */
[----:B------:R-:W-:Y:S04]  /*28450*/  STL.64 [R1+0x5ed8], R56 ;  /* 0x005ed83801007387 */ /* 0x000fe80000100a00 */
[----:B------:R-:W-:Y:S04]  /*28460*/  LDGSTS.E [R250+0x45800], desc[UR60][R188.64], P0 ;  /* 0x45800000bcfa7fae */ /* 0x000fe8000812187c */
[----:B------:R1:W-:Y:S04]  /*28470*/  STL.64 [R1+0x5e30], R32 ;  /* 0x005e302001007387 */ /* 0x0003e80000100a00 */
[----:B------:R-:W-:Y:S04]  /*28480*/  LDGSTS.E [R250+0x45880], desc[UR60][R128.64], P4 ;  /* 0x4588000080fa7fae */ /* 0x000fe8000a12187c */
[----:B------:R-:W-:Y:S04]  /*28490*/  LDGSTS.E [R250+0x45900], desc[UR60][R122.64], P6 ;  /* 0x459000007afa7fae */ /* 0x000fe8000b12187c */
[----:B-1----:R-:W2:Y:S04]  /*284a0*/  LDL.LU.64 R32, [R1+0x2f28] ;  /* 0x002f280001207983 */ /* 0x002ea80000300a00 */
[----:B------:R-:W-:Y:S04]  /*284b0*/  LDGSTS.E [R250+0x45980], desc[UR60][R218.64], P1 ;  /* 0x45980000dafa7fae */ /* 0x000fe8000892187c */
[----:B------:R-:W-:Y:S04]  /*284c0*/  STL.64 [R1+0x5e38], R218 ;  /* 0x005e38da01007387 */ /* 0x000fe80000100a00 */
[----:B---3--:R-:W-:Y:S04]  /*284d0*/  LDGSTS.E [R250+0x46800], desc[UR60][R116.64], P0 ;  /* 0x4680000074fa7fae */ /* 0x008fe8000812187c */
[----:B------:R-:W-:Y:S04]  /*284e0*/  LDGSTS.E [R250+0x46880], desc[UR60][R182.64], P4 ;  /* 0x46880000b6fa7fae */ /* 0x000fe8000a12187c */
[----:B------:R-:W3:Y:S04]  /*284f0*/  LDL.64 R116, [R1+0x36d0] ;  /* 0x0036d00001747983 */ /* 0x000ee80000100a00 */
[----:B------:R-:W-:Y:S04]  /*28500*/  LDGSTS.E [R250+0x46900], desc[UR60][R114.64], P6 ;  /* 0x4690000072fa7fae */ /* 0x000fe8000b12187c */
[----:B------:R-:W3:Y:S04]  /*28510*/  LDL.64 R182, [R1+0x32e0] ;  /* 0x0032e00001b67983 */ /* 0x000ee80000100a00 */
[----:B------:R-:W-:Y:S04]  /*28520*/  LDGSTS.E [R250+0x46980], desc[UR60][R234.64], P1 ;  /* 0x46980000eafa7fae */ /* 0x000fe8000892187c */
[----:B------:R1:W-:Y:S04]  /*28530*/  STL.64 [R1+0x5e40], R234 ;  /* 0x005e40ea01007387 */ /* 0x0003e80000100a00 */
[----:B----4-:R-:W-:Y:S04]  /*28540*/  LDGSTS.E [R250+0x47800], desc[UR60][R112.64], P0 ;  /* 0x4780000070fa7fae */ /* 0x010fe8000812187c */
[----:B------:R-:W-:Y:S04]  /*28550*/  LDGSTS.E [R250+0x47880], desc[UR60][R166.64], P4 ;  /* 0x47880000a6fa7fae */ /* 0x000fe8000a12187c */
[----:B------:R-:W4:Y:S04]  /*28560*/  LDL.64 R114, [R1+0x3690] ;  /* 0x0036900001727983 */ /* 0x000f280000100a00 */
[----:B------:R-:W-:Y:S04]  /*28570*/  LDGSTS.E [R250+0x47900], desc[UR60][R150.64], P6 ;  /* 0x4790000096fa7fae */ /* 0x000fe8000b12187c */
[----:B------:R-:W4:Y:S04]  /*28580*/  LDL.64 R112, [R1+0x32a0] ;  /* 0x0032a00001707983 */ /* 0x000f280000100a00 */
[----:B------:R-:W4:Y:S04]  /*28590*/  LDL.64 R166, [R1+0x3650] ;  /* 0x0036500001a67983 */ /* 0x000f280000100a00 */
[----:B------:R-:W4:Y:S04]  /*285a0*/  LDL.64 R150, [R1+0x3260] ;  /* 0x0032600001967983 */ /* 0x000f280000100a00 */
[----:B------:R-:W4:Y:S04]  /*285b0*/  LDL.LU.64 R36, [R1+0x3050] ;  /* 0x0030500001247983 */ /* 0x000f280000300a00 */
[----:B------:R-:W4:Y:S04]  /*285c0*/  LDL.LU.64 R248, [R1+0x3010] ;  /* 0x0030100001f87983 */ /* 0x000f280000300a00 */
[----:B------:R-:W4:Y:S04]  /*285d0*/  LDL.LU.64 R196, [R1+0x2fd0] ;  /* 0x002fd00001c47983 */ /* 0x000f280000300a00 */
[----:B-1----:R-:W4:Y:S04]  /*285e0*/  LDL.LU.64 R234, [R1+0x2fa0] ;  /* 0x002fa00001ea7983 */ /* 0x002f280000300a00 */
[----:B------:R-:W4:Y:S04]  /*285f0*/  LDL.LU.64 R218, [R1+0x2f98] ;  /* 0x002f980001da7983 */ /* 0x000f280000300a00 */
[----:B------:R-:W4:Y:S04]  /*28600*/  LDL.LU.64 R188, [R1+0x2f90] ;  /* 0x002f900001bc7983 */ /* 0x000f280000300a00 */
        /* <DEDUP_REMOVED lines=8> */
[----:B------:R1:W-:Y:S04]  /*28690*/  STL.64 [R1+0x5e50], R32 ;  /* 0x005e502001007387 */ /* 0x0003e80000100a00 */
[----:B------:R-:W-:Y:S04]  /*286a0*/  LDGSTS.E [R250+0x48980], desc[UR60][R40.64], P1 ;  /* 0x4898000028fa7fae */ /* 0x000fe8000892187c */
[----:B-1----:R-:W2:Y:S04]  /*286b0*/  LDL.LU.64 R32, [R1+0x30d0] ;  /* 0x0030d00001207983 */ /* 0x002ea80000300a00 */
[----:B------:R1:W-:Y:S04]  /*286c0*/  STL.64 [R1+0x5e58], R40 ;  /* 0x005e582801007387 */ /* 0x0003e80000100a00 */
[----:B-1----:R-:W2:Y:S04]  /*286d0*/  LDL.LU.64 R40, [R1+0x3058] ;  /* 0x0030580001287983 */ /* 0x002ea80000300a00 */
[----:B---3--:R-:W-:Y:S04]  /*286e0*/  LDGSTS.E [R250+0x49800], desc[UR60][R116.64], P0 ;  /* 0x4980000074fa7fae */ /* 0x008fe8000812187c */
[----:B------:R-:W-:Y:S04]  /*286f0*/  LDGSTS.E [R250+0x49880], desc[UR60][R182.64], P4 ;  /* 0x49880000b6fa7fae */ /* 0x000fe8000a12187c */
[----:B------:R-:W3:Y:S04]  /*28700*/  LDL.64 R116, [R1+0x35d0] ;  /* 0x0035d00001747983 */ /* 0x000ee80000100a00 */
[----:B------:R-:W-:Y:S04]  /*28710*/  LDGSTS.E [R250+0x49900], desc[UR60][R50.64], P6 ;  /* 0x4990000032fa7fae */ /* 0x000fe8000b12187c */
[----:B------:R-:W3:Y:S04]  /*28720*/  LDL.64 R182, [R1+0x31e0] ;  /* 0x0031e00001b67983 */ /* 0x000ee80000100a00 */
[----:B------:R1:W-:Y:S04]  /*28730*/  STL.64 [R1+0x5e60], R50 ;  /* 0x005e603201007387 */ /* 0x0003e80000100a00 */
[----:B------:R-:W-:Y:S04]  /*28740*/  LDGSTS.E [R250+0x49980], desc[UR60][R224.64], P1 ;  /* 0x49980000e0fa7fae */ /* 0x000fe8000892187c */
[----:B----4-:R-:W-:Y:S04]  /*28750*/  LDGSTS.E [R250+0x4a800], desc[UR60][R114.64], P0 ;  /* 0x4a80000072fa7fae */ /* 0x010fe8000812187c */
[----:B-1----:R-:W4:Y:S04]  /*28760*/  LDL.LU.64 R50, [R1+0x3060] ;  /* 0x0030600001327983 */ /* 0x002f280000300a00 */
[----:B------:R-:W-:Y:S04]  /*28770*/  STL.64 [R1+0x5e68], R224 ;  /* 0x005e68e001007387 */ /* 0x000fe80000100a00 */
[----:B------:R-:W-:Y:S04]  /*28780*/  STL.64 [R1+0x5e70], R20 ;  /* 0x005e701401007387 */ /* 0x000fe80000100a00 */
[----:B------:R-:W-:Y:S04]  /*28790*/  LDGSTS.E [R250+0x4a880], desc[UR60][R112.64], P4 ;  /* 0x4a88000070fa7fae */ /* 0x000fe8000a12187c */
[----:B------:R-:W-:Y:S04]  /*287a0*/  STL.64 [R1+0x5e78], R230 ;  /* 0x005e78e601007387 */ /* 0x000fe80000100a00 */
        /* <DEDUP_REMOVED lines=9> */
[----:B------:R1:W-:Y:S04]  /*28840*/  STL.64 [R1+0x5e80], R16 ;  /* 0x005e801001007387 */ /* 0x0003e80000100a00 */
[----:B------:R-:W-:Y:S04]  /*28850*/  LDGSTS.E [R250+0x4b980], desc[UR60][R236.64], P1 ;  /* 0x4b980000ecfa7fae */ /* 0x000fe8000892187c */
[----:B--2---:R-:W-:Y:S04]  /*28860*/  LDGSTS.E [R250+0x4c800], desc[UR60][R134.64], P0 ;  /* 0x4c80000086fa7fae */ /* 0x004fe8000812187c */
[----:B-1----:R-:W2:Y:S04]  /*28870*/  LDL.LU.64 R16, [R1+0x2f58] ;  /* 0x002f580001107983 */ /* 0x002ea80000300a00 */
[----:B------:R1:W-:Y:S04]  /*28880*/  STL.64 [R1+0x5e88], R236 ;  /* 0x005e88ec01007387 */ /* 0x0003e80000100a00 */
[----:B------:R-:W-:Y:S04]  /*28890*/  LDGSTS.E [R250+0x4c880], desc[UR60][R184.64], P4 ;  /* 0x4c880000b8fa7fae */ /* 0x000fe8000a12187c */
[----:B------:R-:W-:Y:S04]  /*288a0*/  LDGSTS.E [R250+0x4c900], desc[UR60][R204.64], P6 ;  /* 0x4c900000ccfa7fae */ /* 0x000fe8000b12187c */
[----:B-1----:R-:W2:Y:S04]  /*288b0*/  LDL.LU.64 R236, [R1+0x2f60] ;  /* 0x002f600001ec7983 */ /* 0x002ea80000300a00 */
[----:B------:R-:W2:Y:S04]  /*288c0*/  LDL.64 R166, [R1+0x3918] ;  /* 0x0039180001a67983 */ /* 0x000ea80000100a00 */
[----:B------:R-:W2:Y:S04]  /*288d0*/  LDL.64 R150, [R1+0x3518] ;  /* 0x0035180001967983 */ /* 0x000ea80000100a00 */
[----:B------:R-:W2:Y:S04]  /*288e0*/  LDL.64 R134, [R1+0x3120] ;  /* 0x0031200001867983 */ /* 0x000ea80000100a00 */
[----:B------:R-:W-:Y:S04]  /*288f0*/  STL.64 [R1+0x5e90], R204 ;  /* 0x005e90cc01007387 */ /* 0x000fe80000100a00 */
[----:B------:R-:W-:Y:S04]  /*28900*/  STL.64 [R1+0x5e98], R238 ;  /* 0x005e98ee01007387 */ /* 0x000fe80000100a00 */
[----:B------:R-:W2:Y:S04]  /*28910*/  LDL.64 R184, [R1+0x38c8] ;  /* 0x0038c80001b87983 */ /* 0x000ea80000100a00 */
[----:B------:R-:W-:Y:S04]  /*28920*/  LDGSTS.E [R250+0x4c980], desc[UR60][R238.64], P1 ;  /* 0x4c980000eefa7fae */ /* 0x000fe8000892187c */
[----:B---3--:R-:W-:Y:S04]  /*28930*/  LDGSTS.E [R250+0x4d800], desc[UR60][R116.64], P0 ;  /* 0x4d80000074fa7fae */ /* 0x008fe8000812187c */
[----:B------:R-:W-:Y:S04]  /*28940*/  LDGSTS.E [R250+0x4d880], desc[UR60][R182.64], P4 ;  /* 0x4d880000b6fa7fae */ /* 0x000fe8000a12187c */
[----:B------:R-:W3:Y:S04]  /*28950*/  LDL.64 R116, [R1+0x34d8] ;  /* 0x0034d80001747983 */ /* 0x000ee80000100a00 */
[----:B------:R-:W-:Y:S04]  /*28960*/  LDGSTS.E [R250+0x4d900], desc[UR60][R220.64], P6 ;  /* 0x4d900000dcfa7fae */ /* 0x000fe8000b12187c */
[----:B------:R-:W3:Y:S04]  /*28970*/  LDL.64 R182, [R1+0x30e0] ;  /* 0x0030e00001b67983 */ /* 0x000ee80000100a00 */
[----:B------:R-:W-:Y:S04]  /*28980*/  LDGSTS.E [R250+0x4d980], desc[UR60][R106.64], P1 ;  /* 0x4d9800006afa7fae */ /* 0x000fe8000892187c */
[----:B------:R1:W-:Y:S04]  /*28990*/  STL.64 [R1+0x5ea0], R220 ;  /* 0x005ea0dc01007387 */ /* 0x0003e80000100a00 */
[----:B-1----:R-:W3:Y:S04]  /*289a0*/  LDL.LU.64 R220, [R1+0x2fd8] ;  /* 0x002fd80001dc7983 */ /* 0x002ee80000300a00 */
[----:B------:R1:W-:Y:S04]  /*289b0*/  STL.64 [R1+0x5ea8], R106 ;  /* 0x005ea86a01007387 */ /* 0x0003e80000100a00 */
[----:B----4-:R-:W-:Y:S04]  /*289c0*/  LDGSTS.E [R250+0x4e800], desc[UR60][R128.64], P0 ;  /* 0x4e80000080fa7fae */ /* 0x010fe8000812187c */
[----:B------:R-:W-:Y:S04]  /*289d0*/  LDGSTS.E [R250+0x4e880], desc[UR60][R122.64], P4 ;  /* 0x4e8800007afa7fae */ /* 0x000fe8000a12187c */
[----:B------:R-:W-:Y:S04]  /*289e0*/  LDGSTS.E [R250+0x4e900], desc[UR60][R126.64], P6 ;  /* 0x4e9000007efa7fae */ /* 0x000fe8000b12187c */
[----:B-1----:R-:W4:Y:S04]  /*289f0*/  LDL.LU.64 R106, [R1+0x2fe0] ;  /* 0x002fe000016a7983 */ /* 0x002f280000300a00 */
[----:B------:R-:W-:Y:S04]  /*28a00*/  LDGSTS.E [R250+0x4e980], desc[UR60][R240.64], P1 ;  /* 0x4e980000f0fa7fae */ /* 0x000fe8000892187c */
        /* <DEDUP_REMOVED lines=9> */
[----:B--2---:R-:W-:Y:S04]  /*28aa0*/  LDGSTS.E [R30+0x40a00], desc[UR60][R166.64], P0 ;  /* 0x40a00000a61e7fae */ /* 0x004fe8000812187c */
[----:B-1----:R-:W2:Y:S04]  /*28ab0*/  LDL.LU.64 R216, [R1+0x30a0] ;  /* 0x0030a00001d87983 */ /* 0x002ea80000300a00 */
[----:B------:R-:W-:Y:S04]  /*28ac0*/  LDGSTS.E [R30+0x40a80], desc[UR60][R150.64], P4 ;  /* 0x40a80000961e7fae */ /* 0x000fe8000a12187c */
[----:B------:R-:W-:Y:S04]  /*28ad0*/  STL.64 [R1+0x5ec8], R242 ;  /* 0x005ec8f201007387 */ /* 0x000fe80000100a00 */
[----:B------:R-:W-:Y:S04]  /*28ae0*/  LDGSTS.E [R30+0x40b00], desc[UR60][R134.64], P6 ;  /* 0x40b00000861e7fae */ /* 0x000fe8000b12187c */
[----:B------:R-:W-:Y:S04]  /*28af0*/  LDGSTS.E [R30+0x40b80], desc[UR60][R208.64], P1 ;  /* 0x40b80000d01e7fae */ /* 0x000fe8000892187c */
[----:B------:R1:W-:Y:S04]  /*28b00*/  STL.64 [R1+0x5ed0], R208 ;  /* 0x005ed0d001007387 */ /* 0x0003e80000100a00 */
[----:B------:R-:W-:Y:S04]  /*28b10*/  LDGSTS.E [R30+0x41a00], desc[UR60][R184.64], P0 ;  /* 0x41a00000b81e7fae */ /* 0x000fe8000812187c */
[----:B-1----:R-:W4:Y:S04]  /*28b20*/  LDL.LU.64 R208, [R1+0x3018] ;  /* 0x0030180001d07983 */ /* 0x002f280000300a00 */
[----:B------:R-:W2:Y:S04]  /*28b30*/  LDL.64 R128, [R1+0x3888] ;  /* 0x0038880001807983 */ /* 0x000ea80000100a00 */
[----:B------:R-:W4:Y:S04]  /*28b40*/  LDL.64 R184, [R1+0x3498] ;  /* 0x0034980001b87983 */ /* 0x000f280000100a00 */
[----:B------:R-:W4:Y:S04]  /*28b50*/  LDL.64 R198, [R1+0x3848] ;  /* 0x0038480001c67983 */ /* 0x000f280000100a00 */
[----:B------:R-:W4:Y:S04]  /*28b60*/  LDL.64 R112, [R1+0x3458] ;  /* 0x0034580001707983 */ /* 0x000f280000100a00 */
[----:B------:R-:W4:Y:S04]  /*28b70*/  LDL.64 R192, [R1+0x37c8] ;  /* 0x0037c80001c07983 */ /* 0x000f280000100a00 */
[----:B------:R-:W4:Y:S04]  /*28b80*/  LDL.64 R190, [R1+0x33d8] ;  /* 0x0033d80001be7983 */ /* 0x000f280000100a00 */
[----:B---3--:R-:W-:Y:S04]  /*28b90*/  LDGSTS.E [R30+0x41a80], desc[UR60][R116.64], P4 ;  /* 0x41a80000741e7fae */ /* 0x008fe8000a12187c */
[----:B------:R-:W-:Y:S04]  /*28ba0*/  LDGSTS.E [R30+0x41b00], desc[UR60][R182.64], P6 ;  /* 0x41b00000b61e7fae */ /* 0x000fe8000b12187c */
[----:B------:R-:W3:Y:S04]  /*28bb0*/  LDL.64 R116, [R1+0x3808] ;  /* 0x0038080001747983 */ /* 0x000ee80000100a00 */
[----:B------:R-:W-:Y:S04]  /*28bc0*/  LDGSTS.E [R30+0x41b80], desc[UR60][R4.64], P1 ;  /* 0x41b80000041e7fae */ /* 0x000fe8000892187c */
[----:B------:R-:W3:Y:S04]  /*28bd0*/  LDL.64 R182, [R1+0x3418] ;  /* 0x0034180001b67983 */ /* 0x000ee80000100a00 */
        /* <DEDUP_REMOVED lines=18> */
[----:B------:R1:W-:Y:S04]  /*28d00*/  STL.64 [R1+0x5ee0], R4 ;  /* 0x005ee00401007387 */ /* 0x0003e80000100a00 */
[----:B-1----:R-:W3:Y:S04]  /*28d10*/  LDL.LU.64 R4, [R1+0x3290] ;  /* 0x0032900001047983 */ /* 0x002ee80000300a00 */
[----:B--2---:R-:W-:Y:S04]  /*28d20*/  LDGSTS.E [R30+0x42a00], desc[UR60][R128.64], P0 ;  /* 0x42a00000801e7fae */ /* 0x004fe8000812187c */
[----:B----4-:R-:W-:Y:S04]  /*28d30*/  LDGSTS.E [R30+0x42a80], desc[UR60][R184.64], P4 ;  /* 0x42a80000b81e7fae */ /* 0x010fe8000a12187c */
[----:B------:R-:W-:Y:S04]  /*28d40*/  LDGSTS.E [R30+0x42b00], desc[UR60][R216.64], P6 ;  /* 0x42b00000d81e7fae */ /* 0x000fe8000b12187c */
[----:B------:R-:W2:Y:S04]  /*28d50*/  LDL.64 R128, [R1+0x3788] ;  /* 0x0037880001807983 */ /* 0x000ea80000100a00 */
[----:B------:R-:W4:Y:S04]  /*28d60*/  LDL.64 R184, [R1+0x3398] ;  /* 0x0033980001b87983 */ /* 0x000f280000100a00 */
[----:B------:R-:W-:Y:S04]  /*28d70*/  LDGSTS.E [R30+0x42b80], desc[UR60][R8.64], P1 ;  /* 0x42b80000081e7fae */ /* 0x000fe8000892187c */
[----:B------:R1:W-:Y:S04]  /*28d80*/  STL.64 [R1+0x5ee8], R216 ;  /* 0x005ee8d801007387 */ /* 0x0003e80000100a00 */
[----:B------:R-:W-:Y:S04]  /*28d90*/  LDGSTS.E [R30+0x43a00], desc[UR60][R198.64], P0 ;  /* 0x43a00000c61e7fae */ /* 0x000fe8000812187c */
[----:B------:R-:W-:Y:S04]  /*28da0*/  LDGSTS.E [R30+0x43a80], desc[UR60][R112.64], P4 ;  /* 0x43a80000701e7fae */ /* 0x000fe8000a12187c */
[----:B-1----:R-:W4:Y:S04]  /*28db0*/  LDL.LU.64 R216, [R1+0x30d8] ;  /* 0x0030d80001d87983 */ /* 0x002f280000300a00 */
[----:B------:R-:W-:Y:S04]  /*28dc0*/  STL.64 [R1+0x5ef0], R8 ;  /* 0x005ef00801007387 */ /* 0x000fe80000100a00 */
[----:B------:R-:W-:Y:S04]  /*28dd0*/  LDGSTS.E [R30+0x43b00], desc[UR60][R50.64], P6 ;  /* 0x43b00000321e7fae */ /* 0x000fe8000b12187c */
[----:B------:R-:W4:Y:S04]  /*28de0*/  LDL.64 R112, [R1+0x3748] ;  /* 0x0037480001707983 */ /* 0x000f280000100a00 */
[----:B------:R-:W-:Y:S04]  /*28df0*/  LDGSTS.E [R30+0x43b80], desc[UR60][R86.64], P1 ;  /* 0x43b80000561e7fae */ /* 0x000fe8000892187c */
[----:B------:R-:W-:Y:S04]  /*28e00*/  STL.64 [R1+0x5f00], R50 ;  /* 0x005f003201007387 */ /* 0x000fe80000100a00 */
[----:B------:R-:W-:Y:S04]  /*28e10*/  STL.64 [R1+0x5f08], R86 ;  /* 0x005f085601007387 */ /* 0x000fe80000100a00 */
[----:B---3--:R-:W-:Y:S04]  /*28e20*/  LDGSTS.E [R30+0x44a00], desc[UR60][R116.64], P0 ;  /* 0x44a00000741e7fae */ /* 0x008fe8000812187c */
[----:B------:R-:W-:Y:S04]  /*28e30*/  LDGSTS.E [R30+0x44a80], desc[UR60][R182.64], P4 ;  /* 0x44a80000b61e7fae */ /* 0x000fe8000a12187c */
[----:B------:R-:W3:Y:S04]  /*28e40*/  LDL.64 R116, [R1+0x3708] ;  /* 0x0037080001747983 */ /* 0x000ee80000100a00 */
[----:B------:R-:W-:Y:S04]  /*28e50*/  LDGSTS.E [R30+0x44b00], desc[UR60][R38.64], P6 ;  /* 0x44b00000261e7fae */ /* 0x000fe8000b12187c */
[----:B------:R-:W3:Y:S04]  /*28e60*/  LDL.64 R182, [R1+0x3318] ;  /* 0x0033180001b67983 */ /* 0x000ee80000100a00 */
[----:B------:R1:W-:Y:S04]  /*28e70*/  STL.64 [R1+0x5f10], R38 ;  /* 0x005f102601007387 */ /* 0x0003e80000100a00 */
[----:B------:R-:W-:Y:S04]  /*28e80*/  LDGSTS.E [R30+0x44b80], desc[UR60][R64.64], P1 ;  /* 0x44b80000401e7fae */ /* 0x000fe8000892187c */
[----:B------:R-:W-:Y:S04]  /*28e90*/  LDGSTS.E [R30+0x45a00], desc[UR60][R192.64], P0 ;  /* 0x45a00000c01e7fae */ /* 0x000fe8000812187c */
[----:B-1----:R-:W3:Y:S04]  /*28ea0*/  LDL.LU.64 R38, [R1+0x3110] ;  /* 0x0031100001267983 */ /* 0x002ee80000300a00 */
[----:B------:R1:W-:Y:S04]  /*28eb0*/  STL.64 [R1+0x5f18], R64 ;  /* 0x005f184001007387 */ /* 0x0003e80000100a00 */
[----:B------:R-:W-:Y:S04]  /*28ec0*/  LDGSTS.E [R30+0x45a80], desc[UR60][R190.64], P4 ;  /* 0x45a80000be1e7fae */ /* 0x000fe8000a12187c */
[----:B------:R-:W-:Y:S04]  /*28ed0*/  LDGSTS.E [R30+0x45b00], desc[UR60][R106.64], P6 ;  /* 0x45b000006a1e7fae */ /* 0x000fe8000b12187c */
[----:B-1----:R-:W3:Y:S04]  /*28ee0*/  LDL.LU.64 R64, [R1+0x3118] ;  /* 0x0031180001407983 */ /* 0x002ee80000300a00 */
[----:B------:R-:W-:Y:S04]  /*28ef0*/  STL.64 [R1+0x5f20], R106 ;  /* 0x005f206a01007387 */ /* 0x000fe80000100a00 */
[----:B------:R-:W-:Y:S04]  /*28f00*/  LDGSTS.E [R30+0x45b80], desc[UR60][R62.64], P1 ;  /* 0x45b800003e1e7fae */ /* 0x000fe8000892187c */
[----:B------:R1:W-:Y:S04]  /*28f10*/  STL.64 [R1+0x5f28], R62 ;  /* 0x005f283e01007387 */ /* 0x0003e80000100a00 */
[----:B-1----:R-:W3:Y:S04]  /*28f20*/  LDL.LU.64 R62, [R1+0x3358] ;  /* 0x00335800013e7983 */ /* 0x002ee80000300a00 */
[----:B--2---:R-:W-:Y:S04]  /*28f30*/  LDGSTS.E [R30+0x46a00], desc[UR60][R128.64], P0 ;  /* 0x46a00000801e7fae */ /* 0x004fe8000812187c */
[----:B----4-:R-:W-:Y:S04]  /*28f40*/  LDGSTS.E [R30+0x46a80], desc[UR60][R184.64], P4 ;  /* 0x46a80000b81e7fae */ /* 0x010fe8000a12187c */
[----:B------:R-:W-:Y:S04]  /*28f50*/  LDGSTS.E [R30+0x46b00], desc[UR60][R234.64], P6 ;  /* 0x46b00000ea1e7fae */ /* 0x000fe8000b12187c */
[----:B------:R-:W-:Y:S04]  /*28f60*/  LDGSTS.E [R30+0x46b80], desc[UR60][R54.64], P1 ;  /* 0x46b80000361e7fae */ /* 0x000fe8000892187c */
[----:B------:R-:W2:Y:S04]  /*28f70*/  LDL.64 R184, [R1+0x36c8] ;  /* 0x0036c80001b87983 */ /* 0x000ea80000100a00 */
[----:B------:R1:W-:Y:S04]  /*28f80*/  STL.64 [R1+0x5f30], R234 ;  /* 0x005f30ea01007387 */ /* 0x0003e80000100a00 */
[----:B-1----:R-:W4:Y:S04]  /*28f90*/  LDL.LU.64 R234, [R1+0x3298] ;  /* 0x0032980001ea7983 */ /* 0x002f280000300a00 */
[----:B------:R1:W-:Y:S04]  /*28fa0*/  STL.64 [R1+0x5f38], R54 ;  /* 0x005f383601007387 */ /* 0x0003e80000100a00 */
[----:B------:R-:W-:Y:S04]  /*28fb0*/  LDGSTS.E [R30+0x47a00], desc[UR60][R112.64], P0 ;  /* 0x47a00000701e7fae */ /* 0x000fe8000812187c */
[----:B-1----:R-:W4:Y:S04]  /*28fc0*/  LDL.LU.64 R54, [R1+0x32d0] ;  /* 0x0032d00001367983 */ /* 0x002f280000300a00 */
[----:B---3--:R-:W-:Y:S04]  /*28fd0*/  LDGSTS.E [R30+0x47a80], desc[UR60][R62.64], P4 ;  /* 0x47a800003e1e7fae */ /* 0x008fe8000a12187c */
[----:B------:R-:W-:Y:S04]  /*28fe0*/  STL.64 [R1+0x5fd0], R62 ;  /* 0x005fd03e01007387 */ /* 0x000fe80000100a00 */
[----:B------:R-:W-:Y:S04]  /*28ff0*/  LDGSTS.E [R30+0x47b00], desc[UR60][R236.64], P6 ;  /* 0x47b00000ec1e7fae */ /* 0x000fe8000b12187c */
[----:B------:R1:W-:Y:S04]  /*29000*/  STL.64 [R1+0x5f40], R236 ;  /* 0x005f40ec01007387 */ /* 0x0003e80000100a00 */
[----:B------:R-:W-:Y:S04]  /*29010*/  LDGSTS.E [R30+0x47b80], desc[UR60][R42.64], P1 ;  /* 0x47b800002a1e7fae */ /* 0x000fe8000892187c */
[----:B------:R-:W-:Y:S04]  /*29020*/  LDGSTS.E [R30+0x48a00], desc[UR60][R116.64], P0 ;  /* 0x48a00000741e7fae */ /* 0x000fe8000812187c */
[----:B-1----:R-:W3:Y:S04]  /*29030*/  LDL.LU.64 R236, [R1+0x32d8] ;  /* 0x0032d80001ec7983 */ /* 0x002ee80000300a00 */
[----:B------:R-:W-:Y:S04]  /*29040*/  STL.64 [R1+0x5f48], R42 ;  /* 0x005f482a01007387 */ /* 0x000fe80000100a00 */
[----:B------:R-:W4:Y:S04]  /*29050*/  LDL.64 R200, [R1+0x3688] ;  /* 0x0036880001c87983 */ /* 0x000f280000100a00 */
[----:B------:R-:W4:Y:S04]  /*29060*/  LDL.64 R192, [R1+0x3648] ;  /* 0x0036480001c07983 */ /* 0x000f280000100a00 */
        /* <DEDUP_REMOVED lines=9> */
[----:B------:R-:W-:Y:S04]  /*29100*/  LDGSTS.E [R30+0x48a80], desc[UR60][R182.64], P4 ;  /* 0x48a80000b61e7fae */ /* 0x000fe8000a12187c */
[----:B------:R-:W4:Y:S04]  /*29110*/  LDL.LU.64 R106, [R1+0x3350] ;  /* 0x00335000016a7983 */ /* 0x000f280000300a00 */
[----:B------:R-:W-:Y:S04]  /*29120*/  LDGSTS.E [R30+0x48b00], desc[UR60][R88.64], P6 ;  /* 0x48b00000581e7fae */ /* 0x000fe8000b12187c */
[----:B------:R-:W4:Y:S04]  /*29130*/  LDL.LU.64 R182, [R1+0x3348] ;  /* 0x0033480001b67983 */ /* 0x000f280000300a00 */
[----:B------:R1:W-:Y:S04]  /*29140*/  STL.64 [R1+0x5f50], R88 ;  /* 0x005f505801007387 */ /* 0x0003e80000100a00 */
[----:B------:R-:W-:Y:S04]  /*29150*/  LDGSTS.E [R30+0x48b80], desc[UR60][R28.64], P1 ;  /* 0x48b800001c1e7fae */ /* 0x000fe8000892187c */
[----:B--2---:R-:W-:Y:S04]  /*29160*/  LDGSTS.E [R30+0x49a00], desc[UR60][R184.64], P0 ;  /* 0x49a00000b81e7fae */ /* 0x004fe8000812187c */
[----:B-1----:R-:W2:Y:S04]  /*29170*/  LDL.LU.64 R88, [R1+0x34c8] ;  /* 0x0034c80001587983 */ /* 0x002ea80000300a00 */
[----:B------:R1:W-:Y:S04]  /*29180*/  STL.64 [R1+0x5f58], R28 ;  /* 0x005f581c01007387 */ /* 0x0003e80000100a00 */
[----:B-1----:R-:W2:Y:S04]  /*29190*/  LDL.LU.64 R28, [R1+0x34d0] ;  /* 0x0034d000011c7983 */ /* 0x002ea80000300a00 */
[----:B------:R-:W2:Y:S04]  /*291a0*/  LDL.64 R112, [R1+0x3608] ;  /* 0x0036080001707983 */ /* 0x000ea80000100a00 */
[----:B------:R-:W2:Y:S04]  /*291b0*/  LDL.64 R184, [R1+0x35c8] ;  /* 0x0035c80001b87983 */ /* 0x000ea80000100a00 */
[----:B---3--:R-:W-:Y:S04]  /*291c0*/  LDGSTS.E [R30+0x49a80], desc[UR60][R236.64], P4 ;  /* 0x49a80000ec1e7fae */ /* 0x008fe8000a12187c */
[----:B------:R1:W-:Y:S04]  /*291d0*/  STL.64 [R1+0x5f60], R236 ;  /* 0x005f60ec01007387 */ /* 0x0003e80000100a00 */
[----:B------:R-:W-:Y:S04]  /*291e0*/  LDGSTS.E [R30+0x49b00], desc[UR60][R48.64], P6 ;  /* 0x49b00000301e7fae */ /* 0x000fe8000b12187c */
[----:B------:R-:W-:Y:S04]  /*291f0*/  LDGSTS.E [R30+0x49b80], desc[UR60][R226.64], P1 ;  /* 0x49b80000e21e7fae */ /* 0x000fe8000892187c */
[----:B-1----:R-:W3:Y:S04]  /*29200*/  LDL.LU.64 R236, [R1+0x3600] ;  /* 0x0036000001ec7983 */ /* 0x002ee80000300a00 */
[----:B------:R1:W-:Y:S04]  /*29210*/  STL.64 [R1+0x5f68], R48 ;  /* 0x005f683001007387 */ /* 0x0003e80000100a00 */
[----:B----4-:R-:W-:Y:S04]  /*29220*/  LDGSTS.E [R30+0x4aa00], desc[UR60][R200.64], P0 ;  /* 0x4aa00000c81e7fae */ /* 0x010fe8000812187c */
        /* <DEDUP_REMOVED lines=13> */
[----:B-1----:R-:W3:Y:S04]  /*29300*/  LDL.LU.64 R22, [R1+0x3410] ;  /* 0x0034100001167983 */ /* 0x002ee80000300a00 */
[----:B------:R1:W-:Y:S04]  /*29310*/  STL.64 [R1+0x5f88], R232 ;  /* 0x005f88e801007387 */ /* 0x0003e80000100a00 */
[----:B-1----:R-:W4:Y:S04]  /*29320*/  LDL.LU.64 R232, [R1+0x3310] ;  /* 0x0033100001e87983 */ /* 0x002f280000300a00 */
[----:B------:R1:W-:Y:S04]  /*29330*/  STL.64 [R1+0x5f90], R230 ;  /* 0x005f90e601007387 */ /* 0x0003e80000100a00 */
[----:B--2---:R-:W-:Y:S04]  /*29340*/  LDGSTS.E [R30+0x4ca00], desc[UR60][R112.64], P0 ;  /* 0x4ca00000701e7fae */ /* 0x004fe8000812187c */
[----:B------:R-:W-:Y:S04]  /*29350*/  LDGSTS.E [R30+0x4ca80], desc[UR60][R242.64], P4 ;  /* 0x4ca80000f21e7fae */ /* 0x000fe8000a12187c */
[----:B-1----:R-:W2:Y:S04]  /*29360*/  LDL.LU.64 R230, [R1+0x35c0] ;  /* 0x0035c00001e67983 */ /* 0x002ea80000300a00 */
        /* <DEDUP_REMOVED lines=9> */
[----:B------:R-:W-:Y:S04]  /*29400*/  LDGSTS.E [R30+0x4db00], desc[UR60][R92.64], P6 ;  /* 0x4db000005c1e7fae */ /* 0x000fe8000b12187c */
[----:B------:R-:W-:Y:S04]  /*29410*/  LDGSTS.E [R30+0x4db80], desc[UR60][R98.64], P1 ;  /* 0x4db80000621e7fae */ /* 0x000fe8000892187c */
[----:B-1----:R-:W2:Y:S04]  /*29420*/  LDL.LU.64 R242, [R1+0x3588] ;  /* 0x0035880001f27983 */ /* 0x002ea80000300a00 */
[----:B------:R1:W-:Y:S04]  /*29430*/  STL.64 [R1+0x5fb0], R104 ;  /* 0x005fb06801007387 */ /* 0x0003e80000100a00 */
[----:B-1----:R-:W4:Y:S04]  /*29440*/  LDL.LU.64 R104, [R1+0x3448] ;  /* 0x0034480001687983 */ /* 0x002f280000300a00 */
[----:B------:R1:W-:Y:S04]  /*29450*/  STL.64 [R1+0x5fb8], R100 ;  /* 0x005fb86401007387 */ /* 0x0003e80000100a00 */
[----:B-1----:R-:W4:Y:S04]  /*29460*/  LDL.LU.64 R100, [R1+0x3450] ;  /* 0x0034500001647983 */ /* 0x002f280000300a00 */
        /* <DEDUP_REMOVED lines=16> */
[----:B--2---:R-:W-:Y:S04]  /*29570*/  LDGSTS.E [R30+0x4ea00], desc[UR60][R242.64], P0 ;  /* 0x4ea00000f21e7fae */ /* 0x004fe8000812187c */
[----:B------:R1:W-:Y:S04]  /*29580*/  STL.64 [R1+0x6008], R242 ;  /* 0x006008f201007387 */ /* 0x0003e80000100a00 */
[----:B------:R-:W-:Y:S04]  /*29590*/  LDGSTS.E [R30+0x4ea80], desc[UR60][R204.64], P4 ;  /* 0x4ea80000cc1e7fae */ /* 0x000fe8000a12187c */
[----:B------:R-:W-:Y:S04]  /*295a0*/  LDGSTS.E [R30+0x4eb00], desc[UR60][R90.64], P6 ;  /* 0x4eb000005a1e7fae */ /* 0x000fe8000b12187c */
[----:B-1----:R-:W2:Y:S04]  /*295b0*/  LDL.LU.64 R242, [R1+0x3680] ;  /* 0x0036800001f27983 */ /* 0x002ea80000300a00 */
[----:B------:R1:W-:Y:S04]  /*295c0*/  STL.64 [R1+0x5fe0], R204 ;  /* 0x005fe0cc01007387 */ /* 0x0003e80000100a00 */
[----:B------:R-:W-:Y:S04]  /*295d0*/  LDGSTS.E [R30+0x4eb80], desc[UR60][R78.64], P1 ;  /* 0x4eb800004e1e7fae */ /* 0x000fe8000892187c */
[----:B---3--:R-:W-:Y:S04]  /*295e0*/  LDGSTS.E [R30+0x4fa00], desc[UR60][R246.64], P0 ;  /* 0x4fa00000f61e7fae */ /* 0x008fe8000812187c */
[----:B-1----:R-:W3:Y:S04]  /*295f0*/  LDL.LU.64 R204, [R1+0x3840] ;  /* 0x0038400001cc7983 */ /* 0x002ee80000300a00 */
[----:B------:R1:W-:Y:S04]  /*29600*/  STL.64 [R1+0x5fe8], R90 ;  /* 0x005fe85a01007387 */ /* 0x0003e80000100a00 */
[----:B------:R-:W-:Y:S04]  /*29610*/  LDGSTS.E [R30+0x4fa80], desc[UR60][R224.64], P4 ;  /* 0x4fa80000e01e7fae */ /* 0x000fe8000a12187c */
[----:B------:R-:W-:Y:S04]  /*29620*/  LDGSTS.E [R30+0x4fb00], desc[UR60][R96.64], P6 ;  /* 0x4fb00000601e7fae */ /* 0x000fe8000b12187c */
[----:B-1----:R-:W2:Y:S04]  /*29630*/  LDL.LU.64 R90, [R1+0x3490] ;  /* 0x00349000015a7983 */ /* 0x002ea80000300a00 */
[----:B------:R1:W-:Y:S04]  /*29640*/  STL.64 [R1+0x5ff0], R78 ;  /* 0x005ff04e01007387 */ /* 0x0003e80000100a00 */
[----:B------:R-:W-:Y:S04]  /*29650*/  LDGSTS.E [R30+0x4fb80], desc[UR60][R76.64], P1 ;  /* 0x4fb800004c1e7fae */ /* 0x000fe8000892187c */
[----:B-1----:R-:W3:Y:S04]  /*29660*/  LDL.LU.64 R78, [R1+0x3740] ;  /* 0x00374000014e7983 */ /* 0x002ee80000300a00 */
[----:B------:R1:W-:Y:S04]  /*29670*/  STL.64 [R1+0x6010], R246 ;  /* 0x006010f601007387 */ /* 0x0003e80000100a00 */
[----:B-1----:R-:W3:Y:S04]  /*29680*/  LDL.LU.64 R246, [R1+0x3780] ;  /* 0x0037800001f67983 */ /* 0x002ee80000300a00 */
[----:B------:R1:W-:Y:S04]  /*29690*/  STL.64 [R1+0x5ff8], R224 ;  /* 0x005ff8e001007387 */ /* 0x0003e80000100a00 */
[----:B-1----:R-:W2:Y:S04]  /*296a0*/  LDL.64 R224, [R1+0x3908] ;  /* 0x0039080001e07983 */ /* 0x002ea80000100a00 */
[----:B------:R-:W-:Y:S04]  /*296b0*/  STL.64 [R1+0x6000], R96 ;  /* 0x0060006001007387 */ /* 0x000fe80000100a00 */
[----:B------:R-:W-:Y:S04]  /*296c0*/  STL.64 [R1+0x6018], R76 ;  /* 0x0060184c01007387 */ /* 0x000fe80000100a00 */
[----:B----4-:R1:W-:Y:S04]  /*296d0*/  STL.64 [R1+0x6020], R238 ;  /* 0x006020ee01007387 */ /* 0x0103e80000100a00 */
[----:B--2---:R-:W-:Y:S04]  /*296e0*/  LDGSTS.E [R251+0x40c00], desc[UR60][R224.64], P0 ;  /* 0x40c00000e0fb7fae */ /* 0x004fe8000812187c */
[----:B------:R-:W-:Y:S04]  /*296f0*/  LDGSTS.E [R251+0x40c80], desc[UR60][R238.64], P4 ;  /* 0x40c80000eefb7fae */ /* 0x000fe8000a12187c */
[----:B------:R-:W-:Y:S04]  /*29700*/  LDGSTS.E [R251+0x40d00], desc[UR60][R64.64], P6 ;  /* 0x40d0000040fb7fae */ /* 0x000fe8000b12187c */
[----:B------:R-:W-:Y:S04]  /*29710*/  LDGSTS.E [R251+0x40d80], desc[UR60][R210.64], P1 ;  /* 0x40d80000d2fb7fae */ /* 0x000fe8000892187c */
[----:B-1----:R-:W2:Y:S04]  /*29720*/  LDL.LU.64 R238, [R1+0x36c0] ;  /* 0x0036c00001ee7983 */ /* 0x002ea80000300a00 */
[----:B------:R1:W-:Y:S04]  /*29730*/  STL.64 [R1+0x6028], R64 ;  /* 0x0060284001007387 */ /* 0x0003e80000100a00 */
[----:B------:R-:W-:Y:S04]  /*29740*/  LDGSTS.E [R251+0x41c00], desc[UR60][R62.64], P0 ;  /* 0x41c000003efb7fae */ /* 0x000fe8000812187c */
[----:B------:R-:W-:Y:S04]  /*29750*/  LDGSTS.E [R251+0x41c80], desc[UR60][R28.64], P4 ;  /* 0x41c800001cfb7fae */ /* 0x000fe8000a12187c */
[----:B-1----:R-:W4:Y:S04]  /*29760*/  LDL.LU.64 R64, [R1+0x3800] ;  /* 0x0038000001407983 */ /* 0x002f280000300a00 */
[----:B------:R-:W-:Y:S04]  /*29770*/  STL.64 [R1+0x6030], R210 ;  /* 0x006030d201007387 */ /* 0x000fe80000100a00 */
[----:B------:R1:W-:Y:S04]  /*29780*/  STL.64 [R1+0x6038], R28 ;  /* 0x0060381c01007387 */ /* 0x0003e80000100a00 */
[----:B------:R-:W-:Y:S04]  /*29790*/  LDGSTS.E [R251+0x41d00], desc[UR60][R216.64], P6 ;  /* 0x41d00000d8fb7fae */ /* 0x000fe8000b12187c */
[----:B------:R-:W-:Y:S04]  /*297a0*/  LDGSTS.E [R251+0x41d80], desc[UR60][R68.64], P1 ;  /* 0x41d8000044fb7fae */ /* 0x000fe8000892187c */
[----:B-1----:R-:W2:Y:S04]  /*297b0*/  LDL.LU.64 R28, [R1+0x37c0] ;  /* 0x0037c000011c7983 */ /* 0x002ea80000300a00 */
[----:B------:R-:W-:Y:S04]  /*297c0*/  STL.64 [R1+0x6040], R216 ;  /* 0x006040d801007387 */ /* 0x000fe80000100a00 */
[----:B------:R1:W-:Y:S04]  /*297d0*/  STL.64 [R1+0x6048], R68 ;  /* 0x0060484401007387 */ /* 0x0003e80000100a00 */
[----:B------:R3:W-:Y:S04]  /*297e0*/  LDGSTS.E [R251+0x42c00], desc[UR60][R112.64], P0 ;  /* 0x42c0000070fb7fae */ /* 0x0007e8000812187c */
[----:B------:R2:W-:Y:S04]  /*297f0*/  LDGSTS.E [R251+0x42c80], desc[UR60][R90.64], P4 ;  /* 0x42c800005afb7fae */ /* 0x0005e8000a12187c */
[----:B-1----:R-:W2:Y:S04]  /*29800*/  LDL.LU.64 R68, [R1+0x3940] ;  /* 0x0039400001447983 */ /* 0x002ea80000300a00 */
[----:B------:R-:W2:Y:S01]  /*29810*/  LDL.LU.64 R216, [R1+0x3938] ;  /* 0x0039380001d87983 */ /* 0x000ea20000300a00 */
[----:B------:R-:W-:Y:S01]  /*29820*/  ISETP.NE.U32.AND P5, PT, R31, RZ, PT ;  /* 0x000000ff1f00720c */ /* 0x000fe20003fa5070 */
[----:B---3--:R-:W1:Y:S02]  /*29830*/  LDC R112, c[0x0][0x230] ;  /* 0x00008c00ff707b82 */ /* 0x008e640000000800 */
[----:B------:R-:W3:Y:S04]  /*29840*/  LDL.LU.64 R76, [R1+0x3930] ;  /* 0x00393000014c7983 */ /* 0x000ee80000300a00 */
[----:B------:R-:W3:Y:S02]  /*29850*/  LDL.LU.64 R224, [R1+0x3928] ;  /* 0x0039280001e07983 */ /* 0x000ee40000300a00 */
[----:B------:R-:W1:Y:S02]  /*29860*/  LDC R113, c[0x0][0x230] ;  /* 0x00008c00ff717b82 */ /* 0x000e640000000800 */
[----:B------:R-:W3:Y:S04]  /*29870*/  LDL.LU.64 R96, [R1+0x38f0] ;  /* 0x0038f00001607983 */ /* 0x000ee80000300a00 */
[----:B------:R-:W3:Y:S04]  /*29880*/  LDL.LU.64 R210, [R1+0x38e8] ;  /* 0x0038e80001d27983 */ /* 0x000ee80000300a00 */
[----:B------:R-:W3:Y:S04]  /*29890*/  LDL.LU.64 R62, [R1+0x38b8] ;  /* 0x0038b800013e7983 */ /* 0x000ee80000300a00 */
        /* <DEDUP_REMOVED lines=20> */
[----:B----4-:R-:W-:Y:S04]  /*299e0*/  LDGSTS.E [R251+0x44c00], desc[UR60][R64.64], P0 ;  /* 0x44c0000040fb7fae */ /* 0x010fe8000812187c */
[----:B------:R1:W-:Y:S04]  /*299f0*/  STL.64 [R1+0x60a0], R64 ;  /* 0x0060a04001007387 */ /* 0x0003e80000100a00 */
[----:B------:R-:W-:Y:S04]  /*29a00*/  LDGSTS.E [R251+0x44c80], desc[UR60][R22.64], P4 ;  /* 0x44c8000016fb7fae */ /* 0x000fe8000a12187c */
[----:B------:R-:W-:Y:S04]  /*29a10*/  LDGSTS.E [R251+0x44d00], desc[UR60][R208.64], P6 ;  /* 0x44d00000d0fb7fae */ /* 0x000fe8000b12187c */
[----:B-1----:R-:W4:Y:S04]  /*29a20*/  LDL.LU.64 R64, [R1+0x3878] ;  /* 0x0038780001407983 */ /* 0x002f280000300a00 */
[----:B------:R1:W-:Y:S04]  /*29a30*/  STL.64 [R1+0x6080], R22 ;  /* 0x0060801601007387 */ /* 0x0003e80000100a00 */
[----:B------:R-:W-:Y:S04]  /*29a40*/  LDGSTS.E [R251+0x44d80], desc[UR60][R66.64], P1 ;  /* 0x44d8000042fb7fae */ /* 0x000fe8000892187c */
[----:B--2---:R2:W-:Y:S04]  /*29a50*/  LDGSTS.E [R251+0x45c00], desc[UR60][R28.64], P0 ;  /* 0x45c000001cfb7fae */ /* 0x0045e8000812187c */
[----:B-1----:R-:W2:Y:S04]  /*29a60*/  LDL.LU.64 R22, [R1+0x3900] ;  /* 0x0039000001167983 */ /* 0x002ea80000300a00 */
[----:B------:R1:W-:Y:S04]  /*29a70*/  LDGSTS.E [R251+0x45c80], desc[UR60][R86.64], P4 ;  /* 0x45c8000056fb7fae */ /* 0x0003e8000a12187c */
        /* <DEDUP_REMOVED lines=10> */
[----:B---3--:R-:W-:Y:S04]  /*29b20*/  LDGSTS.E [R251+0x48c00], desc[UR60][R12.64], P0 ;  /* 0x48c000000cfb7fae */ /* 0x008fe8000812187c */
        /* <DEDUP_REMOVED lines=31> */
[----:B------:R3:W-:Y:S04]  /*29d20*/  STL.64 [R1+0x6088], R208 ;  /* 0x006088d001007387 */ /* 0x0007e80000100a00 */
[----:B---3--:R-:W3:Y:S04]  /*29d30*/  LDL.LU.64 R208, [R1+0x3908] ;  /* 0x0039080001d07983 */ /* 0x008ee80000300a00 */
[----:B------:R1:W-:Y:S04]  /*29d40*/  STL.64 [R1+0x6090], R66 ;  /* 0x0060904201007387 */ /* 0x0003e80000100a00 */
[----:B-1----:R-:W3:Y:S04]  /*29d50*/  LDL.LU.64 R66, [R1+0x3918] ;  /* 0x0039180001427983 */ /* 0x002ee80000300a00 */
[----:B------:R1:W-:Y:S04]  /*29d60*/  STL.64 [R1+0x60a8], R28 ;  /* 0x0060a81c01007387 */ /* 0x0003e80000100a00 */
[----:B-1----:R-:W3:Y:S04]  /*29d70*/  LDL.LU.64 R28, [R1+0x3920] ;  /* 0x00392000011c7983 */ /* 0x002ee80000300a00 */
[----:B--2---:R1:W-:Y:S04]  /*29d80*/  LDGSTS.E [R0+0x40e00], desc[UR60][R22.64], P0 ;  /* 0x40e0000016007fae */ /* 0x0043e8000812187c */
[----:B------:R-:W-:Y:S04]  /*29d90*/  LDGSTS.E [R0+0x40e80], desc[UR60][R48.64], P4 ;  /* 0x40e8000030007fae */ /* 0x000fe8000a12187c */
[----:B------:R-:W-:Y:S04]  /*29da0*/  LDGSTS.E [R0+0x40f00], desc[UR60][R38.64], P6 ;  /* 0x40f0000026007fae */ /* 0x000fe8000b12187c */
[----:B------:R-:W-:Y:S04]  /*29db0*/  LDGSTS.E [R0+0x40f80], desc[UR60][R212.64], P1 ;  /* 0x40f80000d4007fae */ /* 0x000fe8000892187c */
[----:B------:R-:W-:Y:S04]  /*29dc0*/  LDGSTS.E [R0+0x41e00], desc[UR60][R62.64], P0 ;  /* 0x41e000003e007fae */ /* 0x000fe8000812187c */
[----:B------:R-:W-:Y:S04]  /*29dd0*/  LDGSTS.E [R0+0x41e80], desc[UR60][R88.64], P4 ;  /* 0x41e8000058007fae */ /* 0x000fe8000a12187c */
[----:B------:R-:W-:Y:S04]  /*29de0*/  LDGSTS.E [R0+0x41f00], desc[UR60][R32.64], P6 ;  /* 0x41f0000020007fae */ /* 0x000fe8000b12187c */
[----:B------:R-:W-:Y:S04]  /*29df0*/  LDGSTS.E [R0+0x41f80], desc[UR60][R80.64], P1 ;  /* 0x41f8000050007fae */ /* 0x000fe8000892187c */
[----:B----4-:R2:W-:Y:S04]  /*29e00*/  LDGSTS.E [R0+0x42e00], desc[UR60][R64.64], P0 ;  /* 0x42e0000040007fae */ /* 0x0105e8000812187c */
[----:B------:R-:W-:Y:S04]  /*29e10*/  LDGSTS.E [R0+0x42e80], desc[UR60][R226.64], P4 ;  /* 0x42e80000e2007fae */ /* 0x000fe8000a12187c */
[----:B------:R-:W-:Y:S04]  /*29e20*/  LDGSTS.E [R0+0x42f00], desc[UR60][R126.64], P6 ;  /* 0x42f000007e007fae */ /* 0x000fe8000b12187c */
[----:B------:R-:W-:Y:S04]  /*29e30*/  LDGSTS.E [R0+0x42f80], desc[UR60][R14.64], P1 ;  /* 0x42f800000e007fae */ /* 0x000fe8000892187c */
        /* <DEDUP_REMOVED lines=8> */
[----:B------:R4:W-:Y:S04]  /*29ec0*/  LDGSTS.E [R0+0x45e00], desc[UR60][R200.64], P0 ;  /* 0x45e00000c8007fae */ /* 0x0009e8000812187c */
        /* <DEDUP_REMOVED lines=39> */
[----:B------:R4:W-:Y:S01]  /*2a140*/  LDGSTS.E [R0+0x4fe00], desc[UR60][R116.64], P0 ;  /* 0x4fe0000074007fae */ /* 0x0009e2000812187c */
[----:B------:R-:W-:Y:S01]  /*2a150*/  ISETP.NE.U32.AND P0, PT, R72, RZ, PT ;  /* 0x000000ff4800720c */ /* 0x000fe20003f05070 */
[----:B------:R-:W-:-:S02]  /*2a160*/  VIADD R72, R75, 0xffffff77 ;  /* 0xffffff774b487836 */ /* 0x000fc40000000000 */
[----:B------:R4:W-:Y:S01]  /*2a170*/  LDGSTS.E [R0+0x4fe80], desc[UR60][R114.64], P4 ;  /* 0x4fe8000072007fae */ /* 0x0009e2000a12187c */
[----:B------:R-:W-:Y:S02]  /*2a180*/  ISETP.GE.U32.AND P4, PT, R73, 0x7fffff00, PT ;  /* 0x7fffff004900780c */ /* 0x000fe40003f86070 */
[----:B------:R-:W-:Y:S01]  /*2a190*/  IADD3 R73, R74, -0x85, RZ ;  /* 0xffffff7b4a497810 */ /* 0x000fe20007ffe0ff */
[----:B------:R1:W-:Y:S04]  /*2a1a0*/  STL.64 [R1+0x60b0], R86 ;  /* 0x0060b05601007387 */ /* 0x0003e80000100a00 */
[----:B-1----:R-:W2:Y:S04]  /*2a1b0*/  LDL.LU.64 R86, [R1+0x3958] ;  /* 0x0039580001567983 */ /* 0x002ea80000300a00 */
[----:B------:R-:W4:Y:S01]  /*2a1c0*/  LDL.LU.64 R74, [R1+0x3960] ;  /* 0x00396000014a7983 */ /* 0x000f220000300a00 */
[----:B------:R-:W-:-:S04]  /*2a1d0*/  IMAD.U32 R31, RZ, RZ, UR9 ;  /* 0x00000009ff1f7e24 */ /* 0x000fc8000f8e00ff */
[----:B------:R-:W-:-:S04]  /*2a1e0*/  IMAD.WIDE R90, R31, 0x4, R90 ;  /* 0x000000041f5a7825 */ /* 0x000fc800078e025a */
[----:B---3--:R-:W-:-:S04]  /*2a1f0*/  IMAD.WIDE R28, R31, 0x4, R28 ;  /* 0x000000041f1c7825 */ /* 0x008fc800078e021c */
[----:B--2---:R-:W-:-:S04]  /*2a200*/  IMAD.WIDE R86, R31, 0x4, R86 ;  /* 0x000000041f567825 */ /* 0x004fc800078e0256 */
[----:B----4-:R-:W-:-:S05]  /*2a210*/  IMAD.WIDE R74, R31, 0x4, R74 ;  /* 0x000000041f4a7825 */ /* 0x010fca00078e024a */
[----:B------:R1:W-:Y:S04]  /*2a220*/  STL.64 [R1+0x51f8], R74 ;  /* 0x0051f84a01007387 */ /* 0x0003e80000100a00 */
[----:B------:R2:W-:Y:S04]  /*2a230*/  STL.64 [R1+0x51f0], R86 ;  /* 0x0051f05601007387 */ /* 0x0005e80000100a00 */
[----:B------:R3:W-:Y:S01]  /*2a240*/  STL.64 [R1+0x51e8], R90 ;  /* 0x0051e85a01007387 */ /* 0x0007e20000100a00 */
[----:B-1----:R-:W-:-:S04]  /*2a250*/  IMAD.WIDE R74, R31, 0x4, R68 ;  /* 0x000000041f4a7825 */ /* 0x002fc800078e0244 */
[C---:B--2---:R-:W-:Y:S01]  /*2a260*/  IMAD.WIDE R86, R31.reuse, 0x4, R216 ;  /* 0x000000041f567825 */ /* 0x044fe200078e02d8 */
[----:B------:R1:W-:Y:S03]  /*2a270*/  STL.64 [R1+0x51e0], R74 ;  /* 0x0051e04a01007387 */ /* 0x0003e60000100a00 */
[C---:B------:R-:W-:Y:S01]  /*2a280*/  IMAD.WIDE R68, R31.reuse, 0x4, R76 ;  /* 0x000000041f447825 */ /* 0x040fe200078e024c */
[----:B------:R-:W-:Y:S04]  /*2a290*/  STL.64 [R1+0x51d8], R86 ;  /* 0x0051d85601007387 */ /* 0x000fe80000100a00 */
[----:B---3--:R-:W2:Y:S01]  /*2a2a0*/  LDL.LU.64 R90, [R1+0x38b0] ;  /* 0x0038b000015a7983 */ /* 0x008ea20000300a00 */
[----:B-1----:R-:W-:-:S03]  /*2a2b0*/  IMAD.WIDE R74, R31, 0x4, R224 ;  /* 0x000000041f4a7825 */ /* 0x002fc600078e02e0 */
[----:B------:R1:W-:Y:S04]  /*2a2c0*/  STL.64 [R1+0x5210], R68 ;  /* 0x0052104401007387 */ /* 0x0003e80000100a00 */
[----:B-1----:R-:W3:Y:S04]  /*2a2d0*/  LDL.LU.64 R68, [R1+0x38a8] ;  /* 0x0038a80001447983 */ /* 0x002ee80000300a00 */
[----:B------:R1:W-:Y:S04]  /*2a2e0*/  STL.64 [R1+0x5228], R74 ;  /* 0x0052284a01007387 */ /* 0x0003e80000100a00 */
[----:B------:R-:W4:Y:S04]  /*2a2f0*/  LDL.LU.64 R216, [R1+0x38a0] ;  /* 0x0038a00001d87983 */ /* 0x000f280000300a00 */
[----:B------:R-:W4:Y:S01]  /*2a300*/  LDL.LU.64 R76, [R1+0x3898] ;  /* 0x00389800014c7983 */ /* 0x000f220000300a00 */
[----:B-1----:R-:W-:-:S03]  /*2a310*/  IMAD.WIDE R74, R31, 0x4, R66 ;  /* 0x000000041f4a7825 */ /* 0x002fc600078e0242 */
[----:B------:R-:W4:Y:S01]  /*2a320*/  LDL.LU.64 R224, [R1+0x3890] ;  /* 0x0038900001e07983 */ /* 0x000f220000300a00 */
[----:B------:R-:W-:-:S03]  /*2a330*/  IMAD.WIDE R66, R31, 0x4, R208 ;  /* 0x000000041f427825 */ /* 0x000fc600078e02d0 */
[----:B------:R1:W-:Y:S04]  /*2a340*/  STL.64 [R1+0x5240], R28 ;  /* 0x0052401c01007387 */ /* 0x0003e80000100a00 */
[----:B------:R-:W-:Y:S04]  /*2a350*/  STL.64 [R1+0x5258], R74 ;  /* 0x0052584a01007387 */ /* 0x000fe80000100a00 */
[----:B------:R1:W-:Y:S02]  /*2a360*/  STL.64 [R1+0x5270], R66 ;  /* 0x0052704201007387 */ /* 0x0003e40000100a00 */
[----:B-1----:R-:W-:-:S02]  /*2a370*/  IMAD.WIDE R28, R31, 0x4, R22 ;  /* 0x000000041f1c7825 */ /* 0x002fc400078e0216 */
[----:B------:R-:W4:Y:S02]  /*2a380*/  LDL.LU.64 R86, [R1+0x3888] ;  /* 0x0038880001567983 */ /* 0x000f240000300a00 */
[C---:B------:R-:W-:Y:S02]  /*2a390*/  IMAD.WIDE R22, R31.reuse, 0x4, R204 ;  /* 0x000000041f167825 */ /* 0x040fe400078e02cc */
[----:B------:R1:W-:Y:S02]  /*2a3a0*/  STL.64 [R1+0x5288], R28 ;  /* 0x0052881c01007387 */ /* 0x0003e40000100a00 */
[C---:B------:R-:W-:Y:S02]  /*2a3b0*/  IMAD.WIDE R66, R31.reuse, 0x4, R96 ;  /* 0x000000041f427825 */ /* 0x040fe400078e0260 */
[----:B-1----:R-:W4:Y:S04]  /*2a3c0*/  LDL.LU.64 R28, [R1+0x3880] ;  /* 0x00388000011c7983 */ /* 0x002f280000300a00 */
[----:B------:R1:W-:Y:S04]  /*2a3d0*/  STL.64 [R1+0x52a0], R22 ;  /* 0x0052a01601007387 */ /* 0x0003e80000100a00 */
[----:B------:R-:W4:Y:S04]  /*2a3e0*/  LDL.LU.64 R96, [R1+0x3870] ;  /* 0x0038700001607983 */ /* 0x000f280000300a00 */
[----:B------:R1:W-:Y:S04]  /*2a3f0*/  STL.64 [R1+0x52b8], R66 ;  /* 0x0052b84201007387 */ /* 0x0003e80000100a00 */
[----:B------:R-:W4:Y:S01]  /*2a400*/  LDL.LU.64 R204, [R1+0x3868] ;  /* 0x0038680001cc7983 */ /* 0x000f220000300a00 */
[----:B-1----:R-:W-:-:S03]  /*2a410*/  IMAD.WIDE R22, R31, 0x4, R210 ;  /* 0x000000041f167825 */ /* 0x002fc600078e02d2 */
[----:B------:R-:W4:Y:S01]  /*2a420*/  LDL.LU.64 R74, [R1+0x3860] ;  /* 0x00386000014a7983 */ /* 0x000f220000300a00 */
[----:B------:R-:W-:-:S03]  /*2a430*/  IMAD.WIDE R84, R31, 0x4, R84 ;  /* 0x000000041f547825 */ /* 0x000fc600078e0254 */
[----:B------:R1:W-:Y:S01]  /*2a440*/  STL.64 [R1+0x52d0], R22 ;  /* 0x0052d01601007387 */ /* 0x0003e20000100a00 */
[----:B------:R-:W-:-:S03]  /*2a450*/  IMAD.WIDE R40, R31, 0x4, R40 ;  /* 0x000000041f287825 */ /* 0x000fc600078e0228 */
[----:B------:R-:W4:Y:S04]  /*2a460*/  LDL.LU.64 R66, [R1+0x3858] ;  /* 0x0038580001427983 */ /* 0x000f280000300a00 */
[----:B------:R-:W4:Y:S04]  /*2a470*/  LDL.LU.64 R208, [R1+0x3850] ;  /* 0x0038500001d07983 */ /* 0x000f280000300a00 */
[----:B------:R-:W4:Y:S01]  /*2a480*/  LDL.LU.64 R210, [R1+0x3848] ;  /* 0x0038480001d27983 */ /* 0x000f220000300a00 */
[----:B-1----:R-:W-:-:S03]  /*2a490*/  IMAD.WIDE R22, R31, 0x4, R100 ;  /* 0x000000041f167825 */ /* 0x002fc600078e0264 */
[----:B------:R1:W-:Y:S04]  /*2a4a0*/  STL.64 [R1+0x52e8], R84 ;  /* 0x0052e85401007387 */ /* 0x0003e80000100a00 */
[----:B------:R1:W-:Y:S04]  /*2a4b0*/  STL.64 [R1+0x5300], R40 ;  /* 0x0053002801007387 */ /* 0x0003e80000100a00 */
[----:B------:R1:W-:Y:S02]  /*2a4c0*/  STL.64 [R1+0x5318], R22 ;  /* 0x0053181601007387 */ /* 0x0003e40000100a00 */
[----:B-1----:R-:W-:-:S04]  /*2a4d0*/  IMAD.WIDE R84, R31, 0x4, R240 ;  /* 0x000000041f547825 */ /* 0x002fc800078e02f0 */
[C---:B------:R-:W-:Y:S01]  /*2a4e0*/  IMAD.WIDE R40, R31.reuse, 0x4, R62 ;  /* 0x000000041f287825 */ /* 0x040fe200078e023e */
[----:B------:R-:W4:Y:S04]  /*2a4f0*/  LDL.LU.64 R22, [R1+0x3830] ;  /* 0x0038300001167983 */ /* 0x000f280000300a00 */
[----:B------:R1:W-:Y:S04]  /*2a500*/  STL.64 [R1+0x5330], R84 ;  /* 0x0053305401007387 */ /* 0x0003e80000100a00 */
[----:B-1----:R-:W4:Y:S04]  /*2a510*/  LDL.LU.64 R84, [R1+0x3828] ;  /* 0x0038280001547983 */ /* 0x002f280000300a00 */
[----:B------:R1:W-:Y:S04]  /*2a520*/  STL.64 [R1+0x5348], R40 ;  /* 0x0053482801007387 */ /* 0x0003e80000100a00 */
[----:B-1----:R-:W4:Y:S04]  /*2a530*/  LDL.LU.64 R40, [R1+0x3820] ;  /* 0x0038200001287983 */ /* 0x002f280000300a00 */
[----:B------:R-:W4:Y:S04]  /*2a540*/  LDL.LU.64 R100, [R1+0x3818] ;  /* 0x0038180001647983 */ /* 0x000f280000300a00 */
[----:B------:R-:W4:Y:S04]  /*2a550*/  LDL.LU.64 R240, [R1+0x3810] ;  /* 0x0038100001f07983 */ /* 0x000f280000300a00 */
[----:B------:R-:W4:Y:S01]  /*2a560*/  LDL.LU.64 R62, [R1+0x3808] ;  /* 0x00380800013e7983 */ /* 0x000f220000300a00 */
[----:B------:R-:W-:-:S04]  /*2a570*/  IMAD.WIDE R64, R31, 0x4, R64 ;  /* 0x000000041f407825 */ /* 0x000fc800078e0240 */
[----:B--2---:R-:W-:-:S05]  /*2a580*/  IMAD.WIDE R90, R31, 0x4, R90 ;  /* 0x000000041f5a7825 */ /* 0x004fca00078e025a */
[----:B------:R4:W-:Y:S01]  /*2a590*/  STL.64 [R1+0x5360], R90 ;  /* 0x0053605a01007387 */ /* 0x0009e20000100a00 */
[----:B---3--:R-:W-:-:S05]  /*2a5a0*/  IMAD.WIDE R68, R31, 0x4, R68 ;  /* 0x000000041f447825 */ /* 0x008fca00078e0244 */
[----:B------:R1:W-:Y:S01]  /*2a5b0*/  STL.64 [R1+0x5378], R68 ;  /* 0x0053784401007387 */ /* 0x0003e20000100a00 */
[----:B----4-:R-:W-:-:S05]  /*2a5c0*/  IMAD.WIDE R90, R31, 0x4, R216 ;  /* 0x000000041f5a7825 */ /* 0x010fca00078e02d8 */
[----:B------:R2:W-:Y:S01]  /*2a5d0*/  STL.64 [R1+0x5390], R90 ;  /* 0x0053905a01007387 */ /* 0x0005e20000100a00 */
[----:B-1----:R-:W-:-:S04]  /*2a5e0*/  IMAD.WIDE R68, R31, 0x4, R76 ;  /* 0x000000041f447825 */ /* 0x002fc800078e024c */
[C---:B------:R-:W-:Y:S01]  /*2a5f0*/  IMAD.WIDE R76, R31.reuse, 0x4, R224 ;  /* 0x000000041f4c7825 */ /* 0x040fe200078e02e0 */
[----:B--2---:R-:W2:Y:S04]  /*2a600*/  LDL.LU.64 R90, [R1+0x37f0] ;  /* 0x0037f000015a7983 */ /* 0x004ea80000300a00 */
[----:B------:R1:W-:Y:S01]  /*2a610*/  STL.64 [R1+0x53a8], R68 ;  /* 0x0053a84401007387 */ /* 0x0003e20000100a00 */
[----:B------:R-:W-:-:S03]  /*2a620*/  IMAD.WIDE R86, R31, 0x4, R86 ;  /* 0x000000041f567825 */ /* 0x000fc600078e0256 */
[----:B-1----:R-:W3:Y:S04]  /*2a630*/  LDL.LU.64 R68, [R1+0x37e8] ;  /* 0x0037e80001447983 */ /* 0x002ee80000300a00 */
[----:B------:R1:W-:Y:S04]  /*2a640*/  STL.64 [R1+0x53c0], R76 ;  /* 0x0053c04c01007387 */ /* 0x0003e80000100a00 */
[----:B------:R-:W4:Y:S01]  /*2a650*/  LDL.LU.64 R216, [R1+0x37e0] ;  /* 0x0037e00001d87983 */ /* 0x000f220000300a00 */
[----:B------:R-:W-:-:S03]  /*2a660*/  IMAD.WIDE R28, R31, 0x4, R28 ;  /* 0x000000041f1c7825 */ /* 0x000fc600078e021c */
[----:B-1----:R-:W3:Y:S01]  /*2a670*/  LDL.LU.64 R76, [R1+0x37d8] ;  /* 0x0037d800014c7983 */ /* 0x002ee20000300a00 */
[----:B------:R-:W-:-:S03]  /*2a680*/  IMAD.WIDE R96, R31, 0x4, R96 ;  /* 0x000000041f607825 */ /* 0x000fc600078e0260 */
[----:B------:R-:W3:Y:S04]  /*2a690*/  LDL.LU.64 R224, [R1+0x37d0] ;  /* 0x0037d00001e07983 */ /* 0x000ee80000300a00 */
[----:B------:R1:W-:Y:S01]  /*2a6a0*/  STL.64 [R1+0x53d8], R86 ;  /* 0x0053d85601007387 */ /* 0x0003e20000100a00 */
[----:B------:R-:W-:-:S03]  /*2a6b0*/  IMAD.WIDE R204, R31, 0x4, R204 ;  /* 0x000000041fcc7825 */ /* 0x000fc600078e02cc */
[----:B-1----:R-:W3:Y:S04]  /*2a6c0*/  LDL.LU.64 R86, [R1+0x60b0] ;  /* 0x0060b00001567983 */ /* 0x002ee80000300a00 */
[----:B------:R1:W-:Y:S04]  /*2a6d0*/  STL.64 [R1+0x53e8], R28 ;  /* 0x0053e81c01007387 */ /* 0x0003e80000100a00 */
[----:B-1----:R-:W3:Y:S04]  /*2a6e0*/  LDL.LU.64 R28, [R1+0x60a8] ;  /* 0x0060a800011c7983 */ /* 0x002ee80000300a00 */
[----:B------:R1:W-:Y:S04]  /*2a6f0*/  STL.64 [R1+0x5400], R64 ;  /* 0x0054004001007387 */ /* 0x0003e80000100a00 */
[----:B-1----:R-:W2:Y:S04]  /*2a700*/  LDL.LU.64 R64, [R1+0x60a0] ;  /* 0x0060a00001407983 */ /* 0x002ea80000300a00 */
[----:B------:R1:W-:Y:S04]  /*2a710*/  STL.64 [R1+0x5418], R96 ;  /* 0x0054186001007387 */ /* 0x0003e80000100a00 */
[----:B-1----:R-:W3:Y:S04]  /*2a720*/  LDL.LU.64 R96, [R1+0x37c8] ;  /* 0x0037c80001607983 */ /* 0x002ee80000300a00 */
[----:B------:R1:W-:Y:S04]  /*2a730*/  STL.64 [R1+0x5430], R204 ;  /* 0x005430cc01007387 */ /* 0x0003e80000100a00 */
[----:B-1----:R-:W4:Y:S01]  /*2a740*/  LDL.LU.64 R204, [R1+0x6098] ;  /* 0x0060980001cc7983 */ /* 0x002f220000300a00 */
[----:B------:R-:W-:-:S04]  /*2a750*/  IMAD.WIDE R74, R31, 0x4, R74 ;  /* 0x000000041f4a7825 */ /* 0x000fc800078e024a */
[C---:B------:R-:W-:Y:S01]  /*2a760*/  IMAD.WIDE R66, R31.reuse, 0x4, R66 ;  /* 0x000000041f427825 */ /* 0x040fe200078e0242 */
[----:B------:R1:W-:Y:S03]  /*2a770*/  STL.64 [R1+0x5448], R74 ;  /* 0x0054484a01007387 */ /* 0x0003e60000100a00 */
[C---:B------:R-:W-:Y:S01]  /*2a780*/  IMAD.WIDE R208, R31.reuse, 0x4, R208 ;  /* 0x000000041fd07825 */ /* 0x040fe200078e02d0 */
[----:B------:R-:W-:Y:S03]  /*2a790*/  STL.64 [R1+0x5468], R66 ;  /* 0x0054684201007387 */ /* 0x000fe60000100a00 */
[C---:B------:R-:W-:Y:S01]  /*2a7a0*/  IMAD.WIDE R42, R31.reuse, 0x4, R42 ;  /* 0x000000041f2a7825 */ /* 0x040fe200078e022a */
[----:B------:R-:W-:Y:S03]  /*2a7b0*/  STL.64 [R1+0x5480], R208 ;  /* 0x005480d001007387 */ /* 0x000fe60000100a00 */
[----:B-1----:R-:W-:-:S05]  /*2a7c0*/  IMAD.WIDE R74, R31, 0x4, R210 ;  /* 0x000000041f4a7825 */ /* 0x002fca00078e02d2 */
[----:B------:R1:W-:Y:S04]  /*2a7d0*/  STL.64 [R1+0x5498], R74 ;  /* 0x0054984a01007387 */ /* 0x0003e80000100a00 */
[----:B------:R-:W3:Y:S01]  /*2a7e0*/  LDL.LU.64 R210, [R1+0x37b0] ;  /* 0x0037b00001d27983 */ /* 0x000ee20000300a00 */
[----:B-1----:R-:W-:-:S04]  /*2a7f0*/  IMAD.WIDE R74, R31, 0x4, R84 ;  /* 0x000000041f4a7825 */ /* 0x002fc800078e0254 */
[----:B----4-:R-:W-:-:S05]  /*2a800*/  IMAD.WIDE R66, R31, 0x4, R204 ;  /* 0x000000041f427825 */ /* 0x010fca00078e02cc */
[----:B------:R1:W-:Y:S04]  /*2a810*/  STL.64 [R1+0x54b0], R66 ;  /* 0x0054b04201007387 */ /* 0x0003e80000100a00 */
[----:B------:R-:W4:Y:S04]  /*2a820*/  LDL.LU.64 R204, [R1+0x37a8] ;  /* 0x0037a80001cc7983 */ /* 0x000f280000300a00 */
[----:B------:R2:W-:Y:S01]  /*2a830*/  STL.64 [R1+0x54c8], R42 ;  /* 0x0054c82a01007387 */ /* 0x0005e20000100a00 */
[----:B-1----:R-:W-:-:S03]  /*2a840*/  IMAD.WIDE R66, R31, 0x4, R22 ;  /* 0x000000041f427825 */ /* 0x002fc600078e0216 */
[----:B--2---:R-:W2:Y:S01]  /*2a850*/  LDL.LU.64 R42, [R1+0x3770] ;  /* 0x00377000012a7983 */ /* 0x004ea20000300a00 */
[----:B------:R-:W-:-:S03]  /*2a860*/  IMAD.WIDE R22, R31, 0x4, R40 ;  /* 0x000000041f167825 */ /* 0x000fc600078e0228 */
[----:B------:R1:W-:Y:S04]  /*2a870*/  STL.64 [R1+0x54e0], R66 ;  /* 0x0054e04201007387 */ /* 0x0003e80000100a00 */
[----:B------:R-:W-:Y:S04]  /*2a880*/  STL.64 [R1+0x54f8], R74 ;  /* 0x0054f84a01007387 */ /* 0x000fe80000100a00 */
[----:B------:R3:W-:Y:S01]  /*2a890*/  STL.64 [R1+0x5510], R22 ;  /* 0x0055101601007387 */ /* 0x0007e20000100a00 */
[----:B-1----:R-:W-:-:S05]  /*2a8a0*/  IMAD.WIDE R66, R31, 0x4, R100 ;  /* 0x000000041f427825 */ /* 0x002fca00078e0264 */
[----:B------:R-:W-:Y:S01]  /*2a8b0*/  STL.64 [R1+0x5528], R66 ;  /* 0x0055284201007387 */ /* 0x000fe20000100a00 */
[----:B---3--:R-:W-:-:S03]  /*2a8c0*/  IMAD.WIDE R22, R31, 0x4, R62 ;  /* 0x000000041f167825 */ /* 0x008fc600078e023e */
[----:B------:R-:W3:Y:S01]  /*2a8d0*/  LDL.LU.64 R62, [R1+0x3730] ;  /* 0x00373000013e7983 */ /* 0x000ee20000300a00 */
[----:B------:R-:W-:-:S05]  /*2a8e0*/  IMAD.WIDE R40, R31, 0x4, R240 ;  /* 0x000000041f287825 */ /* 0x000fca00078e02f0 */
[----:B------:R1:W-:Y:S04]  /*2a8f0*/  STL.64 [R1+0x5540], R40 ;  /* 0x0055402801007387 */ /* 0x0003e80000100a00 */
[----:B------:R1:W-:Y:S02]  /*2a900*/  STL.64 [R1+0x5558], R22 ;  /* 0x0055581601007387 */ /* 0x0003e40000100a00 */
[C---:B-1----:R-:W-:Y:S02]  /*2a910*/  IMAD.WIDE R40, R31.reuse, 0x4, R64 ;  /* 0x000000041f287825 */ /* 0x042fe400078e0240 */
[----:B------:R-:W3:Y:S02]  /*2a920*/  LDL.LU.64 R64, [R1+0x36f0] ;  /* 0x0036f00001407983 */ /* 0x000ee40000300a00 */
[----:B------:R-:W-:-:S02]  /*2a930*/  IMAD.WIDE R22, R31, 0x4, R98 ;  /* 0x000000041f167825 */ /* 0x000fc400078e0262 */
[----:B------:R1:W-:Y:S04]  /*2a940*/  STL.64 [R1+0x5570], R40 ;  /* 0x0055702801007387 */ /* 0x0003e80000100a00 */
[----:B------:R-:W3:Y:S01]  /*2a950*/  LDL.LU.64 R98, [R1+0x36b0] ;  /* 0x0036b00001627983 */ /* 0x000ee20000300a00 */
[----:B------:R-:W-:-:S03]  /*2a960*/  IMAD.WIDE R66, R31, 0x4, R216 ;  /* 0x000000041f427825 */ /* 0x000fc600078e02d8 */
[----:B------:R1:W-:Y:S02]  /*2a970*/  STL.64 [R1+0x5588], R22 ;  /* 0x0055881601007387 */ /* 0x0003e40000100a00 */
[----:B-1----:R-:W-:-:S05]  /*2a980*/  IMAD.WIDE R40, R31, 0x4, R90 ;  /* 0x000000041f287825 */ /* 0x002fca00078e025a */
[----:B------:R1:W-:Y:S01]  /*2a990*/  STL.64 [R1+0x55a0], R40 ;  /* 0x0055a02801007387 */ /* 0x0003e20000100a00 */
[----:B------:R-:W-:-:S05]  /*2a9a0*/  IMAD.WIDE R22, R31, 0x4, R68 ;  /* 0x000000041f167825 */ /* 0x000fca00078e0244 */
[----:B------:R1:W-:Y:S02]  /*2a9b0*/  STL.64 [R1+0x55b8], R22 ;  /* 0x0055b81601007387 */ /* 0x0003e40000100a00 */
[C---:B-1----:R-:W-:Y:S02]  /*2a9c0*/  IMAD.WIDE R40, R31.reuse, 0x4, R76 ;  /* 0x000000041f287825 */ /* 0x042fe400078e024c */
[----:B------:R1:W-:Y:S02]  /*2a9d0*/  STL.64 [R1+0x55d0], R66 ;  /* 0x0055d04201007387 */ /* 0x0003e40000100a00 */
[C---:B------:R-:W-:Y:S02]  /*2a9e0*/  IMAD.WIDE R22, R31.reuse, 0x4, R224 ;  /* 0x000000041f167825 */ /* 0x040fe400078e02e0 */
[----:B-1----:R-:W3:Y:S04]  /*2a9f0*/  LDL.LU.64 R66, [R1+0x3670] ;  /* 0x0036700001427983 */ /* 0x002ee80000300a00 */
[----:B------:R1:W-:Y:S04]  /*2aa00*/  STL.64 [R1+0x55e8], R40 ;  /* 0x0055e82801007387 */ /* 0x0003e80000100a00 */
[----:B------:R-:W3:Y:S04]  /*2aa10*/  LDL.LU.64 R208, [R1+0x3630] ;  /* 0x0036300001d07983 */ /* 0x000ee80000300a00 */
[----:B------:R1:W-:Y:S04]  /*2aa20*/  STL.64 [R1+0x55f8], R22 ;  /* 0x0055f81601007387 */ /* 0x0003e80000100a00 */
[----:B------:R-:W3:Y:S04]  /*2aa30*/  LDL.LU.64 R74, [R1+0x35f0] ;  /* 0x0035f000014a7983 */ /* 0x000ee80000300a00 */
[----:B------:R-:W3:Y:S01]  /*2aa40*/  LDL.LU.64 R224, [R1+0x35b0] ;  /* 0x0035b00001e07983 */ /* 0x000ee20000300a00 */
[----:B-1----:R-:W-:-:S03]  /*2aa50*/  IMAD.WIDE R40, R31, 0x4, R96 ;  /* 0x000000041f287825 */ /* 0x002fc600078e0260 */
[----:B------:R-:W3:Y:S04]  /*2aa60*/  LDL.LU.64 R22, [R1+0x3570] ;  /* 0x0035700001167983 */ /* 0x000ee80000300a00 */
[----:B------:R-:W3:Y:S04]  /*2aa70*/  LDL.LU.64 R84, [R1+0x37a0] ;  /* 0x0037a00001547983 */ /* 0x000ee80000300a00 */
[----:B------:R1:W-:Y:S04]  /*2aa80*/  STL.64 [R1+0x5608], R40 ;  /* 0x0056082801007387 */ /* 0x0003e80000100a00 */
[----:B-1----:R-:W3:Y:S04]  /*2aa90*/  LDL.LU.64 R40, [R1+0x3798] ;  /* 0x0037980001287983 */ /* 0x002ee80000300a00 */
[----:B------:R-:W3:Y:S04]  /*2aaa0*/  LDL.LU.64 R76, [R1+0x3790] ;  /* 0x00379000014c7983 */ /* 0x000ee80000300a00 */
[----:B------:R-:W3:Y:S01]  /*2aab0*/  LDL.LU.64 R96, [R1+0x3788] ;  /* 0x0037880001607983 */ /* 0x000ee20000300a00 */
[----:B------:R-:W-:-:S04]  /*2aac0*/  IMAD.WIDE R28, R31, 0x4, R28 ;  /* 0x000000041f1c7825 */ /* 0x000fc800078e021c */
[C---:B------:R-:W-:Y:S01]  /*2aad0*/  IMAD.WIDE R90, R31.reuse, 0x4, R210 ;  /* 0x000000041f5a7825 */ /* 0x040fe200078e02d2 */
[----:B------:R2:W-:Y:S04]  /*2aae0*/  STL.64 [R1+0x5618], R28 ;  /* 0x0056181c01007387 */ /* 0x0005e80000100a00 */
[----:B------:R1:W-:Y:S04]  /*2aaf0*/  STL.64 [R1+0x5638], R90 ;  /* 0x0056385a01007387 */ /* 0x0003e80000100a00 */
[----:B------:R-:W3:Y:S01]  /*2ab00*/  LDL.LU.64 R100, [R1+0x3768] ;  /* 0x0037680001647983 */ /* 0x000ee20000300a00 */
[----:B------:R-:W-:-:S04]  /*2ab10*/  IMAD.WIDE R200, R31, 0x4, R200 ;  /* 0x000000041fc87825 */ /* 0x000fc800078e02c8 */
[----:B----4-:R-:W-:-:S05]  /*2ab20*/  IMAD.WIDE R68, R31, 0x4, R204 ;  /* 0x000000041f447825 */ /* 0x010fca00078e02cc */
[----:B------:R4:W-:Y:S04]  /*2ab30*/  STL.64 [R1+0x5648], R68 ;  /* 0x0056484401007387 */ /* 0x0009e80000100a00 */
[----:B------:R-:W3:Y:S01]  /*2ab40*/  LDL.LU.64 R240, [R1+0x3728] ;  /* 0x0037280001f07983 */ /* 0x000ee20000300a00 */
[----:B--2---:R-:W-:-:S05]  /*2ab50*/  IMAD.WIDE R28, R31, 0x4, R42 ;  /* 0x000000041f1c7825 */ /* 0x004fca00078e022a */
[----:B------:R3:W-:Y:S04]  /*2ab60*/  STL.64 [R1+0x5658], R28 ;  /* 0x0056581c01007387 */ /* 0x0007e80000100a00 */
[----:B-1----:R-:W2:Y:S04]  /*2ab70*/  LDL.LU.64 R90, [R1+0x36e8] ;  /* 0x0036e800015a7983 */ /* 0x002ea80000300a00 */
[----:B----4-:R-:W4:Y:S04]  /*2ab80*/  LDL.LU.64 R68, [R1+0x36a8] ;  /* 0x0036a80001447983 */ /* 0x010f280000300a00 */
[----:B------:R-:W4:Y:S04]  /*2ab90*/  LDL.LU.64 R204, [R1+0x3668] ;  /* 0x0036680001cc7983 */ /* 0x000f280000300a00 */
[----:B------:R-:W-:Y:S04]  /*2aba0*/  STL.64 [R1+0x5628], R200 ;  /* 0x005628c801007387 */ /* 0x000fe80000100a00 */
[----:B------:R-:W4:Y:S01]  /*2abb0*/  LDL.LU.64 R42, [R1+0x3628] ;  /* 0x00362800012a7983 */ /* 0x000f220000300a00 */
[----:B---3--:R-:W-:-:S03]  /*2abc0*/  IMAD.WIDE R28, R31, 0x4, R62 ;  /* 0x000000041f1c7825 */ /* 0x008fc600078e023e */
[----:B------:R-:W3:Y:S04]  /*2abd0*/  LDL.LU.64 R62, [R1+0x35e8] ;  /* 0x0035e800013e7983 */ /* 0x000ee80000300a00 */
[----:B------:R1:W-:Y:S04]  /*2abe0*/  STL.64 [R1+0x5668], R28 ;  /* 0x0056681c01007387 */ /* 0x0003e80000100a00 */
[----:B------:R-:W3:Y:S01]  /*2abf0*/  LDL.LU.64 R216, [R1+0x35a8] ;  /* 0x0035a80001d87983 */ /* 0x000ee20000300a00 */
[----:B-1----:R-:W-:-:S05]  /*2ac00*/  IMAD.WIDE R28, R31, 0x4, R64 ;  /* 0x000000041f1c7825 */ /* 0x002fca00078e0240 */
[----:B------:R1:W-:Y:S01]  /*2ac10*/  STL.64 [R1+0x5678], R28 ;  /* 0x0056781c01007387 */ /* 0x0003e20000100a00 */
[----:B------:R-:W-:-:S03]  /*2ac20*/  IMAD.WIDE R64, R31, 0x4, R98 ;  /* 0x000000041f407825 */ /* 0x000fc600078e0262 */
[----:B-1----:R-:W3:Y:S04]  /*2ac30*/  LDL.LU.64 R28, [R1+0x3568] ;  /* 0x00356800011c7983 */ /* 0x002ee80000300a00 */
[----:B------:R1:W-:Y:S04]  /*2ac40*/  STL.64 [R1+0x5688], R64 ;  /* 0x0056884001007387 */ /* 0x0003e80000100a00 */
[----:B------:R-:W3:Y:S04]  /*2ac50*/  LDL.LU.64 R210, [R1+0x3760] ;  /* 0x0037600001d27983 */ /* 0x000ee80000300a00 */
[----:B-1----:R-:W3:Y:S04]  /*2ac60*/  LDL.LU.64 R64, [R1+0x3758] ;  /* 0x0037580001407983 */ /* 0x002ee80000300a00 */
[----:B------:R-:W3:Y:S01]  /*2ac70*/  LDL.LU.64 R98, [R1+0x3750] ;  /* 0x0037500001627983 */ /* 0x000ee20000300a00 */
[----:B------:R-:W-:-:S05]  /*2ac80*/  IMAD.WIDE R66, R31, 0x4, R66 ;  /* 0x000000041f427825 */ /* 0x000fca00078e0242 */
[----:B------:R1:W-:Y:S01]  /*2ac90*/  STL.64 [R1+0x5698], R66 ;  /* 0x0056984201007387 */ /* 0x0003e20000100a00 */
[----:B------:R-:W-:-:S04]  /*2aca0*/  IMAD.WIDE R208, R31, 0x4, R208 ;  /* 0x000000041fd07825 */ /* 0x000fc800078e02d0 */
[C---:B------:R-:W-:Y:S01]  /*2acb0*/  IMAD.WIDE R74, R31.reuse, 0x4, R74 ;  /* 0x000000041f4a7825 */ /* 0x040fe200078e024a */
[----:B-1----:R-:W3:Y:S04]  /*2acc0*/  LDL.LU.64 R66, [R1+0x6090] ;  /* 0x0060900001427983 */ /* 0x002ee80000300a00 */
[----:B------:R1:W-:Y:S04]  /*2acd0*/  STL.64 [R1+0x56a8], R208 ;  /* 0x0056a8d001007387 */ /* 0x0003e80000100a00 */
[----:B-1----:R-:W3:Y:S04]  /*2ace0*/  LDL.LU.64 R208, [R1+0x6088] ;  /* 0x0060880001d07983 */ /* 0x002ee80000300a00 */
[----:B------:R1:W-:Y:S02]  /*2acf0*/  STL.64 [R1+0x56b8], R74 ;  /* 0x0056b84a01007387 */ /* 0x0003e40000100a00 */
[----:B-1----:R-:W-:-:S02]  /*2ad00*/  IMAD.WIDE R74, R31, 0x4, R224 ;  /* 0x000000041f4a7825 */ /* 0x002fc400078e02e0 */
[----:B------:R-:W3:Y:S04]  /*2ad10*/  LDL.LU.64 R224, [R1+0x3748] ;  /* 0x0037480001e07983 */ /* 0x000ee80000300a00 */
        /* <DEDUP_REMOVED lines=9> */
[----:B------:R-:W3:Y:S04]  /*2adb0*/  LDL.LU.64 R76, [R1+0x3720] ;  /* 0x00372000014c7983 */ /* 0x000ee80000300a00 */
[----:B------:R-:W-:Y:S04]  /*2adc0*/  STL.64 [R1+0x5708], R40 ;  /* 0x0057082801007387 */ /* 0x000fe80000100a00 */
[----:B------:R-:W3:Y:S04]  /*2add0*/  LDL.LU.64 R96, [R1+0x36e0] ;  /* 0x0036e00001607983 */ /* 0x000ee80000300a00 */
[----:B------:R1:W-:Y:S02]  /*2ade0*/  STL.64 [R1+0x5718], R22 ;  /* 0x0057181601007387 */ /* 0x0003e40000100a00 */
[----:B-1----:R-:W-:-:S02]  /*2adf0*/  IMAD.WIDE R22, R31, 0x4, R246 ;  /* 0x000000041f167825 */ /* 0x002fc400078e02f6 */
[----:B------:R-:W3:Y:S02]  /*2ae00*/  LDL.LU.64 R246, [R1+0x36a0] ;  /* 0x0036a00001f67983 */ /* 0x000ee40000300a00 */
[----:B------:R-:W-:-:S04]  /*2ae10*/  IMAD.WIDE R74, R31, 0x4, R100 ;  /* 0x000000041f4a7825 */ /* 0x000fc800078e0264 */
[C---:B------:R-:W-:Y:S01]  /*2ae20*/  IMAD.WIDE R192, R31.reuse, 0x4, R192 ;  /* 0x000000041fc07825 */ /* 0x040fe200078e02c0 */
[----:B------:R2:W-:Y:S04]  /*2ae30*/  STL.64 [R1+0x5728], R22 ;  /* 0x0057281601007387 */ /* 0x0005e80000100a00 */
[----:B------:R-:W-:Y:S04]  /*2ae40*/  STL.64 [R1+0x5740], R74 ;  /* 0x0057404a01007387 */ /* 0x000fe80000100a00 */
[----:B------:R-:W-:Y:S01]  /*2ae50*/  STL.64 [R1+0x5730], R192 ;  /* 0x005730c001007387 */ /* 0x000fe20000100a00 */
[----:B------:R-:W-:-:S05]  /*2ae60*/  IMAD.WIDE R40, R31, 0x4, R240 ;  /* 0x000000041f287825 */ /* 0x000fca00078e02f0 */
[----:B------:R4:W-:Y:S01]  /*2ae70*/  STL.64 [R1+0x5750], R40 ;  /* 0x0057502801007387 */ /* 0x0009e20000100a00 */
[----:B--2---:R-:W-:-:S04]  /*2ae80*/  IMAD.WIDE R22, R31, 0x4, R90 ;  /* 0x000000041f167825 */ /* 0x004fc800078e025a */
[C---:B----4-:R-:W-:Y:S01]  /*2ae90*/  IMAD.WIDE R40, R31.reuse, 0x4, R68 ;  /* 0x000000041f287825 */ /* 0x050fe200078e0244 */
[----:B------:R1:W-:Y:S03]  /*2aea0*/  STL.64 [R1+0x5760], R22 ;  /* 0x0057601601007387 */ /* 0x0003e60000100a00 */
[C---:B-1----:R-:W-:Y:S02]  /*2aeb0*/  IMAD.WIDE R22, R31.reuse, 0x4, R204 ;  /* 0x000000041f167825 */ /* 0x042fe400078e02cc */
[----:B------:R-:W2:Y:S04]  /*2aec0*/  LDL.LU.64 R204, [R1+0x3660] ;  /* 0x0036600001cc7983 */ /* 0x000ea80000300a00 */
[----:B------:R1:W-:Y:S04]  /*2aed0*/  STL.64 [R1+0x5770], R40 ;  /* 0x0057702801007387 */ /* 0x0003e80000100a00 */
[----:B------:R3:W-:Y:S01]  /*2aee0*/  STL.64 [R1+0x5788], R22 ;  /* 0x0057881601007387 */ /* 0x0007e20000100a00 */
[----:B-1----:R-:W-:-:S03]  /*2aef0*/  IMAD.WIDE R40, R31, 0x4, R42 ;  /* 0x000000041f287825 */ /* 0x002fc600078e022a */
[----:B------:R-:W4:Y:S01]  /*2af00*/  LDL.LU.64 R42, [R1+0x3620] ;  /* 0x00362000012a7983 */ /* 0x000f220000300a00 */
[----:B---3--:R-:W-:-:S03]  /*2af10*/  IMAD.WIDE R22, R31, 0x4, R62 ;  /* 0x000000041f167825 */ /* 0x008fc600078e023e */
[----:B------:R1:W-:Y:S04]  /*2af20*/  STL.64 [R1+0x5798], R40 ;  /* 0x0057982801007387 */ /* 0x0003e80000100a00 */
[----:B------:R-:W3:Y:S04]  /*2af30*/  LDL.LU.64 R62, [R1+0x35e0] ;  /* 0x0035e000013e7983 */ /* 0x000ee80000300a00 */
        /* <DEDUP_REMOVED lines=9> */
[----:B------:R-:W3:Y:S04]  /*2afd0*/  LDL.LU.64 R22, [R1+0x35a0] ;  /* 0x0035a00001167983 */ /* 0x000ee80000300a00 */
[----:B------:R1:W-:Y:S04]  /*2afe0*/  STL.64 [R1+0x57e8], R40 ;  /* 0x0057e82801007387 */ /* 0x0003e80000100a00 */
[----:B------:R-:W3:Y:S04]  /*2aff0*/  LDL.LU.64 R84, [R1+0x3560] ;  /* 0x0035600001547983 */ /* 0x000ee80000300a00 */
[----:B------:R1:W-:Y:S04]  /*2b000*/  STL.64 [R1+0x57f8], R28 ;  /* 0x0057f81c01007387 */ /* 0x0003e80000100a00 */
[----:B-1----:R-:W3:Y:S04]  /*2b010*/  LDL.LU.64 R40, [R1+0x3718] ;  /* 0x0037180001287983 */ /* 0x002ee80000300a00 */
[----:B------:R-:W3:Y:S01]  /*2b020*/  LDL.LU.64 R98, [R1+0x3710] ;  /* 0x0037100001627983 */ /* 0x000ee20000300a00 */
[----:B------:R-:W-:-:S03]  /*2b030*/  IMAD.WIDE R28, R31, 0x4, R78 ;  /* 0x000000041f1c7825 */ /* 0x000fc600078e024e */
[----:B------:R-:W3:Y:S01]  /*2b040*/  LDL.LU.64 R100, [R1+0x3708] ;  /* 0x0037080001647983 */ /* 0x000ee20000300a00 */
[----:B------:R-:W-:-:S04]  /*2b050*/  IMAD.WIDE R184, R31, 0x4, R184 ;  /* 0x000000041fb87825 */ /* 0x000fc800078e02b8 */
[----:B------:R-:W-:-:S05]  /*2b060*/  IMAD.WIDE R64, R31, 0x4, R224 ;  /* 0x000000041f407825 */ /* 0x000fca00078e02e0 */
[----:B------:R-:W-:Y:S04]  /*2b070*/  STL.64 [R1+0x5808], R64 ;  /* 0x0058084001007387 */ /* 0x000fe80000100a00 */
[----:B------:R-:W3:Y:S04]  /*2b080*/  LDL.LU.64 R224, [R1+0x36d8] ;  /* 0x0036d80001e07983 */ /* 0x000ee80000300a00 */
[----:B------:R1:W-:Y:S04]  /*2b090*/  STL.64 [R1+0x5818], R28 ;  /* 0x0058181c01007387 */ /* 0x0003e80000100a00 */
[----:B------:R-:W3:Y:S04]  /*2b0a0*/  LDL.LU.64 R78, [R1+0x3698] ;  /* 0x00369800014e7983 */ /* 0x000ee80000300a00 */
[----:B------:R-:W3:Y:S01]  /*2b0b0*/  LDL.LU.64 R240, [R1+0x3658] ;  /* 0x0036580001f07983 */ /* 0x000ee20000300a00 */
[----:B-1----:R-:W-:-:S05]  /*2b0c0*/  IMAD.WIDE R28, R31, 0x4, R76 ;  /* 0x000000041f1c7825 */ /* 0x002fca00078e024c */
[----:B------:R1:W-:Y:S01]  /*2b0d0*/  STL.64 [R1+0x5838], R28 ;  /* 0x0058381c01007387 */ /* 0x0003e20000100a00 */
[----:B------:R-:W-:-:S05]  /*2b0e0*/  IMAD.WIDE R64, R31, 0x4, R96 ;  /* 0x000000041f407825 */ /* 0x000fca00078e0260 */
[----:B------:R-:W-:Y:S04]  /*2b0f0*/  STL.64 [R1+0x5848], R64 ;  /* 0x0058484001007387 */ /* 0x000fe80000100a00 */
[----:B------:R-:W3:Y:S04]  /*2b100*/  LDL.LU.64 R90, [R1+0x3618] ;  /* 0x00361800015a7983 */ /* 0x000ee80000300a00 */
[----:B------:R-:W3:Y:S01]  /*2b110*/  LDL.LU.64 R68, [R1+0x35d8] ;  /* 0x0035d80001447983 */ /* 0x000ee20000300a00 */
[----:B-1----:R-:W-:-:S05]  /*2b120*/  IMAD.WIDE R28, R31, 0x4, R246 ;  /* 0x000000041f1c7825 */ /* 0x002fca00078e02f6 */
[----:B------:R1:W-:Y:S04]  /*2b130*/  STL.64 [R1+0x5858], R28 ;  /* 0x0058581c01007387 */ /* 0x0003e80000100a00 */
[----:B------:R-:W3:Y:S04]  /*2b140*/  LDL.LU.64 R216, [R1+0x3598] ;  /* 0x0035980001d87983 */ /* 0x000ee80000300a00 */
[----:B-1----:R-:W3:Y:S04]  /*2b150*/  LDL.LU.64 R28, [R1+0x3558] ;  /* 0x00355800011c7983 */ /* 0x002ee80000300a00 */
[----:B------:R-:W3:Y:S04]  /*2b160*/  LDL.LU.64 R210, [R1+0x36d0] ;  /* 0x0036d00001d27983 */ /* 0x000ee80000300a00 */
[----:B------:R-:W3:Y:S04]  /*2b170*/  LDL.LU.64 R64, [R1+0x36c8] ;  /* 0x0036c80001407983 */ /* 0x000ee80000300a00 */
[----:B------:R-:W-:Y:S04]  /*2b180*/  STL.64 [R1+0x5828], R184 ;  /* 0x005828b801007387 */ /* 0x000fe80000100a00 */
[----:B------:R-:W3:Y:S04]  /*2b190*/  LDL.LU.64 R76, [R1+0x3690] ;  /* 0x00369000014c7983 */ /* 0x000ee80000300a00 */
[----:B------:R-:W3:Y:S01]  /*2b1a0*/  LDL.LU.64 R246, [R1+0x3688] ;  /* 0x0036880001f67983 */ /* 0x000ee20000300a00 */
[----:B--2---:R-:W-:-:S05]  /*2b1b0*/  IMAD.WIDE R74, R31, 0x4, R204 ;  /* 0x000000041f4a7825 */ /* 0x004fca00078e02cc */
[----:B------:R1:W-:Y:S04]  /*2b1c0*/  STL.64 [R1+0x5868], R74 ;  /* 0x0058684a01007387 */ /* 0x0003e80000100a00 */
[----:B-1----:R-:W2:Y:S01]  /*2b1d0*/  LDL.LU.64 R74, [R1+0x3650] ;  /* 0x00365000014a7983 */ /* 0x002ea20000300a00 */
[----:B----4-:R-:W-:-:S05]  /*2b1e0*/  IMAD.WIDE R96, R31, 0x4, R42 ;  /* 0x000000041f607825 */ /* 0x010fca00078e022a */
[----:B------:R1:W-:Y:S01]  /*2b1f0*/  STL.64 [R1+0x5878], R96 ;  /* 0x0058786001007387 */ /* 0x0003e20000100a00 */
[----:B---3--:R-:W-:-:S03]  /*2b200*/  IMAD.WIDE R42, R31, 0x4, R62 ;  /* 0x000000041f2a7825 */ /* 0x008fc600078e023e */
[----:B-1----:R-:W3:Y:S04]  /*2b210*/  LDL.LU.64 R96, [R1+0x3610] ;  /* 0x0036100001607983 */ /* 0x002ee80000300a00 */
[----:B------:R1:W-:Y:S04]  /*2b220*/  STL.64 [R1+0x5888], R42 ;  /* 0x0058882a01007387 */ /* 0x0003e80000100a00 */
[----:B------:R-:W4:Y:S04]  /*2b230*/  LDL.LU.64 R204, [R1+0x35d0] ;  /* 0x0035d00001cc7983 */ /* 0x000f280000300a00 */
[----:B-1----:R-:W4:Y:S04]  /*2b240*/  LDL.LU.64 R42, [R1+0x3590] ;  /* 0x00359000012a7983 */ /* 0x002f280000300a00 */
[----:B------:R-:W4:Y:S01]  /*2b250*/  LDL.LU.64 R62, [R1+0x3550] ;  /* 0x00355000013e7983 */ /* 0x000f220000300a00 */
[----:B------:R-:W-:-:S05]  /*2b260*/  IMAD.WIDE R22, R31, 0x4, R22 ;  /* 0x000000041f167825 */ /* 0x000fca00078e0216 */
[----:B------:R1:W-:Y:S01]  /*2b270*/  STL.64 [R1+0x5890], R22 ;  /* 0x0058901601007387 */ /* 0x0003e20000100a00 */
[----:B------:R-:W-:-:S04]  /*2b280*/  IMAD.WIDE R84, R31, 0x4, R84 ;  /* 0x000000041f547825 */ /* 0x000fc800078e0254 */
[C---:B------:R-:W-:Y:S01]  /*2b290*/  IMAD.WIDE R40, R31.reuse, 0x4, R40 ;  /* 0x000000041f287825 */ /* 0x040fe200078e0228 */
[----:B-1----:R-:W4:Y:S03]  /*2b2a0*/  LDL.LU.64 R22, [R1+0x6080] ;  /* 0x0060800001167983 */ /* 0x002f260000300a00 */
[C---:B------:R-:W-:Y:S01]  /*2b2b0*/  IMAD.WIDE R98, R31.reuse, 0x4, R98 ;  /* 0x000000041f627825 */ /* 0x040fe200078e0262 */
[----:B------:R1:W-:Y:S03]  /*2b2c0*/  STL.64 [R1+0x5898], R84 ;  /* 0x0058985401007387 */ /* 0x0003e60000100a00 */
[----:B------:R-:W-:-:S04]  /*2b2d0*/  IMAD.WIDE R100, R31, 0x4, R100 ;  /* 0x000000041f647825 */ /* 0x000fc800078e0264 */
[C---:B------:R-:W-:Y:S01]  /*2b2e0*/  IMAD.WIDE R12, R31.reuse, 0x4, R12 ;  /* 0x000000041f0c7825 */ /* 0x040fe200078e020c */
[----:B-1----:R-:W4:Y:S04]  /*2b2f0*/  LDL.LU.64 R84, [R1+0x6078] ;  /* 0x0060780001547983 */ /* 0x002f280000300a00 */
[----:B------:R1:W-:Y:S01]  /*2b300*/  STL.64 [R1+0x58a0], R40 ;  /* 0x0058a02801007387 */ /* 0x0003e20000100a00 */
[----:B------:R-:W-:-:S03]  /*2b310*/  IMAD.WIDE R176, R31, 0x4, R176 ;  /* 0x000000041fb07825 */ /* 0x000fc600078e02b0 */
[----:B-1----:R-:W4:Y:S04]  /*2b320*/  LDL.LU.64 R40, [R1+0x6070] ;  /* 0x0060700001287983 */ /* 0x002f280000300a00 */
[----:B------:R1:W-:Y:S01]  /*2b330*/  STL.64 [R1+0x58a8], R98 ;  /* 0x0058a86201007387 */ /* 0x0003e20000100a00 */
[----:B------:R-:W-:-:S03]  /*2b340*/  IMAD.WIDE R224, R31, 0x4, R224 ;  /* 0x000000041fe07825 */ /* 0x000fc600078e02e0 */
[----:B-1----:R-:W4:Y:S04]  /*2b350*/  LDL.LU.64 R98, [R1+0x3648] ;  /* 0x0036480001627983 */ /* 0x002f280000300a00 */
[----:B------:R1:W-:Y:S01]  /*2b360*/  STL.64 [R1+0x58b0], R100 ;  /* 0x0058b06401007387 */ /* 0x0003e20000100a00 */
[----:B------:R-:W-:-:S04]  /*2b370*/  IMAD.WIDE R78, R31, 0x4, R78 ;  /* 0x000000041f4e7825 */ /* 0x000fc800078e024e */
[C---:B------:R-:W-:Y:S01]  /*2b380*/  IMAD.WIDE R240, R31.reuse, 0x4, R240 ;  /* 0x000000041ff07825 */ /* 0x040fe200078e02f0 */
[----:B-1----:R-:W4:Y:S04]  /*2b390*/  LDL.LU.64 R100, [R1+0x6068] ;  /* 0x0060680001647983 */ /* 0x002f280000300a00 */
[----:B------:R1:W-:Y:S04]  /*2b3a0*/  STL.64 [R1+0x58b8], R12 ;  /* 0x0058b80c01007387 */ /* 0x0003e80000100a00 */
[----:B-1----:R-:W4:Y:S04]  /*2b3b0*/  LDL.LU.64 R12, [R1+0x6060] ;  /* 0x00606000010c7983 */ /* 0x002f280000300a00 */
[----:B------:R1:W-:Y:S04]  /*2b3c0*/  STL.64 [R1+0x58c8], R224 ;  /* 0x0058c8e001007387 */ /* 0x0003e80000100a00 */
[----:B-1----:R-:W4:Y:S01]  /*2b3d0*/  LDL.LU.64 R224, [R1+0x3608] ;  /* 0x0036080001e07983 */ /* 0x002f220000300a00 */
[----:B------:R-:W-:-:S03]  /*2b3e0*/  IMAD.WIDE R90, R31, 0x4, R90 ;  /* 0x000000041f5a7825 */ /* 0x000fc600078e025a */
[----:B------:R1:W-:Y:S01]  /*2b3f0*/  STL.64 [R1+0x58d0], R78 ;  /* 0x0058d04e01007387 */ /* 0x0003e20000100a00 */
[----:B------:R-:W-:-:S03]  /*2b400*/  IMAD.WIDE R68, R31, 0x4, R68 ;  /* 0x000000041f447825 */ /* 0x000fc600078e0244 */
[----:B-1----:R-:W4:Y:S04]  /*2b410*/  LDL.LU.64 R78, [R1+0x35c8] ;  /* 0x0035c800014e7983 */ /* 0x002f280000300a00 */
[----:B------:R1:W-:Y:S01]  /*2b420*/  STL.64 [R1+0x58d8], R240 ;  /* 0x0058d8f001007387 */ /* 0x0003e20000100a00 */
[----:B------:R-:W-:-:S04]  /*2b430*/  IMAD.WIDE R216, R31, 0x4, R216 ;  /* 0x000000041fd87825 */ /* 0x000fc800078e02d8 */
[C---:B------:R-:W-:Y:S01]  /*2b440*/  IMAD.WIDE R28, R31.reuse, 0x4, R28 ;  /* 0x000000041f1c7825 */ /* 0x040fe200078e021c */
[----:B-1----:R-:W4:Y:S04]  /*2b450*/  LDL.LU.64 R240, [R1+0x6058] ;  /* 0x0060580001f07983 */ /* 0x002f280000300a00 */
[----:B------:R-:W-:Y:S01]  /*2b460*/  STL.64 [R1+0x58c0], R176 ;  /* 0x0058c0b001007387 */ /* 0x000fe20000100a00 */
[----:B------:R-:W-:-:S03]  /*2b470*/  IMAD.WIDE R210, R31, 0x4, R210 ;  /* 0x000000041fd27825 */ /* 0x000fc600078e02d2 */
[----:B------:R1:W-:Y:S01]  /*2b480*/  STL.64 [R1+0x58e0], R90 ;  /* 0x0058e05a01007387 */ /* 0x0003e20000100a00 */
        /* <DEDUP_REMOVED lines=10> */
[----:B------:R-:W-:-:S03]  /*2b530*/  IMAD.WIDE R242, R31, 0x4, R242 ;  /* 0x000000041ff27825 */ /* 0x000fc600078e02f2 */
        /* <DEDUP_REMOVED lines=14> */
[C---:B--2---:R-:W-:Y:S01]  /*2b620*/  IMAD.WIDE R74, R31.reuse, 0x4, R74 ;  /* 0x000000041f4a7825 */ /* 0x044fe200078e024a */
[----:B------:R-:W-:Y:S03]  /*2b630*/  STL.64 [R1+0x5918], R168 ;  /* 0x005918a801007387 */ /* 0x000fe60000100a00 */
[C---:B---3--:R-:W-:Y:S01]  /*2b640*/  IMAD.WIDE R96, R31.reuse, 0x4, R96 ;  /* 0x000000041f607825 */ /* 0x048fe200078e0260 */
[----:B------:R1:W-:Y:S03]  /*2b650*/  STL.64 [R1+0x5930], R74 ;  /* 0x0059304a01007387 */ /* 0x0003e60000100a00 */
[C---:B----4-:R-:W-:Y:S01]  /*2b660*/  IMAD.WIDE R42, R31.reuse, 0x4, R42 ;  /* 0x000000041f2a7825 */ /* 0x050fe200078e022a */
[----:B------:R-:W-:Y:S03]  /*2b670*/  STL.64 [R1+0x5940], R96 ;  /* 0x0059406001007387 */ /* 0x000fe60000100a00 */
[----:B-1----:R-:W-:-:S05]  /*2b680*/  IMAD.WIDE R74, R31, 0x4, R204 ;  /* 0x000000041f4a7825 */ /* 0x002fca00078e02cc */
[----:B------:R-:W-:Y:S01]  /*2b690*/  STL.64 [R1+0x5948], R74 ;  /* 0x0059484a01007387 */ /* 0x000fe20000100a00 */
[----:B------:R-:W-:-:S03]  /*2b6a0*/  IMAD.WIDE R62, R31, 0x4, R62 ;  /* 0x000000041f3e7825 */ /* 0x000fc600078e023e */
[----:B------:R-:W2:Y:S04]  /*2b6b0*/  LDL.LU.64 R204, [R1+0x3538] ;  /* 0x0035380001cc7983 */ /* 0x000ea80000300a00 */
[----:B------:R1:W-:Y:S04]  /*2b6c0*/  STL.64 [R1+0x5950], R42 ;  /* 0x0059502a01007387 */ /* 0x0003e80000100a00 */
[----:B-1----:R-:W3:Y:S04]  /*2b6d0*/  LDL.LU.64 R42, [R1+0x3530] ;  /* 0x00353000012a7983 */ /* 0x002ee80000300a00 */
[----:B------:R1:W-:Y:S04]  /*2b6e0*/  STL.64 [R1+0x5958], R62 ;  /* 0x0059583e01007387 */ /* 0x0003e80000100a00 */
[----:B-1----:R-:W4:Y:S01]  /*2b6f0*/  LDL.LU.64 R62, [R1+0x3528] ;  /* 0x00352800013e7983 */ /* 0x002f220000300a00 */
[----:B------:R-:W-:-:S04]  /*2b700*/  IMAD.WIDE R96, R31, 0x4, R98 ;  /* 0x000000041f607825 */ /* 0x000fc800078e0262 */
[C---:B------:R-:W-:Y:S01]  /*2b710*/  IMAD.WIDE R74, R31.reuse, 0x4, R92 ;  /* 0x000000041f4a7825 */ /* 0x040fe200078e025c */
[----:B------:R1:W-:Y:S04]  /*2b720*/  STL.64 [R1+0x5978], R96 ;  /* 0x0059786001007387 */ /* 0x0003e80000100a00 */
[----:B------:R-:W4:Y:S04]  /*2b730*/  LDL.LU.64 R98, [R1+0x3520] ;  /* 0x0035200001627983 */ /* 0x000f280000300a00 */
[----:B------:R-:W-:Y:S04]  /*2b740*/  STL.64 [R1+0x5980], R74 ;  /* 0x0059804a01007387 */ /* 0x000fe80000100a00 */
[----:B------:R-:W4:Y:S01]  /*2b750*/  LDL.LU.64 R92, [R1+0x3518] ;  /* 0x00351800015c7983 */ /* 0x000f220000300a00 */
[----:B------:R-:W-:-:S04]  /*2b760*/  IMAD.WIDE R160, R31, 0x4, R160 ;  /* 0x000000041fa07825 */ /* 0x000fc800078e02a0 */
[C---:B------:R-:W-:Y:S01]  /*2b770*/  IMAD.WIDE R152, R31.reuse, 0x4, R152 ;  /* 0x000000041f987825 */ /* 0x040fe200078e0298 */
[----:B------:R-:W-:Y:S03]  /*2b780*/  STL.64 [R1+0x5968], R160 ;  /* 0x005968a001007387 */ /* 0x000fe60000100a00 */
[----:B-1----:R-:W-:-:S05]  /*2b790*/  IMAD.WIDE R96, R31, 0x4, R224 ;  /* 0x000000041f607825 */ /* 0x002fca00078e02e0 */
[----:B------:R-:W-:Y:S04]  /*2b7a0*/  STL.64 [R1+0x59a0], R96 ;  /* 0x0059a06001007387 */ /* 0x000fe80000100a00 */
[----:B------:R-:W-:Y:S01]  /*2b7b0*/  STL.64 [R1+0x5990], R152 ;  /* 0x0059909801007387 */ /* 0x000fe20000100a00 */
[----:B------:R-:W-:-:S05]  /*2b7c0*/  IMAD.WIDE R78, R31, 0x4, R78 ;  /* 0x000000041f4e7825 */ /* 0x000fca00078e024e */
[----:B------:R1:W-:Y:S01]  /*2b7d0*/  STL.64 [R1+0x59a8], R78 ;  /* 0x0059a84e01007387 */ /* 0x0003e20000100a00 */
[----:B------:R-:W-:-:S04]  /*2b7e0*/  IMAD.WIDE R50, R31, 0x4, R50 ;  /* 0x000000041f327825 */ /* 0x000fc800078e0232 */
[----:B------:R-:W-:-:S04]  /*2b7f0*/  IMAD.WIDE R144, R31, 0x4, R144 ;  /* 0x000000041f907825 */ /* 0x000fc800078e0290 */
[----:B------:R-:W-:-:S04]  /*2b800*/  IMAD.WIDE R136, R31, 0x4, R136 ;  /* 0x000000041f887825 */ /* 0x000fc800078e0288 */
[----:B------:R-:W-:-:S04]  /*2b810*/  IMAD.WIDE R128, R31, 0x4, R128 ;  /* 0x000000041f807825 */ /* 0x000fc800078e0280 */
[----:B-1----:R-:W-:-:S04]  /*2b820*/  IMAD.WIDE R78, R31, 0x4, R246 ;  /* 0x000000041f4e7825 */ /* 0x002fc800078e02f6 */
[----:B------:R-:W-:-:S05]  /*2b830*/  IMAD.WIDE R74, R31, 0x4, R242 ;  /* 0x000000041f4a7825 */ /* 0x000fca00078e02f2 */
[----:B------:R1:W-:Y:S04]  /*2b840*/  STL.64 [R1+0x59b0], R74 ;  /* 0x0059b04a01007387 */ /* 0x0003e80000100a00 */
[----:B------:R-:W4:Y:S04]  /*2b850*/  LDL.LU.64 R242, [R1+0x3500] ;  /* 0x0035000001f27983 */ /* 0x000f280000300a00 */
[----:B------:R-:W-:Y:S01]  /*2b860*/  STL.64 [R1+0x59c0], R78 ;  /* 0x0059c04e01007387 */ /* 0x000fe20000100a00 */
[----:B-1----:R-:W-:-:S03]  /*2b870*/  IMAD.WIDE R74, R31, 0x4, R236 ;  /* 0x000000041f4a7825 */ /* 0x002fc600078e02ec */
[----:B------:R-:W4:Y:S04]  /*2b880*/  LDL.LU.64 R236, [R1+0x34f8] ;  /* 0x0034f80001ec7983 */ /* 0x000f280000300a00 */
[----:B------:R1:W-:Y:S02]  /*2b890*/  STL.64 [R1+0x59d0], R74 ;  /* 0x0059d04a01007387 */ /* 0x0003e40000100a00 */
[----:B-1----:R-:W-:-:S05]  /*2b8a0*/  IMAD.WIDE R74, R31, 0x4, R230 ;  /* 0x000000041f4a7825 */ /* 0x002fca00078e02e6 */
[----:B------:R1:W-:Y:S04]  /*2b8b0*/  STL.64 [R1+0x59e0], R74 ;  /* 0x0059e04a01007387 */ /* 0x0003e80000100a00 */
[----:B------:R-:W4:Y:S04]  /*2b8c0*/  LDL.LU.64 R246, [R1+0x34f0] ;  /* 0x0034f00001f67983 */ /* 0x000f280000300a00 */
[----:B------:R-:W4:Y:S04]  /*2b8d0*/  LDL.LU.64 R230, [R1+0x34e8] ;  /* 0x0034e80001e67983 */ /* 0x000f280000300a00 */
[----:B------:R2:W-:Y:S01]  /*2b8e0*/  STL.64 [R1+0x5a00], R50 ;  /* 0x005a003201007387 */ /* 0x0005e20000100a00 */
[----:B-1----:R-:W-:-:S03]  /*2b8f0*/  IMAD.WIDE R74, R31, 0x4, R8 ;  /* 0x000000041f4a7825 */ /* 0x002fc600078e0208 */
[----:B--2---:R-:W2:Y:S04]  /*2b900*/  LDL.LU.64 R50, [R1+0x34e0] ;  /* 0x0034e00001327983 */ /* 0x004ea80000300a00 */
[----:B------:R-:W-:Y:S04]  /*2b910*/  STL.64 [R1+0x59d8], R144 ;  /* 0x0059d89001007387 */ /* 0x000fe80000100a00 */
[----:B------:R-:W2:Y:S01]  /*2b920*/  LDL.LU.64 R8, [R1+0x34d8] ;  /* 0x0034d80001087983 */ /* 0x000ea20000300a00 */
[----:B---3--:R-:W-:-:S03]  /*2b930*/  IMAD.WIDE R42, R31, 0x4, R42 ;  /* 0x000000041f2a7825 */ /* 0x008fc600078e022a */
[----:B------:R1:W-:Y:S04]  /*2b940*/  STL.64 [R1+0x5a08], R74 ;  /* 0x005a084a01007387 */ /* 0x0003e80000100a00 */
[----:B------:R-:W-:Y:S04]  /*2b950*/  STL.64 [R1+0x59f8], R136 ;  /* 0x0059f88801007387 */ /* 0x000fe80000100a00 */
[----:B------:R-:W-:Y:S01]  /*2b960*/  STL.64 [R1+0x5a18], R128 ;  /* 0x005a188001007387 */ /* 0x000fe20000100a00 */
[----:B-1----:R-:W-:-:S05]  /*2b970*/  IMAD.WIDE R74, R31, 0x4, R204 ;  /* 0x000000041f4a7825 */ /* 0x002fca00078e02cc */
[----:B------:R4:W-:Y:S04]  /*2b980*/  STL.64 [R1+0x4de0], R74 ;  /* 0x004de04a01007387 */ /* 0x0009e80000100a00 */
[----:B------:R1:W-:Y:S01]  /*2b990*/  STL.64 [R1+0x4df8], R42 ;  /* 0x004df82a01007387 */ /* 0x0003e20000100a00 */
[----:B----4-:R-:W-:-:S03]  /*2b9a0*/  IMAD.WIDE R74, R31, 0x4, R62 ;  /* 0x000000041f4a7825 */ /* 0x010fc600078e023e */
[----:B-1----:R-:W3:Y:S04]  /*2b9b0*/  LDL.LU.64 R42, [R1+0x34c0] ;  /* 0x0034c000012a7983 */ /* 0x002ee80000300a00 */
[----:B------:R-:W4:Y:S01]  /*2b9c0*/  LDL.LU.64 R62, [R1+0x34b8] ;  /* 0x0034b800013e7983 */ /* 0x000f220000300a00 */
[----:B------:R-:W-:-:S03]  /*2b9d0*/  IMAD.WIDE R116, R31, 0x4, R116 ;  /* 0x000000041f747825 */ /* 0x000fc600078e0274 */
[----:B------:R1:W-:Y:S01]  /*2b9e0*/  STL.64 [R1+0x4e10], R74 ;  /* 0x004e104a01007387 */ /* 0x0003e20000100a00 */
[----:B------:R-:W-:-:S03]  /*2b9f0*/  IMAD.WIDE R78, R31, 0x4, R98 ;  /* 0x000000041f4e7825 */ /* 0x000fc600078e0262 */
[----:B------:R-:W-:Y:S04]  /*2ba00*/  STL.64 [R1+0x5a20], R116 ;  /* 0x005a207401007387 */ /* 0x000fe80000100a00 */
[----:B------:R-:W4:Y:S01]  /*2ba10*/  LDL.LU.64 R96, [R1+0x34b0] ;  /* 0x0034b00001607983 */ /* 0x000f220000300a00 */
[----:B-1----:R-:W-:-:S03]  /*2ba20*/  IMAD.WIDE R74, R31, 0x4, R92 ;  /* 0x000000041f4a7825 */ /* 0x002fc600078e025c */
[----:B------:R1:W-:Y:S04]  /*2ba30*/  STL.64 [R1+0x4e28], R78 ;  /* 0x004e284e01007387 */ /* 0x0003e80000100a00 */
[----:B------:R-:W4:Y:S04]  /*2ba40*/  LDL.LU.64 R224, [R1+0x34a8] ;  /* 0x0034a80001e07983 */ /* 0x000f280000300a00 */
[----:B------:R1:W-:Y:S04]  /*2ba50*/  STL.64 [R1+0x4e40], R74 ;  /* 0x004e404a01007387 */ /* 0x0003e80000100a00 */
[----:B-1----:R-:W4:Y:S04]  /*2ba60*/  LDL.LU.64 R78, [R1+0x34a0] ;  /* 0x0034a000014e7983 */ /* 0x002f280000300a00 */
[----:B------:R-:W4:Y:S01]  /*2ba70*/  LDL.LU.64 R74, [R1+0x3498] ;  /* 0x00349800014a7983 */ /* 0x000f220000300a00 */
[----:B------:R-:W-:-:S04]  /*2ba80*/  IMAD.WIDE R98, R31, 0x4, R238 ;  /* 0x000000041f627825 */ /* 0x000fc800078e02ee */
[C---:B------:R-:W-:Y:S02]  /*2ba90*/  IMAD.WIDE R92, R31.reuse, 0x4, R48 ;  /* 0x000000041f5c7825 */ /* 0x040fe400078e0230 */
[----:B------:R-:W4:Y:S04]  /*2baa0*/  LDL.LU.64 R48, [R1+0x3480] ;  /* 0x0034800001307983 */ /* 0x000f280000300a00 */
[----:B------:R1:W-:Y:S04]  /*2bab0*/  STL.64 [R1+0x4e58], R98 ;  /* 0x004e586201007387 */ /* 0x0003e80000100a00 */
[----:B------:R1:W-:Y:S04]  /*2bac0*/  STL.64 [R1+0x4e70], R92 ;  /* 0x004e705c01007387 */ /* 0x0003e80000100a00 */
[----:B------:R-:W4:Y:S01]  /*2bad0*/  LDL.LU.64 R204, [R1+0x3478] ;  /* 0x0034780001cc7983 */ /* 0x000f220000300a00 */
[----:B------:R-:W-:-:S04]  /*2bae0*/  IMAD.WIDE R88, R31, 0x4, R88 ;  /* 0x000000041f587825 */ /* 0x000fc800078e0258 */
[----:B-1----:R-:W-:-:S05]  /*2baf0*/  IMAD.WIDE R98, R31, 0x4, R242 ;  /* 0x000000041f627825 */ /* 0x002fca00078e02f2 */
[----:B------:R1:W-:Y:S01]  /*2bb00*/  STL.64 [R1+0x4e88], R98 ;  /* 0x004e886201007387 */ /* 0x0003e20000100a00 */
[----:B------:R-:W-:-:S03]  /*2bb10*/  IMAD.WIDE R92, R31, 0x4, R236 ;  /* 0x000000041f5c7825 */ /* 0x000fc600078e02ec */
[----:B-1----:R-:W4:Y:S04]  /*2bb20*/  LDL.LU.64 R98, [R1+0x3470] ;  /* 0x0034700001627983 */ /* 0x002f280000300a00 */
[----:B------:R1:W-:Y:S04]  /*2bb30*/  STL.64 [R1+0x4ea0], R92 ;  /* 0x004ea05c01007387 */ /* 0x0003e80000100a00 */
[----:B-1----:R-:W4:Y:S04]  /*2bb40*/  LDL.LU.64 R92, [R1+0x3468] ;  /* 0x00346800015c7983 */ /* 0x002f280000300a00 */
[----:B------:R-:W4:Y:S01]  /*2bb50*/  LDL.LU.64 R238, [R1+0x3460] ;  /* 0x0034600001ee7983 */ /* 0x000f220000300a00 */
[----:B------:R-:W-:-:S03]  /*2bb60*/  IMAD.WIDE R242, R31, 0x4, R246 ;  /* 0x000000041ff27825 */ /* 0x000fc600078e02f6 */
[----:B------:R-:W4:Y:S01]  /*2bb70*/  LDL.LU.64 R236, [R1+0x3458] ;  /* 0x0034580001ec7983 */ /* 0x000f220000300a00 */
[----:B------:R-:W-:-:S03]  /*2bb80*/  IMAD.WIDE R230, R31, 0x4, R230 ;  /* 0x000000041fe67825 */ /* 0x000fc600078e02e6 */
[----:B------:R1:W-:Y:S01]  /*2bb90*/  STL.64 [R1+0x4eb8], R242 ;  /* 0x004eb8f201007387 */ /* 0x0003e20000100a00 */
[----:B--2---:R-:W-:-:S03]  /*2bba0*/  IMAD.WIDE R50, R31, 0x4, R50 ;  /* 0x000000041f327825 */ /* 0x004fc600078e0232 */
[----:B-1----:R-:W2:Y:S04]  /*2bbb0*/  LDL.LU.64 R242, [R1+0x3440] ;  /* 0x0034400001f27983 */ /* 0x002ea80000300a00 */
[----:B------:R1:W-:Y:S04]  /*2bbc0*/  STL.64 [R1+0x4ed0], R230 ;  /* 0x004ed0e601007387 */ /* 0x0003e80000100a00 */
[----:B------:R-:W2:Y:S04]  /*2bbd0*/  LDL.LU.64 R246, [R1+0x3438] ;  /* 0x0034380001f67983 */ /* 0x000ea80000300a00 */
[----:B------:R1:W-:Y:S02]  /*2bbe0*/  STL.64 [R1+0x4ee8], R50 ;  /* 0x004ee83201007387 */ /* 0x0003e40000100a00 */
[----:B-1----:R-:W-:-:S02]  /*2bbf0*/  IMAD.WIDE R230, R31, 0x4, R8 ;  /* 0x000000041fe67825 */ /* 0x002fc400078e0208 */
[----:B------:R-:W2:Y:S04]  /*2bc00*/  LDL.LU.64 R50, [R1+0x3430] ;  /* 0x0034300001327983 */ /* 0x000ea80000300a00 */
[----:B------:R-:W2:Y:S04]  /*2bc10*/  LDL.LU.64 R8, [R1+0x3428] ;  /* 0x0034280001087983 */ /* 0x000ea80000300a00 */
[----:B------:R1:W-:Y:S02]  /*2bc20*/  STL.64 [R1+0x4f00], R230 ;  /* 0x004f00e601007387 */ /* 0x0003e40000100a00 */
[----:B-1----:R-:W-:-:S02]  /*2bc30*/  IMAD.WIDE R230, R31, 0x4, R28 ;  /* 0x000000041fe67825 */ /* 0x002fc400078e021c */
[----:B------:R-:W2:Y:S04]  /*2bc40*/  LDL.LU.64 R28, [R1+0x3420] ;  /* 0x00342000011c7983 */ /* 0x000ea80000300a00 */
[----:B------:R1:W-:Y:S01]  /*2bc50*/  STL.64 [R1+0x4f18], R230 ;  /* 0x004f18e601007387 */ /* 0x0003e20000100a00 */
[----:B---3--:R-:W-:-:S04]  /*2bc60*/  IMAD.WIDE R42, R31, 0x4, R42 ;  /* 0x000000041f2a7825 */ /* 0x008fc800078e022a */
[C---:B----4-:R-:W-:Y:S01]  /*2bc70*/  IMAD.WIDE R62, R31.reuse, 0x4, R62 ;  /* 0x000000041f3e7825 */ /* 0x050fe200078e023e */
[----:B-1----:R-:W3:Y:S04]  /*2bc80*/  LDL.LU.64 R230, [R1+0x3418] ;  /* 0x0034180001e67983 */ /* 0x002ee80000300a00 */
        /* <DEDUP_REMOVED lines=15> */
[----:B------:R1:W-:Y:S04]  /*2bd80*/  STL.64 [R1+0x4fa8], R78 ;  /* 0x004fa84e01007387 */ /* 0x0003e80000100a00 */
[----:B-1----:R-:W4:Y:S04]  /*2bd90*/  LDL.LU.64 R78, [R1+0x5ff0] ;  /* 0x005ff000014e7983 */ /* 0x002f280000300a00 */
[----:B------:R1:W-:Y:S02]  /*2bda0*/  STL.64 [R1+0x4fc0], R74 ;  /* 0x004fc04a01007387 */ /* 0x0003e40000100a00 */
[----:B-1----:R-:W-:-:S02]  /*2bdb0*/  IMAD.WIDE R74, R31, 0x4, R90 ;  /* 0x000000041f4a7825 */ /* 0x002fc400078e025a */
[----:B------:R-:W4:Y:S04]  /*2bdc0*/  LDL.LU.64 R90, [R1+0x5fe8] ;  /* 0x005fe800015a7983 */ /* 0x000f280000300a00 */
[----:B------:R1:W-:Y:S04]  /*2bdd0*/  STL.64 [R1+0x4fd0], R74 ;  /* 0x004fd04a01007387 */ /* 0x0003e80000100a00 */
[----:B------:R1:W-:Y:S02]  /*2bde0*/  STL.64 [R1+0x4fe8], R226 ;  /* 0x004fe8e201007387 */ /* 0x0003e40000100a00 */
[----:B-1----:R-:W-:-:S02]  /*2bdf0*/  IMAD.WIDE R74, R31, 0x4, R48 ;  /* 0x000000041f4a7825 */ /* 0x002fc400078e0230 */
[----:B------:R-:W4:Y:S04]  /*2be00*/  LDL.LU.64 R226, [R1+0x33e8] ;  /* 0x0033e80001e27983 */ /* 0x000f280000300a00 */
[----:B------:R-:W4:Y:S04]  /*2be10*/  LDL.LU.64 R48, [R1+0x33e0] ;  /* 0x0033e00001307983 */ /* 0x000f280000300a00 */
[----:B------:R1:W-:Y:S02]  /*2be20*/  STL.64 [R1+0x5000], R74 ;  /* 0x0050004a01007387 */ /* 0x0003e40000100a00 */
[----:B-1----:R-:W-:-:S05]  /*2be30*/  IMAD.WIDE R74, R31, 0x4, R204 ;  /* 0x000000041f4a7825 */ /* 0x002fca00078e02cc */
[----:B------:R1:W-:Y:S01]  /*2be40*/  STL.64 [R1+0x5018], R74 ;  /* 0x0050184a01007387 */ /* 0x0003e20000100a00 */
[----:B------:R-:W-:-:S05]  /*2be50*/  IMAD.WIDE R204, R31, 0x4, R98 ;  /* 0x000000041fcc7825 */ /* 0x000fca00078e0262 */
[----:B------:R-:W-:Y:S01]  /*2be60*/  STL.64 [R1+0x5030], R204 ;  /* 0x005030cc01007387 */ /* 0x000fe20000100a00 */
[----:B------:R-:W-:-:S04]  /*2be70*/  IMAD.WIDE R98, R31, 0x4, R92 ;  /* 0x000000041f627825 */ /* 0x000fc800078e025c */
[C---:B-1----:R-:W-:Y:S01]  /*2be80*/  IMAD.WIDE R74, R31.reuse, 0x4, R238 ;  /* 0x000000041f4a7825 */ /* 0x042fe200078e02ee */
[----:B------:R-:W-:Y:S03]  /*2be90*/  STL.64 [R1+0x5050], R98 ;  /* 0x0050506201007387 */ /* 0x000fe60000100a00 */
[C---:B------:R-:W-:Y:S02]  /*2bea0*/  IMAD.WIDE R92, R31.reuse, 0x4, R236 ;  /* 0x000000041f5c7825 */ /* 0x040fe400078e02ec */
[----:B------:R-:W4:Y:S04]  /*2beb0*/  LDL.LU.64 R236, [R1+0x33d8] ;  /* 0x0033d80001ec7983 */ /* 0x000f280000300a00 */
[----:B------:R1:W-:Y:S04]  /*2bec0*/  STL.64 [R1+0x5068], R74 ;  /* 0x0050684a01007387 */ /* 0x0003e80000100a00 */
[----:B------:R1:W-:Y:S02]  /*2bed0*/  STL.64 [R1+0x5080], R92 ;  /* 0x0050805c01007387 */ /* 0x0003e40000100a00 */
[----:B-1----:R-:W-:-:S04]  /*2bee0*/  IMAD.WIDE R74, R31, 0x4, R100 ;  /* 0x000000041f4a7825 */ /* 0x002fc800078e0264 */
[C---:B------:R-:W-:Y:S01]  /*2bef0*/  IMAD.WIDE R92, R31.reuse, 0x4, R104 ;  /* 0x000000041f5c7825 */ /* 0x040fe200078e0268 */
[----:B------:R1:W-:Y:S03]  /*2bf00*/  STL.64 [R1+0x5098], R74 ;  /* 0x0050984a01007387 */ /* 0x0003e60000100a00 */
[C---:B--2---:R-:W-:Y:S01]  /*2bf10*/  IMAD.WIDE R98, R31.reuse, 0x4, R242 ;  /* 0x000000041f627825 */ /* 0x044fe200078e02f2 */
[----:B------:R2:W-:Y:S04]  /*2bf20*/  STL.64 [R1+0x50b0], R92 ;  /* 0x0050b05c01007387 */ /* 0x0005e80000100a00 */
[----:B------:R-:W-:Y:S01]  /*2bf30*/  STL.64 [R1+0x50c8], R98 ;  /* 0x0050c86201007387 */ /* 0x000fe20000100a00 */
[----:B-1----:R-:W-:-:S04]  /*2bf40*/  IMAD.WIDE R74, R31, 0x4, R246 ;  /* 0x000000041f4a7825 */ /* 0x002fc800078e02f6 */
[C---:B--2---:R-:W-:Y:S02]  /*2bf50*/  IMAD.WIDE R92, R31.reuse, 0x4, R50 ;  /* 0x000000041f5c7825 */ /* 0x044fe400078e0232 */
[----:B------:R-:W2:Y:S04]  /*2bf60*/  LDL.LU.64 R50, [R1+0x33c0] ;  /* 0x0033c00001327983 */ /* 0x000ea80000300a00 */
[----:B------:R1:W-:Y:S04]  /*2bf70*/  STL.64 [R1+0x50e0], R74 ;  /* 0x0050e04a01007387 */ /* 0x0003e80000100a00 */
[----:B------:R1:W-:Y:S02]  /*2bf80*/  STL.64 [R1+0x50f8], R92 ;  /* 0x0050f85c01007387 */ /* 0x0003e40000100a00 */
[----:B-1----:R-:W-:-:S02]  /*2bf90*/  IMAD.WIDE R74, R31, 0x4, R8 ;  /* 0x000000041f4a7825 */ /* 0x002fc400078e0208 */
[----:B------:R-:W2:Y:S02]  /*2bfa0*/  LDL.LU.64 R8, [R1+0x33b8] ;  /* 0x0033b80001087983 */ /* 0x000ea40000300a00 */
[C---:B------:R-:W-:Y:S02]  /*2bfb0*/  IMAD.WIDE R92, R31.reuse, 0x4, R28 ;  /* 0x000000041f5c7825 */ /* 0x040fe400078e021c */
[----:B------:R3:W-:Y:S04]  /*2bfc0*/  STL.64 [R1+0x5110], R74 ;  /* 0x0051104a01007387 */ /* 0x0007e80000100a00 */
[----:B------:R-:W2:Y:S04]  /*2bfd0*/  LDL.LU.64 R28, [R1+0x3380] ;  /* 0x00338000011c7983 */ /* 0x000ea80000300a00 */
[----:B------:R1:W-:Y:S01]  /*2bfe0*/  STL.64 [R1+0x5128], R92 ;  /* 0x0051285c01007387 */ /* 0x0003e20000100a00 */
[----:B---3--:R-:W-:-:S04]  /*2bff0*/  IMAD.WIDE R74, R31, 0x4, R230 ;  /* 0x000000041f4a7825 */ /* 0x008fc800078e02e6 */
[C---:B-1----:R-:W-:Y:S01]  /*2c000*/  IMAD.WIDE R92, R31.reuse, 0x4, R22 ;  /* 0x000000041f5c7825 */ /* 0x042fe200078e0216 */
[----:B------:R4:W-:Y:S03]  /*2c010*/  STL.64 [R1+0x5140], R74 ;  /* 0x0051404a01007387 */ /* 0x0009e60000100a00 */
[C---:B------:R-:W-:Y:S01]  /*2c020*/  IMAD.WIDE R22, R31.reuse, 0x4, R234 ;  /* 0x000000041f167825 */ /* 0x040fe200078e02ea */
[----:B------:R-:W-:Y:S04]  /*2c030*/  STL.64 [R1+0x5158], R92 ;  /* 0x0051585c01007387 */ /* 0x000fe80000100a00 */
[----:B------:R1:W-:Y:S01]  /*2c040*/  STL.64 [R1+0x5170], R22 ;  /* 0x0051701601007387 */ /* 0x0003e20000100a00 */
[----:B----4-:R-:W-:-:S05]  /*2c050*/  IMAD.WIDE R74, R31, 0x4, R88 ;  /* 0x000000041f4a7825 */ /* 0x010fca00078e0258 */
[----:B------:R3:W-:Y:S04]  /*2c060*/  STL.64 [R1+0x5188], R74 ;  /* 0x0051884a01007387 */ /* 0x0007e80000100a00 */
[----:B------:R-:W4:Y:S01]  /*2c070*/  LDL.LU.64 R204, [R1+0x3340] ;  /* 0x0033400001cc7983 */ /* 0x000f220000300a00 */
[----:B------:R-:W-:-:S05]  /*2c080*/  IMAD.WIDE R42, R31, 0x4, R42 ;  /* 0x000000041f2a7825 */ /* 0x000fca00078e022a */
[----:B------:R3:W-:Y:S04]  /*2c090*/  STL.64 [R1+0x51a0], R42 ;  /* 0x0051a02a01007387 */ /* 0x0007e80000100a00 */
[----:B------:R-:W4:Y:S01]  /*2c0a0*/  LDL.LU.64 R98, [R1+0x3300] ;  /* 0x0033000001627983 */ /* 0x000f220000300a00 */
[----:B-1----:R-:W-:-:S05]  /*2c0b0*/  IMAD.WIDE R22, R31, 0x4, R62 ;  /* 0x000000041f167825 */ /* 0x002fca00078e023e */
[----:B------:R1:W-:Y:S04]  /*2c0c0*/  STL.64 [R1+0x51b8], R22 ;  /* 0x0051b81601007387 */ /* 0x0003e80000100a00 */
[----:B------:R-:W4:Y:S04]  /*2c0d0*/  LDL.LU.64 R62, [R1+0x32c0] ;  /* 0x0032c000013e7983 */ /* 0x000f280000300a00 */
[----:B---3--:R-:W3:Y:S04]  /*2c0e0*/  LDL.LU.64 R74, [R1+0x3280] ;  /* 0x00328000014a7983 */ /* 0x008ee80000300a00 */
[----:B------:R-:W3:Y:S04]  /*2c0f0*/  LDL.LU.64 R92, [R1+0x3240] ;  /* 0x00324000015c7983 */ /* 0x000ee80000300a00 */
[----:B------:R-:W3:Y:S04]  /*2c100*/  LDL.LU.64 R88, [R1+0x3200] ;  /* 0x0032000001587983 */ /* 0x000ee80000300a00 */
[----:B------:R-:W3:Y:S04]  /*2c110*/  LDL.LU.64 R42, [R1+0x31c0] ;  /* 0x0031c000012a7983 */ /* 0x000ee80000300a00 */
[----:B------:R-:W3:Y:S01]  /*2c120*/  LDL.LU.64 R238, [R1+0x3180] ;  /* 0x0031800001ee7983 */ /* 0x000ee20000300a00 */
[----:B------:R-:W-:-:S04]  /*2c130*/  IMAD.WIDE R198, R31, 0x4, R198 ;  /* 0x000000041fc67825 */ /* 0x000fc800078e02c6 */
[----:B------:R-:W-:-:S04]  /*2c140*/  IMAD.WIDE R100, R31, 0x4, R226 ;  /* 0x000000041f647825 */ /* 0x000fc800078e02e2 */
[C---:B-1----:R-:W-:Y:S01]  /*2c150*/  IMAD.WIDE R22, R31.reuse, 0x4, R48 ;  /* 0x000000041f167825 */ /* 0x042fe200078e0230 */
[----:B------:R1:W-:Y:S04]  /*2c160*/  STL.64 [R1+0x51d0], R100 ;  /* 0x0051d06401007387 */ /* 0x0003e80000100a00 */
[----:B-1----:R-:W3:Y:S04]  /*2c170*/  LDL.LU.64 R100, [R1+0x33b0] ;  /* 0x0033b00001647983 */ /* 0x002ee80000300a00 */
[----:B------:R1:W-:Y:S04]  /*2c180*/  STL.64 [R1+0x5208], R22 ;  /* 0x0052081601007387 */ /* 0x0003e80000100a00 */
[----:B------:R-:W3:Y:S04]  /*2c190*/  LDL.LU.64 R104, [R1+0x33a8] ;  /* 0x0033a80001687983 */ /* 0x000ee80000300a00 */
[----:B------:R-:W3:Y:S04]  /*2c1a0*/  LDL.LU.64 R242, [R1+0x33a0] ;  /* 0x0033a00001f27983 */ /* 0x000ee80000300a00 */
[----:B------:R-:W3:Y:S01]  /*2c1b0*/  LDL.LU.64 R246, [R1+0x3398] ;  /* 0x0033980001f67983 */ /* 0x000ee20000300a00 */
[----:B------:R-:W-:-:S03]  /*2c1c0*/  IMAD.WIDE R48, R31, 0x4, R86 ;  /* 0x000000041f307825 */ /* 0x000fc600078e0256 */
[----:B------:R-:W3:Y:S01]  /*2c1d0*/  LDL.LU.64 R230, [R1+0x3378] ;  /* 0x0033780001e67983 */ /* 0x000ee20000300a00 */
[----:B-1----:R-:W-:-:S05]  /*2c1e0*/  IMAD.WIDE R22, R31, 0x4, R236 ;  /* 0x000000041f167825 */ /* 0x002fca00078e02ec */
[----:B------:R1:W-:Y:S04]  /*2c1f0*/  STL.64 [R1+0x5220], R22 ;  /* 0x0052201601007387 */ /* 0x0003e80000100a00 */
[----:B-1----:R-:W3:Y:S04]  /*2c200*/  LDL.LU.64 R22, [R1+0x3338] ;  /* 0x0033380001167983 */ /* 0x002ee80000300a00 */
[----:B------:R1:W-:Y:S04]  /*2c210*/  STL.64 [R1+0x5238], R48 ;  /* 0x0052383001007387 */ /* 0x0003e80000100a00 */
[----:B------:R-:W3:Y:S01]  /*2c220*/  LDL.LU.64 R86, [R1+0x32f8] ;  /* 0x0032f80001567983 */ /* 0x000ee20000300a00 */
[----:B--2---:R-:W-:-:S03]  /*2c230*/  IMAD.WIDE R226, R31, 0x4, R50 ;  /* 0x000000041fe27825 */ /* 0x004fc600078e0232 */
[----:B------:R-:W2:Y:S04]  /*2c240*/  LDL.LU.64 R50, [R1+0x32b8] ;  /* 0x0032b80001327983 */ /* 0x000ea80000300a00 */
[----:B------:R1:W-:Y:S02]  /*2c250*/  STL.64 [R1+0x5268], R226 ;  /* 0x005268e201007387 */ /* 0x0003e40000100a00 */
[C---:B-1----:R-:W-:Y:S02]  /*2c260*/  IMAD.WIDE R48, R31.reuse, 0x4, R8 ;  /* 0x000000041f307825 */ /* 0x042fe400078e0208 */
[----:B------:R-:W2:Y:S04]  /*2c270*/  LDL.LU.64 R8, [R1+0x3278] ;  /* 0x0032780001087983 */ /* 0x000ea80000300a00 */
[----:B------:R1:W-:Y:S01]  /*2c280*/  STL.64 [R1+0x5280], R48 ;  /* 0x0052803001007387 */ /* 0x0003e20000100a00 */
[----:B------:R-:W-:-:S03]  /*2c290*/  IMAD.WIDE R28, R31, 0x4, R28 ;  /* 0x000000041f1c7825 */ /* 0x000fc600078e021c */
[----:B------:R-:W2:Y:S04]  /*2c2a0*/  LDL.LU.64 R234, [R1+0x3238] ;  /* 0x0032380001ea7983 */ /* 0x000ea80000300a00 */
[----:B------:R-:W2:Y:S04]  /*2c2b0*/  LDL.LU.64 R226, [R1+0x31f8] ;  /* 0x0031f80001e27983 */ /* 0x000ea80000300a00 */
[----:B------:R1:W-:Y:S04]  /*2c2c0*/  STL.64 [R1+0x5298], R28 ;  /* 0x0052981c01007387 */ /* 0x0003e80000100a00 */
[----:B-1----:R-:W2:Y:S04]  /*2c2d0*/  LDL.LU.64 R48, [R1+0x31b8] ;  /* 0x0031b80001307983 */ /* 0x002ea80000300a00 */
[----:B------:R-:W2:Y:S04]  /*2c2e0*/  LDL.LU.64 R236, [R1+0x3178] ;  /* 0x0031780001ec7983 */ /* 0x000ea80000300a00 */
[----:B------:R-:W2:Y:S04]  /*2c2f0*/  LDL.LU.64 R28, [R1+0x3370] ;  /* 0x00337000011c7983 */ /* 0x000ea80000300a00 */
[----:B------:R-:W-:Y:S01]  /*2c300*/  STL.64 [R1+0x5250], R198 ;  /* 0x005250c601007387 */ /* 0x000fe20000100a00 */
[----:B----4-:R-:W-:-:S05]  /*2c310*/  IMAD.WIDE R204, R31, 0x4, R204 ;  /* 0x000000041fcc7825 */ /* 0x010fca00078e02cc */
[----:B------:R1:W-:Y:S01]  /*2c320*/  STL.64 [R1+0x52b0], R204 ;  /* 0x0052b0cc01007387 */ /* 0x0003e20000100a00 */
[----:B------:R-:W-:-:S03]  /*2c330*/  IMAD.WIDE R98, R31, 0x4, R98 ;  /* 0x000000041f627825 */ /* 0x000fc600078e0262 */
[----:B-1----:R-:W4:Y:S04]  /*2c340*/  LDL.LU.64 R204, [R1+0x5fe0] ;  /* 0x005fe00001cc7983 */ /* 0x002f280000300a00 */
[----:B------:R1:W-:Y:S01]  /*2c350*/  STL.64 [R1+0x52c8], R98 ;  /* 0x0052c86201007387 */ /* 0x0003e20000100a00 */
[----:B------:R-:W-:-:S04]  /*2c360*/  IMAD.WIDE R62, R31, 0x4, R62 ;  /* 0x000000041f3e7825 */ /* 0x000fc800078e023e */
[C---:B---3--:R-:W-:Y:S01]  /*2c370*/  IMAD.WIDE R74, R31.reuse, 0x4, R74 ;  /* 0x000000041f4a7825 */ /* 0x048fe200078e024a */
[----:B-1----:R-:W3:Y:S04]  /*2c380*/  LDL.LU.64 R98, [R1+0x5fd8] ;  /* 0x005fd80001627983 */ /* 0x002ee80000300a00 */
[----:B------:R1:W-:Y:S04]  /*2c390*/  STL.64 [R1+0x52e0], R62 ;  /* 0x0052e03e01007387 */ /* 0x0003e80000100a00 */
[----:B-1----:R-:W4:Y:S04]  /*2c3a0*/  LDL.LU.64 R62, [R1+0x5fd0] ;  /* 0x005fd000013e7983 */ /* 0x002f280000300a00 */
[----:B------:R1:W-:Y:S02]  /*2c3b0*/  STL.64 [R1+0x52f8], R74 ;  /* 0x0052f84a01007387 */ /* 0x0003e40000100a00 */
[----:B-1----:R-:W-:-:S04]  /*2c3c0*/  IMAD.WIDE R74, R31, 0x4, R92 ;  /* 0x000000041f4a7825 */ /* 0x002fc800078e025c */
[C---:B------:R-:W-:Y:S01]  /*2c3d0*/  IMAD.WIDE R92, R31.reuse, 0x4, R88 ;  /* 0x000000041f5c7825 */ /* 0x040fe200078e0258 */
[----:B------:R1:W-:Y:S04]  /*2c3e0*/  STL.64 [R1+0x5310], R74 ;  /* 0x0053104a01007387 */ /* 0x0003e80000100a00 */
[----:B------:R-:W3:Y:S04]  /*2c3f0*/  LDL.LU.64 R88, [R1+0x3368] ;  /* 0x0033680001587983 */ /* 0x000ee80000300a00 */
[----:B------:R1:W-:Y:S02]  /*2c400*/  STL.64 [R1+0x5328], R92 ;  /* 0x0053285c01007387 */ /* 0x0003e40000100a00 */
[----:B-1----:R-:W-:-:S02]  /*2c410*/  IMAD.WIDE R74, R31, 0x4, R42 ;  /* 0x000000041f4a7825 */ /* 0x002fc400078e022a */
[----:B------:R-:W4:Y:S02]  /*2c420*/  LDL.LU.64 R42, [R1+0x3360] ;  /* 0x00336000012a7983 */ /* 0x000f240000300a00 */
[C---:B------:R-:W-:Y:S02]  /*2c430*/  IMAD.WIDE R238, R31.reuse, 0x4, R238 ;  /* 0x000000041fee7825 */ /* 0x040fe400078e02ee */
[----:B------:R1:W-:Y:S04]  /*2c440*/  STL.64 [R1+0x5340], R74 ;  /* 0x0053404a01007387 */ /* 0x0003e80000100a00 */
[----:B------:R-:W-:Y:S01]  /*2c450*/  STL.64 [R1+0x5358], R238 ;  /* 0x005358ee01007387 */ /* 0x000fe20000100a00 */
[----:B------:R-:W-:-:S04]  /*2c460*/  IMAD.WIDE R190, R31, 0x4, R190 ;  /* 0x000000041fbe7825 */ /* 0x000fc800078e02be */
[----:B------:R-:W-:-:S05]  /*2c470*/  IMAD.WIDE R92, R31, 0x4, R100 ;  /* 0x000000041f5c7825 */ /* 0x000fca00078e0264 */
[----:B------:R1:W-:Y:S02]  /*2c480*/  STL.64 [R1+0x5370], R92 ;  /* 0x0053705c01007387 */ /* 0x0003e40000100a00 */
[----:B-1----:R-:W-:-:S04]  /*2c490*/  IMAD.WIDE R74, R31, 0x4, R104 ;  /* 0x000000041f4a7825 */ /* 0x002fc800078e0268 */
[C---:B------:R-:W-:Y:S01]  /*2c4a0*/  IMAD.WIDE R100, R31.reuse, 0x4, R242 ;  /* 0x000000041f647825 */ /* 0x040fe200078e02f2 */
[----:B------:R1:W-:Y:S03]  /*2c4b0*/  STL.64 [R1+0x5388], R74 ;  /* 0x0053884a01007387 */ /* 0x0003e60000100a00 */
[C---:B------:R-:W-:Y:S01]  /*2c4c0*/  IMAD.WIDE R92, R31.reuse, 0x4, R246 ;  /* 0x000000041f5c7825 */ /* 0x040fe200078e02f6 */
[----:B------:R-:W-:Y:S04]  /*2c4d0*/  STL.64 [R1+0x53a0], R100 ;  /* 0x0053a06401007387 */ /* 0x000fe80000100a00 */
[----:B------:R1:W-:Y:S02]  /*2c4e0*/  STL.64 [R1+0x53b8], R92 ;  /* 0x0053b85c01007387 */ /* 0x0003e40000100a00 */
[----:B-1----:R-:W-:-:S05]  /*2c4f0*/  IMAD.WIDE R74, R31, 0x4, R214 ;  /* 0x000000041f4a7825 */ /* 0x002fca00078e02d6 */
[----:B------:R1:W-:Y:S01]  /*2c500*/  STL.64 [R1+0x53d0], R74 ;  /* 0x0053d04a01007387 */ /* 0x0003e20000100a00 */
[----:B------:R-:W-:-:S05]  /*2c510*/  IMAD.WIDE R92, R31, 0x4, R230 ;  /* 0x000000041f5c7825 */ /* 0x000fca00078e02e6 */
[----:B------:R-:W-:Y:S01]  /*2c520*/  STL.64 [R1+0x53f8], R92 ;  /* 0x0053f85c01007387 */ /* 0x000fe20000100a00 */
[----:B-1----:R-:W-:-:S04]  /*2c530*/  IMAD.WIDE R74, R31, 0x4, R22 ;  /* 0x000000041f4a7825 */ /* 0x002fc800078e0216 */
[C---:B------:R-:W-:Y:S02]  /*2c540*/  IMAD.WIDE R22, R31.reuse, 0x4, R86 ;  /* 0x000000041f167825 */ /* 0x040fe400078e0256 */
[----:B------:R-:W4:Y:S04]  /*2c550*/  LDL.LU.64 R86, [R1+0x3330] ;  /* 0x0033300001567983 */ /* 0x000f280000300a00 */
[----:B------:R2:W-:Y:S04]  /*2c560*/  STL.64 [R1+0x5410], R74 ;  /* 0x0054104a01007387 */ /* 0x0005e80000100a00 */
[----:B------:R-:W-:Y:S04]  /*2c570*/  STL.64 [R1+0x53e0], R190 ;  /* 0x0053e0be01007387 */ /* 0x000fe80000100a00 */
[----:B------:R1:W-:Y:S01]  /*2c580*/  STL.64 [R1+0x5428], R22 ;  /* 0x0054281601007387 */ /* 0x0003e20000100a00 */
[----:B--2---:R-:W-:-:S03]  /*2c590*/  IMAD.WIDE R74, R31, 0x4, R50 ;  /* 0x000000041f4a7825 */ /* 0x004fc600078e0232 */
[----:B------:R-:W2:Y:S04]  /*2c5a0*/  LDL.LU.64 R50, [R1+0x32f0] ;  /* 0x0032f00001327983 */ /* 0x000ea80000300a00 */
[----:B------:R-:W-:Y:S01]  /*2c5b0*/  STL.64 [R1+0x5440], R74 ;  /* 0x0054404a01007387 */ /* 0x000fe20000100a00 */
[----:B-1----:R-:W-:-:S03]  /*2c5c0*/  IMAD.WIDE R22, R31, 0x4, R8 ;  /* 0x000000041f167825 */ /* 0x002fc600078e0208 */
[----:B------:R-:W2:Y:S04]  /*2c5d0*/  LDL.LU.64 R8, [R1+0x32b0] ;  /* 0x0032b00001087983 */ /* 0x000ea80000300a00 */
[----:B------:R1:W-:Y:S01]  /*2c5e0*/  STL.64 [R1+0x5460], R22 ;  /* 0x0054601601007387 */ /* 0x0003e20000100a00 */
[----:B------:R-:W-:-:S05]  /*2c5f0*/  IMAD.WIDE R92, R31, 0x4, R234 ;  /* 0x000000041f5c7825 */ /* 0x000fca00078e02ea */
[----:B------:R1:W-:Y:S02]  /*2c600*/  STL.64 [R1+0x5478], R92 ;  /* 0x0054785c01007387 */ /* 0x0003e40000100a00 */
[----:B-1----:R-:W-:-:S04]  /*2c610*/  IMAD.WIDE R22, R31, 0x4, R226 ;  /* 0x000000041f167825 */ /* 0x002fc800078e02e2 */
[C---:B------:R-:W-:Y:S01]  /*2c620*/  IMAD.WIDE R74, R31.reuse, 0x4, R48 ;  /* 0x000000041f4a7825 */ /* 0x040fe200078e0230 */
[----:B------:R1:W-:Y:S03]  /*2c630*/  STL.64 [R1+0x5490], R22 ;  /* 0x0054901601007387 */ /* 0x0003e60000100a00 */
[C---:B------:R-:W-:Y:S01]  /*2c640*/  IMAD.WIDE R48, R31.reuse, 0x4, R236 ;  /* 0x000000041f307825 */ /* 0x040fe200078e02ec */
[----:B------:R-:W-:Y:S04]  /*2c650*/  STL.64 [R1+0x54a8], R74 ;  /* 0x0054a84a01007387 */ /* 0x000fe80000100a00 */
[----:B------:R-:W2:Y:S01]  /*2c660*/  LDL.LU.64 R92, [R1+0x3270] ;  /* 0x00327000015c7983 */ /* 0x000ea20000300a00 */
[----:B-1----:R-:W-:-:S03]  /*2c670*/  IMAD.WIDE R22, R31, 0x4, R28 ;  /* 0x000000041f167825 */ /* 0x002fc600078e021c */
        /* <DEDUP_REMOVED lines=8> */
[----:B------:R-:W2:Y:S04]  /*2c700*/  LDL.LU.64 R230, [R1+0x3318] ;  /* 0x0033180001e67983 */ /* 0x000ea80000300a00 */
[----:B-1----:R-:W2:Y:S01]  /*2c710*/  LDL.LU.64 R22, [R1+0x32e8] ;  /* 0x0032e80001167983 */ /* 0x002ea20000300a00 */
[----:B---3--:R-:W-:-:S05]  /*2c720*/  IMAD.WIDE R48, R31, 0x4, R88 ;  /* 0x000000041f307825 */ /* 0x008fca00078e0258 */
[----:B------:R1:W-:Y:S04]  /*2c730*/  STL.64 [R1+0x54f0], R48 ;  /* 0x0054f03001007387 */ /* 0x0003e80000100a00 */
[----:B------:R-:W3:Y:S01]  /*2c740*/  LDL.LU.64 R234, [R1+0x32a8] ;  /* 0x0032a80001ea7983 */ /* 0x000ee20000300a00 */
[----:B----4-:R-:W-:-:S05]  /*2c750*/  IMAD.WIDE R28, R31, 0x4, R42 ;  /* 0x000000041f1c7825 */ /* 0x010fca00078e022a */
[----:B------:R4:W-:Y:S04]  /*2c760*/  STL.64 [R1+0x5508], R28 ;  /* 0x0055081c01007387 */ /* 0x0009e80000100a00 */
[----:B------:R-:W3:Y:S04]  /*2c770*/  LDL.LU.64 R226, [R1+0x3268] ;  /* 0x0032680001e27983 */ /* 0x000ee80000300a00 */
[----:B-1----:R-:W3:Y:S04]  /*2c780*/  LDL.LU.64 R48, [R1+0x3228] ;  /* 0x0032280001307983 */ /* 0x002ee80000300a00 */
[----:B------:R-:W3:Y:S01]  /*2c790*/  LDL.LU.64 R236, [R1+0x31e8] ;  /* 0x0031e80001ec7983 */ /* 0x000ee20000300a00 */
[----:B----4-:R-:W-:-:S04]  /*2c7a0*/  IMAD.WIDE R28, R31, 0x4, R62 ;  /* 0x000000041f1c7825 */ /* 0x010fc800078e023e */
[C---:B------:R-:W-:Y:S01]  /*2c7b0*/  IMAD.WIDE R74, R31.reuse, 0x4, R106 ;  /* 0x000000041f4a7825 */ /* 0x040fe200078e026a */
[----:B------:R1:W-:Y:S03]  /*2c7c0*/  STL.64 [R1+0x5520], R28 ;  /* 0x0055201c01007387 */ /* 0x0003e60000100a00 */
[C---:B------:R-:W-:Y:S01]  /*2c7d0*/  IMAD.WIDE R182, R31.reuse, 0x4, R182 ;  /* 0x000000041fb67825 */ /* 0x040fe200078e02b6 */
[----:B-1----:R-:W4:Y:S04]  /*2c7e0*/  LDL.LU.64 R28, [R1+0x31a8] ;  /* 0x0031a800011c7983 */ /* 0x002f280000300a00 */
[----:B------:R-:W4:Y:S04]  /*2c7f0*/  LDL.LU.64 R88, [R1+0x3168] ;  /* 0x0031680001587983 */ /* 0x000f280000300a00 */
[----:B------:R-:W4:Y:S04]  /*2c800*/  LDL.LU.64 R42, [R1+0x32e0] ;  /* 0x0032e000012a7983 */ /* 0x000f280000300a00 */
[----:B------:R1:W-:Y:S04]  /*2c810*/  STL.64 [R1+0x5538], R74 ;  /* 0x0055384a01007387 */ /* 0x0003e80000100a00 */
[----:B-1----:R-:W4:Y:S01]  /*2c820*/  LDL.LU.64 R74, [R1+0x32a0] ;  /* 0x0032a000014a7983 */ /* 0x002f220000300a00 */
[----:B------:R-:W-:-:S04]  /*2c830*/  IMAD.WIDE R232, R31, 0x4, R232 ;  /* 0x000000041fe87825 */ /* 0x000fc800078e02e8 */
[----:B------:R-:W-:-:S04]  /*2c840*/  IMAD.WIDE R174, R31, 0x4, R174 ;  /* 0x000000041fae7825 */ /* 0x000fc800078e02ae */
[----:B------:R-:W-:-:S05]  /*2c850*/  IMAD.WIDE R62, R31, 0x4, R86 ;  /* 0x000000041f3e7825 */ /* 0x000fca00078e0256 */
[----:B------:R1:W-:Y:S04]  /*2c860*/  STL.64 [R1+0x5568], R62 ;  /* 0x0055683e01007387 */ /* 0x0003e80000100a00 */
[----:B-1----:R-:W4:Y:S01]  /*2c870*/  LDL.LU.64 R62, [R1+0x3260] ;  /* 0x00326000013e7983 */ /* 0x002f220000300a00 */
[----:B--2---:R-:W-:-:S05]  /*2c880*/  IMAD.WIDE R50, R31, 0x4, R50 ;  /* 0x000000041f327825 */ /* 0x004fca00078e0232 */
[----:B------:R1:W-:Y:S04]  /*2c890*/  STL.64 [R1+0x5580], R50 ;  /* 0x0055803201007387 */ /* 0x0003e80000100a00 */
[----:B------:R-:W2:Y:S04]  /*2c8a0*/  LDL.LU.64 R106, [R1+0x3220] ;  /* 0x00322000016a7983 */ /* 0x000ea80000300a00 */
[----:B------:R-:W2:Y:S01]  /*2c8b0*/  LDL.LU.64 R86, [R1+0x31e0] ;  /* 0x0031e00001567983 */ /* 0x000ea20000300a00 */
[----:B------:R-:W-:-:S05]  /*2c8c0*/  IMAD.WIDE R8, R31, 0x4, R8 ;  /* 0x000000041f087825 */ /* 0x000fca00078e0208 */
[----:B------:R1:W-:Y:S04]  /*2c8d0*/  STL.64 [R1+0x5598], R8 ;  /* 0x0055980801007387 */ /* 0x0003e80000100a00 */
[----:B-1----:R-:W2:Y:S04]  /*2c8e0*/  LDL.LU.64 R50, [R1+0x31a0] ;  /* 0x0031a00001327983 */ /* 0x002ea80000300a00 */
[----:B------:R-:W2:Y:S04]  /*2c8f0*/  LDL.LU.64 R8, [R1+0x3160] ;  /* 0x0031600001087983 */ /* 0x000ea80000300a00 */
[----:B------:R-:W-:Y:S01]  /*2c900*/  STL.64 [R1+0x5550], R182 ;  /* 0x005550b601007387 */ /* 0x000fe20000100a00 */
[----:B------:R-:W-:-:S05]  /*2c910*/  IMAD.WIDE R92, R31, 0x4, R92 ;  /* 0x000000041f5c7825 */ /* 0x000fca00078e025c */
[----:B------:R1:W-:Y:S01]  /*2c920*/  STL.64 [R1+0x55b0], R92 ;  /* 0x0055b05c01007387 */ /* 0x0003e20000100a00 */
[----:B------:R-:W-:-:S04]  /*2c930*/  IMAD.WIDE R238, R31, 0x4, R238 ;  /* 0x000000041fee7825 */ /* 0x000fc800078e02ee */
[C---:B------:R-:W-:Y:S01]  /*2c940*/  IMAD.WIDE R100, R31.reuse, 0x4, R100 ;  /* 0x000000041f647825 */ /* 0x040fe200078e0264 */
[----:B-1----:R-:W2:Y:S03]  /*2c950*/  LDL.LU.64 R92, [R1+0x5fc8] ;  /* 0x005fc800015c7983 */ /* 0x002ea60000300a00 */
[C---:B------:R-:W-:Y:S01]  /*2c960*/  IMAD.WIDE R104, R31.reuse, 0x4, R104 ;  /* 0x000000041f687825 */ /* 0x040fe200078e0268 */
[----:B------:R1:W-:Y:S03]  /*2c970*/  STL.64 [R1+0x55c8], R238 ;  /* 0x0055c8ee01007387 */ /* 0x0003e60000100a00 */
[----:B------:R-:W-:-:S04]  /*2c980*/  IMAD.WIDE R242, R31, 0x4, R242 ;  /* 0x000000041ff27825 */ /* 0x000fc800078e02f2 */
[C---:B------:R-:W-:Y:S01]  /*2c990*/  IMAD.WIDE R246, R31.reuse, 0x4, R246 ;  /* 0x000000041ff67825 */ /* 0x040fe200078e02f6 */
[----:B-1----:R-:W2:Y:S03]  /*2c9a0*/  LDL.LU.64 R238, [R1+0x5fc0] ;  /* 0x005fc00001ee7983 */ /* 0x002ea60000300a00 */
[C---:B------:R-:W-:Y:S01]  /*2c9b0*/  IMAD.WIDE R214, R31.reuse, 0x4, R214 ;  /* 0x000000041fd67825 */ /* 0x040fe200078e02d6 */
[----:B------:R1:W-:Y:S03]  /*2c9c0*/  STL.64 [R1+0x55e0], R100 ;  /* 0x0055e06401007387 */ /* 0x0003e60000100a00 */
[C---:B------:R-:W-:Y:S01]  /*2c9d0*/  IMAD.WIDE R230, R31.reuse, 0x4, R230 ;  /* 0x000000041fe67825 */ /* 0x040fe200078e02e6 */
[----:B-1----:R-:W2:Y:S04]  /*2c9e0*/  LDL.LU.64 R100, [R1+0x5fb8] ;  /* 0x005fb80001647983 */ /* 0x002ea80000300a00 */
[----:B------:R1:W-:Y:S01]  /*2c9f0*/  STL.64 [R1+0x55f0], R104 ;  /* 0x0055f06801007387 */ /* 0x0003e20000100a00 */
[----:B------:R-:W-:-:S03]  /*2ca00*/  IMAD.WIDE R22, R31, 0x4, R22 ;  /* 0x000000041f167825 */ /* 0x000fc600078e0216 */
[----:B-1----:R-:W2:Y:S04]  /*2ca10*/  LDL.LU.64 R104, [R1+0x5fb0] ;  /* 0x005fb00001687983 */ /* 0x002ea80000300a00 */
[----:B------:R1:W-:Y:S04]  /*2ca20*/  STL.64 [R1+0x5600], R242 ;  /* 0x005600f201007387 */ /* 0x0003e80000100a00 */
[----:B-1----:R-:W2:Y:S04]  /*2ca30*/  LDL.LU.64 R242, [R1+0x5fa8] ;  /* 0x005fa80001f27983 */ /* 0x002ea80000300a00 */
[----:B------:R1:W-:Y:S04]  /*2ca40*/  STL.64 [R1+0x5610], R246 ;  /* 0x005610f601007387 */ /* 0x0003e80000100a00 */
[----:B-1----:R-:W2:Y:S01]  /*2ca50*/  LDL.LU.64 R246, [R1+0x5fa0] ;  /* 0x005fa00001f67983 */ /* 0x002ea20000300a00 */
[----:B---3--:R-:W-:-:S03]  /*2ca60*/  IMAD.WIDE R234, R31, 0x4, R234 ;  /* 0x000000041fea7825 */ /* 0x008fc600078e02ea */
[----:B------:R1:W-:Y:S01]  /*2ca70*/  STL.64 [R1+0x5620], R214 ;  /* 0x005620d601007387 */ /* 0x0003e20000100a00 */
[----:B------:R-:W-:-:S03]  /*2ca80*/  IMAD.WIDE R226, R31, 0x4, R226 ;  /* 0x000000041fe27825 */ /* 0x000fc600078e02e2 */
[----:B-1----:R-:W3:Y:S04]  /*2ca90*/  LDL.LU.64 R214, [R1+0x5f98] ;  /* 0x005f980001d67983 */ /* 0x002ee80000300a00 */
[----:B------:R1:W-:Y:S01]  /*2caa0*/  STL.64 [R1+0x5630], R230 ;  /* 0x005630e601007387 */ /* 0x0003e20000100a00 */
        /* <DEDUP_REMOVED lines=11> */
[----:B------:R-:W-:Y:S04]  /*2cb60*/  STL.64 [R1+0x5650], R174 ;  /* 0x005650ae01007387 */ /* 0x000fe80000100a00 */
[----:B------:R1:W-:Y:S04]  /*2cb70*/  STL.64 [R1+0x5690], R48 ;  /* 0x0056903001007387 */ /* 0x0003e80000100a00 */
[----:B-1----:R-:W3:Y:S04]  /*2cb80*/  LDL.LU.64 R48, [R1+0x5f68] ;  /* 0x005f680001307983 */ /* 0x002ee80000300a00 */
[----:B------:R1:W-:Y:S04]  /*2cb90*/  STL.64 [R1+0x56a0], R236 ;  /* 0x0056a0ec01007387 */ /* 0x0003e80000100a00 */
[----:B-1----:R-:W3:Y:S01]  /*2cba0*/  LDL.LU.64 R236, [R1+0x5f60] ;  /* 0x005f600001ec7983 */ /* 0x002ee20000300a00 */
[----:B----4-:R-:W-:-:S04]  /*2cbb0*/  IMAD.WIDE R28, R31, 0x4, R28 ;  /* 0x000000041f1c7825 */ /* 0x010fc800078e021c */
[C---:B------:R-:W-:Y:S01]  /*2cbc0*/  IMAD.WIDE R88, R31.reuse, 0x4, R88 ;  /* 0x000000041f587825 */ /* 0x040fe200078e0258 */
[----:B------:R1:W-:Y:S03]  /*2cbd0*/  STL.64 [R1+0x56b0], R28 ;  /* 0x0056b01c01007387 */ /* 0x0003e60000100a00 */
        /* <DEDUP_REMOVED lines=8> */
[----:B------:R-:W-:-:S03]  /*2cc60*/  IMAD.WIDE R62, R31, 0x4, R62 ;  /* 0x000000041f3e7825 */ /* 0x000fc600078e023e */
[----:B-1----:R-:W4:Y:S01]  /*2cc70*/  LDL.LU.64 R42, [R1+0x5f48] ;  /* 0x005f4800012a7983 */ /* 0x002f220000300a00 */
[----:B--2---:R-:W-:-:S04]  /*2cc80*/  IMAD.WIDE R50, R31, 0x4, R50 ;  /* 0x000000041f327825 */ /* 0x004fc800078e0232 */
[----:B------:R-:W-:-:S04]  /*2cc90*/  IMAD.WIDE R4, R31, 0x4, R4 ;  /* 0x000000041f047825 */ /* 0x000fc800078e0204 */
[----:B------:R-:W-:-:S04]  /*2cca0*/  IMAD.WIDE R8, R31, 0x4, R8 ;  /* 0x000000041f087825 */ /* 0x000fc800078e0208 */
[----:B------:R-:W-:-:S04]  /*2ccb0*/  IMAD.WIDE R158, R31, 0x4, R158 ;  /* 0x000000041f9e7825 */ /* 0x000fc800078e029e */
[----:B------:R-:W-:-:S04]  /*2ccc0*/  IMAD.WIDE R150, R31, 0x4, R150 ;  /* 0x000000041f967825 */ /* 0x000fc800078e0296 */
[----:B---3--:R-:W-:-:S05]  /*2ccd0*/  IMAD.WIDE R236, R31, 0x4, R236 ;  /* 0x000000041fec7825 */ /* 0x008fca00078e02ec */
[----:B------:R1:W-:Y:S04]  /*2cce0*/  STL.64 [R1+0x56e0], R236 ;  /* 0x0056e0ec01007387 */ /* 0x0003e80000100a00 */
[----:B-1----:R-:W2:Y:S04]  /*2ccf0*/  LDL.LU.64 R236, [R1+0x5f40] ;  /* 0x005f400001ec7983 */ /* 0x002ea80000300a00 */
[----:B------:R1:W-:Y:S04]  /*2cd00*/  STL.64 [R1+0x56f0], R54 ;  /* 0x0056f03601007387 */ /* 0x0003e80000100a00 */
[----:B-1----:R-:W3:Y:S04]  /*2cd10*/  LDL.LU.64 R54, [R1+0x5f38] ;  /* 0x005f380001367983 */ /* 0x002ee80000300a00 */
[----:B------:R1:W-:Y:S02]  /*2cd20*/  STL.64 [R1+0x5710], R74 ;  /* 0x0057104a01007387 */ /* 0x0003e40000100a00 */
[----:B-1----:R-:W-:-:S02]  /*2cd30*/  IMAD.WIDE R74, R31, 0x4, R234 ;  /* 0x000000041f4a7825 */ /* 0x002fc400078e02ea */
[----:B------:R-:W4:Y:S04]  /*2cd40*/  LDL.LU.64 R234, [R1+0x5f30] ;  /* 0x005f300001ea7983 */ /* 0x000f280000300a00 */
[----:B------:R-:W-:Y:S04]  /*2cd50*/  STL.64 [R1+0x5700], R166 ;  /* 0x005700a601007387 */ /* 0x000fe80000100a00 */
[----:B------:R1:W-:Y:S04]  /*2cd60*/  STL.64 [R1+0x5720], R74 ;  /* 0x0057204a01007387 */ /* 0x0003e80000100a00 */
[----:B------:R1:W-:Y:S02]  /*2cd70*/  STL.64 [R1+0x5738], R62 ;  /* 0x0057383e01007387 */ /* 0x0003e40000100a00 */
[----:B-1----:R-:W-:-:S04]  /*2cd80*/  IMAD.WIDE R74, R31, 0x4, R106 ;  /* 0x000000041f4a7825 */ /* 0x002fc800078e026a */
[C---:B------:R-:W-:Y:S01]  /*2cd90*/  IMAD.WIDE R62, R31.reuse, 0x4, R86 ;  /* 0x000000041f3e7825 */ /* 0x040fe200078e0256 */
[----:B------:R-:W-:Y:S04]  /*2cda0*/  STL.64 [R1+0x5748], R74 ;  /* 0x0057484a01007387 */ /* 0x000fe80000100a00 */
[----:B------:R-:W-:Y:S04]  /*2cdb0*/  STL.64 [R1+0x5758], R62 ;  /* 0x0057583e01007387 */ /* 0x000fe80000100a00 */
[----:B------:R-:W-:Y:S04]  /*2cdc0*/  STL.64 [R1+0x5768], R50 ;  /* 0x0057683201007387 */ /* 0x000fe80000100a00 */
[----:B------:R1:W-:Y:S04]  /*2cdd0*/  STL.64 [R1+0x5778], R8 ;  /* 0x0057780801007387 */ /* 0x0003e80000100a00 */
[----:B------:R1:W-:Y:S02]  /*2cde0*/  STL.64 [R1+0x5780], R4 ;  /* 0x0057800401007387 */ /* 0x0003e40000100a00 */
[----:B-1----:R-:W-:-:S04]  /*2cdf0*/  IMAD.WIDE R8, R31, 0x4, R230 ;  /* 0x000000041f087825 */ /* 0x002fc800078e02e6 */
[C---:B------:R-:W-:Y:S01]  /*2ce00*/  IMAD.WIDE R4, R31.reuse, 0x4, R20 ;  /* 0x000000041f047825 */ /* 0x040fe200078e0214 */
[----:B------:R1:W-:Y:S03]  /*2ce10*/  STL.64 [R1+0x57a0], R8 ;  /* 0x0057a00801007387 */ /* 0x0003e60000100a00 */
[C---:B------:R-:W-:Y:S01]  /*2ce20*/  IMAD.WIDE R50, R31.reuse, 0x4, R242 ;  /* 0x000000041f327825 */ /* 0x040fe200078e02f2 */
[----:B------:R-:W2:Y:S04]  /*2ce30*/  LDL.LU.64 R230, [R1+0x3140] ;  /* 0x0031400001e67983 */ /* 0x000ea80000300a00 */
[----:B------:R1:W-:Y:S02]  /*2ce40*/  STL.64 [R1+0x57b0], R4 ;  /* 0x0057b00401007387 */ /* 0x0003e40000100a00 */
[----:B-1----:R-:W-:-:S02]  /*2ce50*/  IMAD.WIDE R8, R31, 0x4, R238 ;  /* 0x000000041f087825 */ /* 0x002fc400078e02ee */
[----:B------:R-:W3:Y:S04]  /*2ce60*/  LDL.LU.64 R20, [R1+0x3138] ;  /* 0x0031380001147983 */ /* 0x000ee80000300a00 */
[----:B------:R-:W-:Y:S01]  /*2ce70*/  STL.64 [R1+0x5790], R158 ;  /* 0x0057909e01007387 */ /* 0x000fe20000100a00 */
[----:B------:R-:W-:-:S03]  /*2ce80*/  IMAD.WIDE R4, R31, 0x4, R204 ;  /* 0x000000041f047825 */ /* 0x000fc600078e02cc */
[----:B------:R-:W-:Y:S04]  /*2ce90*/  STL.64 [R1+0x57d0], R50 ;  /* 0x0057d03201007387 */ /* 0x000fe80000100a00 */
[----:B------:R-:W4:Y:S04]  /*2cea0*/  LDL.LU.64 R62, [R1+0x3130] ;  /* 0x00313000013e7983 */ /* 0x000f280000300a00 */
[----:B------:R1:W-:Y:S04]  /*2ceb0*/  STL.64 [R1+0x57e0], R8 ;  /* 0x0057e00801007387 */ /* 0x0003e80000100a00 */
[----:B------:R-:W-:Y:S04]  /*2cec0*/  STL.64 [R1+0x57c0], R150 ;  /* 0x0057c09601007387 */ /* 0x000fe80000100a00 */
[----:B------:R1:W-:Y:S02]  /*2ced0*/  STL.64 [R1+0x57f0], R4 ;  /* 0x0057f00401007387 */ /* 0x0003e40000100a00 */
[----:B-1----:R-:W-:-:S02]  /*2cee0*/  IMAD.WIDE R8, R31, 0x4, R224 ;  /* 0x000000041f087825 */ /* 0x002fc400078e02e0 */
[----:B------:R-:W4:Y:S04]  /*2cef0*/  LDL.LU.64 R224, [R1+0x3128] ;  /* 0x0031280001e07983 */ /* 0x000f280000300a00 */
[----:B------:R-:W-:Y:S01]  /*2cf00*/  STL.64 [R1+0x5800], R8 ;  /* 0x0058000801007387 */ /* 0x000fe20000100a00 */
[----:B------:R-:W-:-:S03]  /*2cf10*/  IMAD.WIDE R4, R31, 0x4, R222 ;  /* 0x000000041f047825 */ /* 0x000fc600078e02de */
[----:B------:R-:W4:Y:S04]  /*2cf20*/  LDL.LU.64 R106, [R1+0x3120] ;  /* 0x00312000016a7983 */ /* 0x000f280000300a00 */
[----:B------:R1:W-:Y:S04]  /*2cf30*/  STL.64 [R1+0x5810], R4 ;  /* 0x0058100401007387 */ /* 0x0003e80000100a00 */
[----:B------:R-:W4:Y:S04]  /*2cf40*/  LDL.LU.64 R86, [R1+0x3108] ;  /* 0x0031080001567983 */ /* 0x000f280000300a00 */
[----:B------:R-:W4:Y:S01]  /*2cf50*/  LDL.LU.64 R50, [R1+0x3100] ;  /* 0x0031000001327983 */ /* 0x000f220000300a00 */
[----:B-1----:R-:W-:-:S05]  /*2cf60*/  IMAD.WIDE R4, R31, 0x4, R206 ;  /* 0x000000041f047825 */ /* 0x002fca00078e02ce */
[----:B------:R1:W-:Y:S04]  /*2cf70*/  STL.64 [R1+0x5830], R4 ;  /* 0x0058300401007387 */ /* 0x0003e80000100a00 */
[----:B------:R-:W4:Y:S01]  /*2cf80*/  LDL.LU.64 R222, [R1+0x30f8] ;  /* 0x0030f80001de7983 */ /* 0x000f220000300a00 */
[----:B------:R-:W-:-:S03]  /*2cf90*/  IMAD.WIDE R142, R31, 0x4, R142 ;  /* 0x000000041f8e7825 */ /* 0x000fc600078e028e */
[----:B------:R-:W4:Y:S01]  /*2cfa0*/  LDL.LU.64 R206, [R1+0x30f0] ;  /* 0x0030f00001ce7983 */ /* 0x000f220000300a00 */
[----:B-1----:R-:W-:-:S03]  /*2cfb0*/  IMAD.WIDE R4, R31, 0x4, R56 ;  /* 0x000000041f047825 */ /* 0x002fc600078e0238 */
[----:B------:R-:W4:Y:S04]  /*2cfc0*/  LDL.LU.64 R8, [R1+0x30e0] ;  /* 0x0030e00001087983 */ /* 0x000f280000300a00 */
[----:B------:R-:W-:Y:S01]  /*2cfd0*/  STL.64 [R1+0x5820], R142 ;  /* 0x0058208e01007387 */ /* 0x000fe20000100a00 */
[----:B------:R-:W-:-:S03]  /*2cfe0*/  IMAD.WIDE R134, R31, 0x4, R134 ;  /* 0x000000041f867825 */ /* 0x000fc600078e0286 */
[----:B------:R1:W-:Y:S02]  /*2cff0*/  STL.64 [R1+0x5850], R4 ;  /* 0x0058500401007387 */ /* 0x0003e40000100a00 */
[C---:B-1----:R-:W-:Y:S02]  /*2d000*/  IMAD.WIDE R4, R31.reuse, 0x4, R26 ;  /* 0x000000041f047825 */ /* 0x042fe400078e021a */
[----:B------:R-:W4:Y:S04]  /*2d010*/  LDL.LU.64 R26, [R1+0x30c8] ;  /* 0x0030c800011a7983 */ /* 0x000f280000300a00 */
[----:B------:R1:W-:Y:S04]  /*2d020*/  STL.64 [R1+0x5860], R4 ;  /* 0x0058600401007387 */ /* 0x0003e80000100a00 */
[----:B------:R-:W-:Y:S01]  /*2d030*/  STL.64 [R1+0x5840], R134 ;  /* 0x0058408601007387 */ /* 0x000fe20000100a00 */
[----:B------:R-:W-:-:S03]  /*2d040*/  IMAD.WIDE R122, R31, 0x4, R122 ;  /* 0x000000041f7a7825 */ /* 0x000fc600078e027a */
[----:B-1----:R-:W4:Y:S04]  /*2d050*/  LDL.LU.64 R4, [R1+0x30c0] ;  /* 0x0030c00001047983 */ /* 0x002f280000300a00 */
[----:B------:R-:W4:Y:S04]  /*2d060*/  LDL.LU.64 R56, [R1+0x30b8] ;  /* 0x0030b80001387983 */ /* 0x000f280000300a00 */
[----:B------:R-:W4:Y:S04]  /*2d070*/  LDL.LU.64 R74, [R1+0x30b0] ;  /* 0x0030b000014a7983 */ /* 0x000f280000300a00 */
[----:B------:R-:W4:Y:S04]  /*2d080*/  LDL.LU.64 R242, [R1+0x30a8] ;  /* 0x0030a80001f27983 */ /* 0x000f280000300a00 */
[----:B------:R-:W4:Y:S01]  /*2d090*/  LDL.LU.64 R238, [R1+0x3088] ;  /* 0x0030880001ee7983 */ /* 0x000f220000300a00 */
[----:B------:R-:W-:-:S04]  /*2d0a0*/  IMAD.WIDE R114, R31, 0x4, R114 ;  /* 0x000000041f727825 */ /* 0x000fc800078e0272 */
[----:B------:R-:W-:-:S04]  /*2d0b0*/  IMAD.WIDE R64, R31, 0x4, R64 ;  /* 0x000000041f407825 */ /* 0x000fc800078e0240 */
[----:B------:R-:W-:-:S04]  /*2d0c0*/  IMAD.WIDE R38, R31, 0x4, R38 ;  /* 0x000000041f267825 */ /* 0x000fc800078e0226 */
[----:B--2---:R-:W-:-:S05]  /*2d0d0*/  IMAD.WIDE R204, R31, 0x4, R230 ;  /* 0x000000041fcc7825 */ /* 0x004fca00078e02e6 */
[----:B------:R1:W-:Y:S01]  /*2d0e0*/  STL.64 [R1+0x4b40], R204 ;  /* 0x004b40cc01007387 */ /* 0x0003e20000100a00 */
[----:B---3--:R-:W-:-:S03]  /*2d0f0*/  IMAD.WIDE R20, R31, 0x4, R20 ;  /* 0x000000041f147825 */ /* 0x008fc600078e0214 */
[----:B-1----:R-:W2:Y:S01]  /*2d100*/  LDL.LU.64 R204, [R1+0x3080] ;  /* 0x0030800001cc7983 */ /* 0x002ea20000300a00 */
[----:B----4-:R-:W-:-:S03]  /*2d110*/  IMAD.WIDE R62, R31, 0x4, R62 ;  /* 0x000000041f3e7825 */ /* 0x010fc600078e023e */
[----:B------:R1:W-:Y:S04]  /*2d120*/  STL.64 [R1+0x4b50], R20 ;  /* 0x004b501401007387 */ /* 0x0003e80000100a00 */
[----:B------:R-:W3:Y:S04]  /*2d130*/  LDL.LU.64 R230, [R1+0x3078] ;  /* 0x0030780001e67983 */ /* 0x000ee80000300a00 */
[----:B-1----:R-:W4:Y:S04]  /*2d140*/  LDL.LU.64 R20, [R1+0x3070] ;  /* 0x0030700001147983 */ /* 0x002f280000300a00 */
[----:B------:R-:W-:Y:S01]  /*2d150*/  STL.64 [R1+0x5870], R122 ;  /* 0x0058707a01007387 */ /* 0x000fe20000100a00 */
[----:B------:R-:W-:-:S03]  /*2d160*/  IMAD.WIDE R224, R31, 0x4, R224 ;  /* 0x000000041fe07825 */ /* 0x000fc600078e02e0 */
[----:B------:R1:W-:Y:S01]  /*2d170*/  STL.64 [R1+0x4b60], R62 ;  /* 0x004b603e01007387 */ /* 0x0003e20000100a00 */
[----:B------:R-:W-:-:S03]  /*2d180*/  IMAD.WIDE R106, R31, 0x4, R106 ;  /* 0x000000041f6a7825 */ /* 0x000fc600078e026a */
[----:B-1----:R-:W3:Y:S04]  /*2d190*/  LDL.LU.64 R62, [R1+0x5f28] ;  /* 0x005f2800013e7983 */ /* 0x002ee80000300a00 */
[----:B------:R-:W-:Y:S01]  /*2d1a0*/  STL.64 [R1+0x5880], R114 ;  /* 0x0058807201007387 */ /* 0x000fe20000100a00 */
[----:B------:R-:W-:-:S03]  /*2d1b0*/  IMAD.WIDE R86, R31, 0x4, R86 ;  /* 0x000000041f567825 */ /* 0x000fc600078e0256 */
[----:B------:R1:W-:Y:S01]  /*2d1c0*/  STL.64 [R1+0x4b70], R224 ;  /* 0x004b70e001007387 */ /* 0x0003e20000100a00 */
[----:B------:R-:W-:-:S03]  /*2d1d0*/  IMAD.WIDE R50, R31, 0x4, R50 ;  /* 0x000000041f327825 */ /* 0x000fc600078e0232 */
[----:B-1----:R-:W3:Y:S04]  /*2d1e0*/  LDL.LU.64 R224, [R1+0x3068] ;  /* 0x0030680001e07983 */ /* 0x002ee80000300a00 */
[----:B------:R1:W-:Y:S01]  /*2d1f0*/  STL.64 [R1+0x4b80], R106 ;  /* 0x004b806a01007387 */ /* 0x0003e20000100a00 */
[----:B------:R-:W-:-:S03]  /*2d200*/  IMAD.WIDE R222, R31, 0x4, R222 ;  /* 0x000000041fde7825 */ /* 0x000fc600078e02de */
        /* <DEDUP_REMOVED lines=10> */
[----:B-1----:R-:W2:Y:S01]  /*2d2b0*/  LDL.LU.64 R222, [R1+0x5ef8] ;  /* 0x005ef80001de7983 */ /* 0x002ea20000300a00 */
[----:B------:R-:W-:-:S04]  /*2d2c0*/  IMAD.WIDE R206, R31, 0x4, R206 ;  /* 0x000000041fce7825 */ /* 0x000fc800078e02ce */
[C---:B------:R-:W-:Y:S01]  /*2d2d0*/  IMAD.WIDE R8, R31.reuse, 0x4, R8 ;  /* 0x000000041f087825 */ /* 0x040fe200078e0208 */
[----:B------:R1:W-:Y:S03]  /*2d2e0*/  STL.64 [R1+0x4be0], R206 ;  /* 0x004be0ce01007387 */ /* 0x0003e60000100a00 */
[C---:B------:R-:W-:Y:S01]  /*2d2f0*/  IMAD.WIDE R216, R31.reuse, 0x4, R216 ;  /* 0x000000041fd87825 */ /* 0x040fe200078e02d8 */
[----:B-1----:R-:W3:Y:S03]  /*2d300*/  LDL.LU.64 R206, [R1+0x3048] ;  /* 0x0030480001ce7983 */ /* 0x002ee60000300a00 */
[----:B--2---:R-:W-:-:S05]  /*2d310*/  IMAD.WIDE R222, R31, 0x4, R222 ;  /* 0x000000041fde7825 */ /* 0x004fca00078e02de */
[----:B------:R1:W-:Y:S04]  /*2d320*/  STL.64 [R1+0x4bf0], R222 ;  /* 0x004bf0de01007387 */ /* 0x0003e80000100a00 */
[----:B-1----:R-:W2:Y:S04]  /*2d330*/  LDL.LU.64 R222, [R1+0x3040] ;  /* 0x0030400001de7983 */ /* 0x002ea80000300a00 */
[----:B------:R1:W-:Y:S04]  /*2d340*/  STL.64 [R1+0x4c00], R8 ;  /* 0x004c000801007387 */ /* 0x0003e80000100a00 */
[----:B-1----:R-:W2:Y:S04]  /*2d350*/  LDL.LU.64 R8, [R1+0x5ef0] ;  /* 0x005ef00001087983 */ /* 0x002ea80000300a00 */
[----:B------:R1:W-:Y:S04]  /*2d360*/  STL.64 [R1+0x4c10], R216 ;  /* 0x004c10d801007387 */ /* 0x0003e80000100a00 */
[----:B-1----:R-:W2:Y:S01]  /*2d370*/  LDL.LU.64 R216, [R1+0x5ee8] ;  /* 0x005ee80001d87983 */ /* 0x002ea20000300a00 */
[----:B------:R-:W-:-:S04]  /*2d380*/  IMAD.WIDE R32, R31, 0x4, R32 ;  /* 0x000000041f207825 */ /* 0x000fc800078e0220 */
        /* <DEDUP_REMOVED lines=9> */
[----:B------:R1:W-:Y:S04]  /*2d420*/  STL.64 [R1+0x4c38], R4 ;  /* 0x004c380401007387 */ /* 0x0003e80000100a00 */
[----:B-1----:R-:W2:Y:S04]  /*2d430*/  LDL.LU.64 R4, [R1+0x5ee0] ;  /* 0x005ee00001047983 */ /* 0x002ea80000300a00 */
[----:B------:R1:W-:Y:S04]  /*2d440*/  STL.64 [R1+0x4c48], R56 ;  /* 0x004c483801007387 */ /* 0x0003e80000100a00 */
[----:B-1----:R-:W2:Y:S04]  /*2d450*/  LDL.LU.64 R56, [R1+0x5ed8] ;  /* 0x005ed80001387983 */ /* 0x002ea80000300a00 */
[----:B------:R1:W-:Y:S02]  /*2d460*/  STL.64 [R1+0x4c58], R74 ;  /* 0x004c584a01007387 */ /* 0x0003e40000100a00 */
[----:B-1----:R-:W-:-:S05]  /*2d470*/  IMAD.WIDE R74, R31, 0x4, R242 ;  /* 0x000000041f4a7825 */ /* 0x002fca00078e02f2 */
[----:B------:R1:W-:Y:S02]  /*2d480*/  STL.64 [R1+0x4c68], R74 ;  /* 0x004c684a01007387 */ /* 0x0003e40000100a00 */
[----:B-1----:R-:W-:-:S04]  /*2d490*/  IMAD.WIDE R74, R31, 0x4, R126 ;  /* 0x000000041f4a7825 */ /* 0x002fc800078e027e */
[----:B------:R-:W-:-:S04]  /*2d4a0*/  IMAD.WIDE R126, R31, 0x4, R204 ;  /* 0x000000041f7e7825 */ /* 0x000fc800078e02cc */
[----:B----4-:R-:W-:-:S04]  /*2d4b0*/  IMAD.WIDE R20, R31, 0x4, R20 ;  /* 0x000000041f147825 */ /* 0x010fc800078e0214 */
[----:B---3--:R-:W-:-:S04]  /*2d4c0*/  IMAD.WIDE R50, R31, 0x4, R50 ;  /* 0x000000041f327825 */ /* 0x008fc800078e0232 */
[----:B------:R-:W-:-:S04]  /*2d4d0*/  IMAD.WIDE R40, R31, 0x4, R40 ;  /* 0x000000041f287825 */ /* 0x000fc800078e0228 */
[----:B--2---:R-:W-:-:S05]  /*2d4e0*/  IMAD.WIDE R216, R31, 0x4, R216 ;  /* 0x000000041fd87825 */ /* 0x004fca00078e02d8 */
[----:B------:R1:W-:Y:S04]  /*2d4f0*/  STL.64 [R1+0x4c78], R216 ;  /* 0x004c78d801007387 */ /* 0x0003e80000100a00 */
[----:B------:R-:W-:Y:S04]  /*2d500*/  STL.64 [R1+0x4c88], R240 ;  /* 0x004c88f001007387 */ /* 0x000fe80000100a00 */
[----:B------:R2:W-:Y:S01]  /*2d510*/  STL.64 [R1+0x4c98], R74 ;  /* 0x004c984a01007387 */ /* 0x0005e20000100a00 */
[----:B-1----:R-:W-:-:S05]  /*2d520*/  IMAD.WIDE R216, R31, 0x4, R238 ;  /* 0x000000041fd87825 */ /* 0x002fca00078e02ee */
[----:B------:R-:W-:Y:S01]  /*2d530*/  STL.64 [R1+0x4ca8], R216 ;  /* 0x004ca8d801007387 */ /* 0x000fe20000100a00 */
[----:B--2---:R-:W-:-:S03]  /*2d540*/  IMAD.WIDE R74, R31, 0x4, R230 ;  /* 0x000000041f4a7825 */ /* 0x004fc600078e02e6 */
[----:B------:R-:W-:Y:S04]  /*2d550*/  STL.64 [R1+0x4cb8], R126 ;  /* 0x004cb87e01007387 */ /* 0x000fe80000100a00 */
[----:B------:R-:W2:Y:S04]  /*2d560*/  LDL.LU.64 R242, [R1+0x3008] ;  /* 0x0030080001f27983 */ /* 0x000ea80000300a00 */
[----:B------:R1:W-:Y:S04]  /*2d570*/  STL.64 [R1+0x4cc8], R74 ;  /* 0x004cc84a01007387 */ /* 0x0003e80000100a00 */
[----:B-1----:R-:W3:Y:S04]  /*2d580*/  LDL.LU.64 R74, [R1+0x3000] ;  /* 0x00300000014a7983 */ /* 0x002ee80000300a00 */
[----:B------:R1:W-:Y:S04]  /*2d590*/  STL.64 [R1+0x4cd8], R20 ;  /* 0x004cd81401007387 */ /* 0x0003e80000100a00 */
[----:B------:R-:W4:Y:S04]  /*2d5a0*/  LDL.LU.64 R216, [R1+0x2ff8] ;  /* 0x002ff80001d87983 */ /* 0x000f280000300a00 */
[----:B------:R-:W4:Y:S01]  /*2d5b0*/  LDL.LU.64 R240, [R1+0x2ff0] ;  /* 0x002ff00001f07983 */ /* 0x000f220000300a00 */
[----:B-1----:R-:W-:-:S03]  /*2d5c0*/  IMAD.WIDE R20, R31, 0x4, R224 ;  /* 0x000000041f147825 */ /* 0x002fc600078e02e0 */
[----:B------:R-:W4:Y:S04]  /*2d5d0*/  LDL.LU.64 R126, [R1+0x2fe8] ;  /* 0x002fe800017e7983 */ /* 0x000f280000300a00 */
[----:B------:R1:W-:Y:S04]  /*2d5e0*/  STL.64 [R1+0x4ce8], R20 ;  /* 0x004ce81401007387 */ /* 0x0003e80000100a00 */
[----:B------:R-:W-:Y:S04]  /*2d5f0*/  STL.64 [R1+0x4cf8], R50 ;  /* 0x004cf83201007387 */ /* 0x000fe80000100a00 */
[----:B------:R-:W4:Y:S01]  /*2d600*/  LDL.LU.64 R238, [R1+0x2fc8] ;  /* 0x002fc80001ee7983 */ /* 0x000f220000300a00 */
[----:B-1----:R-:W-:-:S03]  /*2d610*/  IMAD.WIDE R20, R31, 0x4, R36 ;  /* 0x000000041f147825 */ /* 0x002fc600078e0224 */
[----:B------:R1:W-:Y:S04]  /*2d620*/  STL.64 [R1+0x4d08], R40 ;  /* 0x004d082801007387 */ /* 0x0003e80000100a00 */
[----:B------:R-:W4:Y:S04]  /*2d630*/  LDL.LU.64 R36, [R1+0x2fc0] ;  /* 0x002fc00001247983 */ /* 0x000f280000300a00 */
[----:B------:R1:W-:Y:S04]  /*2d640*/  STL.64 [R1+0x4d18], R20 ;  /* 0x004d181401007387 */ /* 0x0003e80000100a00 */
[----:B------:R-:W4:Y:S01]  /*2d650*/  LDL.LU.64 R204, [R1+0x2f88] ;  /* 0x002f880001cc7983 */ /* 0x000f220000300a00 */
[----:B-1----:R-:W-:-:S04]  /*2d660*/  IMAD.WIDE R40, R31, 0x4, R222 ;  /* 0x000000041f287825 */ /* 0x002fc800078e02de */
[----:B------:R-:W-:-:S05]  /*2d670*/  IMAD.WIDE R20, R31, 0x4, R206 ;  /* 0x000000041f147825 */ /* 0x000fca00078e02ce */
[----:B------:R1:W-:Y:S04]  /*2d680*/  STL.64 [R1+0x4d28], R20 ;  /* 0x004d281401007387 */ /* 0x0003e80000100a00 */
[----:B------:R-:W4:Y:S01]  /*2d690*/  LDL.LU.64 R230, [R1+0x2f48] ;  /* 0x002f480001e67983 */ /* 0x000f220000300a00 */
[----:B------:R-:W-:-:S03]  /*2d6a0*/  IMAD.WIDE R32, R31, 0x4, R32 ;  /* 0x000000041f207825 */ /* 0x000fc600078e0220 */
[----:B-1----:R-:W4:Y:S04]  /*2d6b0*/  LDL.LU.64 R20, [R1+0x2f08] ;  /* 0x002f080001147983 */ /* 0x002f280000300a00 */
[----:B------:R1:W-:Y:S04]  /*2d6c0*/  STL.64 [R1+0x4d38], R40 ;  /* 0x004d382801007387 */ /* 0x0003e80000100a00 */
[----:B------:R-:W4:Y:S04]  /*2d6d0*/  LDL.LU.64 R206, [R1+0x2ec8] ;  /* 0x002ec80001ce7983 */ /* 0x000f280000300a00 */
[----:B------:R-:W4:Y:S01]  /*2d6e0*/  LDL.LU.64 R222, [R1+0x2e88] ;  /* 0x002e880001de7983 */ /* 0x000f220000300a00 */
[----:B-1----:R-:W-:-:S03]  /*2d6f0*/  IMAD.WIDE R40, R31, 0x4, R26 ;  /* 0x000000041f287825 */ /* 0x002fc600078e021a */
[----:B------:R-:W4:Y:S04]  /*2d700*/  LDL.LU.64 R26, [R1+0x2e48] ;  /* 0x002e4800011a7983 */ /* 0x000f280000300a00 */
[----:B------:R1:W-:Y:S04]  /*2d710*/  STL.64 [R1+0x4d48], R32 ;  /* 0x004d482001007387 */ /* 0x0003e80000100a00 */
[----:B------:R1:W-:Y:S01]  /*2d720*/  STL.64 [R1+0x4d58], R40 ;  /* 0x004d582801007387 */ /* 0x0003e20000100a00 */
[----:B------:R-:W-:-:S03]  /*2d730*/  IMAD.WIDE R38, R31, 0x4, R38 ;  /* 0x000000041f267825 */ /* 0x000fc600078e0226 */
[----:B------:R-:W4:Y:S01]  /*2d740*/  LDL.LU.64 R224, [R1+0x2a78] ;  /* 0x002a780001e07983 */ /* 0x000f220000300a00 */
[----:B-1----:R-:W-:-:S03]  /*2d750*/  IMAD.WIDE R32, R31, 0x4, R56 ;  /* 0x000000041f207825 */ /* 0x002fc600078e0238 */
[----:B------:R-:W4:Y:S04]  /*2d760*/  LDL.LU.64 R50, [R1+0x29f0] ;  /* 0x0029f00001327983 */ /* 0x000f280000300a00 */
[----:B------:R1:W-:Y:S04]  /*2d770*/  STL.64 [R1+0x4d68], R32 ;  /* 0x004d682001007387 */ /* 0x0003e80000100a00 */
[----:B------:R-:W4:Y:S04]  /*2d780*/  LDL.LU.64 R56, [R1+0x2968] ;  /* 0x0029680001387983 */ /* 0x000f280000300a00 */
[----:B------:R-:W4:Y:S01]  /*2d790*/  LDL.LU.64 R40, [R1+0x2fb8] ;  /* 0x002fb80001287983 */ /* 0x000f220000300a00 */
[----:B------:R-:W-:-:S03]  /*2d7a0*/  IMAD.WIDE R208, R31, 0x4, R208 ;  /* 0x000000041fd07825 */ /* 0x000fc600078e02d0 */
[----:B-1----:R-:W4:Y:S04]  /*2d7b0*/  LDL.LU.64 R32, [R1+0x2fb0] ;  /* 0x002fb00001207983 */ /* 0x002f280000300a00 */
[----:B------:R1:W-:Y:S01]  /*2d7c0*/  STL.64 [R1+0x4d78], R38 ;  /* 0x004d782601007387 */ /* 0x0003e20000100a00 */
[----:B------:R-:W-:-:S03]  /*2d7d0*/  IMAD.WIDE R248, R31, 0x4, R248 ;  /* 0x000000041ff87825 */ /* 0x000fc600078e02f8 */
[----:B-1----:R-:W4:Y:S04]  /*2d7e0*/  LDL.LU.64 R38, [R1+0x2fa8] ;  /* 0x002fa80001267983 */ /* 0x002f280000300a00 */
[----:B------:R1:W-:Y:S04]  /*2d7f0*/  STL.64 [R1+0x4d88], R208 ;  /* 0x004d88d001007387 */ /* 0x0003e80000100a00 */
[----:B-1----:R-:W4:Y:S01]  /*2d800*/  LDL.LU.64 R208, [R1+0x5ed0] ;  /* 0x005ed00001d07983 */ /* 0x002f220000300a00 */
[----:B--2---:R-:W-:-:S05]  /*2d810*/  IMAD.WIDE R242, R31, 0x4, R242 ;  /* 0x000000041ff27825 */ /* 0x004fca00078e02f2 */
[----:B------:R1:W-:Y:S01]  /*2d820*/  STL.64 [R1+0x4da8], R242 ;  /* 0x004da8f201007387 */ /* 0x0003e20000100a00 */
[----:B---3--:R-:W-:-:S03]  /*2d830*/  IMAD.WIDE R74, R31, 0x4, R74 ;  /* 0x000000041f4a7825 */ /* 0x008fc600078e024a */
[----:B-1----:R-:W2:Y:S04]  /*2d840*/  LDL.LU.64 R242, [R1+0x5ec8] ;  /* 0x005ec80001f27983 */ /* 0x002ea80000300a00 */
[----:B------:R4:W-:Y:S04]  /*2d850*/  STL.64 [R1+0x4db8], R74 ;  /* 0x004db84a01007387 */ /* 0x0009e80000100a00 */
[----:B------:R-:W-:Y:S01]  /*2d860*/  STL.64 [R1+0x4d98], R248 ;  /* 0x004d98f801007387 */ /* 0x000fe20000100a00 */
[----:B----4-:R-:W-:-:S04]  /*2d870*/  IMAD.WIDE R74, R31, 0x4, R216 ;  /* 0x000000041f4a7825 */ /* 0x010fc800078e02d8 */
[C---:B------:R-:W-:Y:S01]  /*2d880*/  IMAD.WIDE R216, R31.reuse, 0x4, R240 ;  /* 0x000000041fd87825 */ /* 0x040fe200078e02f0 */
[----:B------:R1:W-:Y:S03]  /*2d890*/  STL.64 [R1+0x4dc8], R74 ;  /* 0x004dc84a01007387 */ /* 0x0003e60000100a00 */
[C---:B------:R-:W-:Y:S01]  /*2d8a0*/  IMAD.WIDE R126, R31.reuse, 0x4, R126 ;  /* 0x000000041f7e7825 */ /* 0x040fe200078e027e */
[----:B------:R-:W-:Y:S04]  /*2d8b0*/  STL.64 [R1+0x4dd8], R216 ;  /* 0x004dd8d801007387 */ /* 0x000fe80000100a00 */
[----:B------:R-:W-:Y:S01]  /*2d8c0*/  STL.64 [R1+0x4df0], R126 ;  /* 0x004df07e01007387 */ /* 0x000fe20000100a00 */
[----:B-1----:R-:W-:-:S04]  /*2d8d0*/  IMAD.WIDE R74, R31, 0x4, R106 ;  /* 0x000000041f4a7825 */ /* 0x002fc800078e026a */
[C---:B------:R-:W-:Y:S01]  /*2d8e0*/  IMAD.WIDE R106, R31.reuse, 0x4, R220 ;  /* 0x000000041f6a7825 */ /* 0x040fe200078e02dc */
[----:B------:R-:W-:Y:S04]  /*2d8f0*/  STL.64 [R1+0x4e08], R74 ;  /* 0x004e084a01007387 */ /* 0x000fe80000100a00 */
[----:B------:R1:W-:Y:S02]  /*2d900*/  STL.64 [R1+0x4e20], R106 ;  /* 0x004e206a01007387 */ /* 0x0003e40000100a00 */
[C---:B-1----:R-:W-:Y:S02]  /*2d910*/  IMAD.WIDE R106, R31.reuse, 0x4, R36 ;  /* 0x000000041f6a7825 */ /* 0x042fe400078e0224 */
[----:B------:R-:W3:Y:S02]  /*2d920*/  LDL.LU.64 R36, [R1+0x2f80] ;  /* 0x002f800001247983 */ /* 0x000ee40000300a00 */
[----:B------:R-:W-:-:S04]  /*2d930*/  IMAD.WIDE R74, R31, 0x4, R238 ;  /* 0x000000041f4a7825 */ /* 0x000fc800078e02ee */
[C---:B------:R-:W-:Y:S01]  /*2d940*/  IMAD.WIDE R196, R31.reuse, 0x4, R196 ;  /* 0x000000041fc47825 */ /* 0x040fe200078e02c4 */
[----:B------:R1:W-:Y:S03]  /*2d950*/  STL.64 [R1+0x4e50], R74 ;  /* 0x004e504a01007387 */ /* 0x0003e60000100a00 */
[C---:B------:R-:W-:Y:S01]  /*2d960*/  IMAD.WIDE R126, R31.reuse, 0x4, R230 ;  /* 0x000000041f7e7825 */ /* 0x040fe200078e02e6 */
[----:B------:R4:W-:Y:S04]  /*2d970*/  STL.64 [R1+0x4e68], R106 ;  /* 0x004e686a01007387 */ /* 0x0009e80000100a00 */
[----:B------:R-:W-:Y:S01]  /*2d980*/  STL.64 [R1+0x4e38], R196 ;  /* 0x004e38c401007387 */ /* 0x000fe20000100a00 */
[----:B-1----:R-:W-:-:S04]  /*2d990*/  IMAD.WIDE R74, R31, 0x4, R204 ;  /* 0x000000041f4a7825 */ /* 0x002fc800078e02cc */
[C---:B----4-:R-:W-:Y:S01]  /*2d9a0*/  IMAD.WIDE R106, R31.reuse, 0x4, R20 ;  /* 0x000000041f6a7825 */ /* 0x050fe200078e0214 */
[----:B------:R1:W-:Y:S03]  /*2d9b0*/  STL.64 [R1+0x4e80], R74 ;  /* 0x004e804a01007387 */ /* 0x0003e60000100a00 */
[C---:B------:R-:W-:Y:S01]  /*2d9c0*/  IMAD.WIDE R20, R31.reuse, 0x4, R222 ;  /* 0x000000041f147825 */ /* 0x040fe200078e02de */
[----:B------:R-:W-:Y:S04]  /*2d9d0*/  STL.64 [R1+0x4e98], R126 ;  /* 0x004e987e01007387 */ /* 0x000fe80000100a00 */
[----:B------:R-:W-:Y:S01]  /*2d9e0*/  STL.64 [R1+0x4eb0], R106 ;  /* 0x004eb06a01007387 */ /* 0x000fe20000100a00 */
[----:B-1----:R-:W-:-:S03]  /*2d9f0*/  IMAD.WIDE R74, R31, 0x4, R206 ;  /* 0x000000041f4a7825 */ /* 0x002fc600078e02ce */
[----:B------:R-:W4:Y:S04]  /*2da00*/  LDL.LU.64 R206, [R1+0x2f40] ;  /* 0x002f400001ce7983 */ /* 0x000f280000300a00 */
[----:B------:R1:W-:Y:S04]  /*2da10*/  STL.64 [R1+0x4ec8], R74 ;  /* 0x004ec84a01007387 */ /* 0x0003e80000100a00 */
[----:B------:R-:W2:Y:S04]  /*2da20*/  LDL.LU.64 R222, [R1+0x2f00] ;  /* 0x002f000001de7983 */ /* 0x000ea80000300a00 */
[----:B------:R1:W-:Y:S01]  /*2da30*/  STL.64 [R1+0x4ee0], R20 ;  /* 0x004ee01401007387 */ /* 0x0003e20000100a00 */
[----:B------:R-:W-:-:S04]  /*2da40*/  IMAD.WIDE R50, R31, 0x4, R50 ;  /* 0x000000041f327825 */ /* 0x000fc800078e0232 */
[----:B-1----:R-:W-:-:S04]  /*2da50*/  IMAD.WIDE R74, R31, 0x4, R224 ;  /* 0x000000041f4a7825 */ /* 0x002fc800078e02e0 */
[C---:B------:R-:W-:Y:S02]  /*2da60*/  IMAD.WIDE R20, R31.reuse, 0x4, R26 ;  /* 0x000000041f147825 */ /* 0x040fe400078e021a */
[----:B------:R-:W2:Y:S04]  /*2da70*/  LDL.LU.64 R26, [R1+0x2ec0] ;  /* 0x002ec000011a7983 */ /* 0x000ea80000300a00 */
[----:B------:R1:W-:Y:S01]  /*2da80*/  STL.64 [R1+0x4ef8], R20 ;  /* 0x004ef81401007387 */ /* 0x0003e20000100a00 */
[----:B------:R-:W-:-:S03]  /*2da90*/  IMAD.WIDE R40, R31, 0x4, R40 ;  /* 0x000000041f287825 */ /* 0x000fc600078e0228 */
[----:B------:R-:W-:Y:S01]  /*2daa0*/  STL.64 [R1+0x4f10], R74 ;  /* 0x004f104a01007387 */ /* 0x000fe20000100a00 */
[----:B------:R-:W-:-:S04]  /*2dab0*/  IMAD.WIDE R32, R31, 0x4, R32 ;  /* 0x000000041f207825 */ /* 0x000fc800078e0220 */
[C---:B-1----:R-:W-:Y:S02]  /*2dac0*/  IMAD.WIDE R20, R31.reuse, 0x4, R56 ;  /* 0x000000041f147825 */ /* 0x042fe400078e0238 */
[----:B------:R-:W2:Y:S04]  /*2dad0*/  LDL.LU.64 R56, [R1+0x2e80] ;  /* 0x002e800001387983 */ /* 0x000ea80000300a00 */
[----:B------:R-:W-:Y:S04]  /*2dae0*/  STL.64 [R1+0x4f28], R50 ;  /* 0x004f283201007387 */ /* 0x000fe80000100a00 */
[----:B------:R1:W-:Y:S04]  /*2daf0*/  STL.64 [R1+0x4f40], R20 ;  /* 0x004f401401007387 */ /* 0x0003e80000100a00 */
[----:B------:R-:W-:Y:S04]  /*2db00*/  STL.64 [R1+0x4f58], R40 ;  /* 0x004f582801007387 */ /* 0x000fe80000100a00 */
[----:B------:R-:W2:Y:S01]  /*2db10*/  LDL.LU.64 R216, [R1+0x2e40] ;  /* 0x002e400001d87983 */ /* 0x000ea20000300a00 */
[----:B-1----:R-:W-:-:S03]  /*2db20*/  IMAD.WIDE R20, R31, 0x4, R38 ;  /* 0x000000041f147825 */ /* 0x002fc600078e0226 */
[----:B------:R1:W-:Y:S04]  /*2db30*/  STL.64 [R1+0x4f70], R32 ;  /* 0x004f702001007387 */ /* 0x0003e80000100a00 */
[----:B------:R-:W2:Y:S04]  /*2db40*/  LDL.LU.64 R240, [R1+0x2a60] ;  /* 0x002a600001f07983 */ /* 0x000ea80000300a00 */
[----:B------:R1:W-:Y:S04]  /*2db50*/  STL.64 [R1+0x4f88], R20 ;  /* 0x004f881401007387 */ /* 0x0003e80000100a00 */
[----:B------:R-:W2:Y:S04]  /*2db60*/  LDL.LU.64 R126, [R1+0x29e0] ;  /* 0x0029e000017e7983 */ /* 0x000ea80000300a00 */
[----:B------:R-:W2:Y:S04]  /*2db70*/  LDL.LU.64 R106, [R1+0x2958] ;  /* 0x00295800016a7983 */ /* 0x000ea80000300a00 */
[----:B------:R-:W2:Y:S01]  /*2db80*/  LDL.LU.64 R220, [R1+0x2f78] ;  /* 0x002f780001dc7983 */ /* 0x000ea20000300a00 */
[----:B-1----:R-:W-:-:S03]  /*2db90*/  IMAD.WIDE R32, R31, 0x4, R234 ;  /* 0x000000041f207825 */ /* 0x002fc600078e02ea */
[----:B------:R-:W2:Y:S01]  /*2dba0*/  LDL.LU.64 R238, [R1+0x2f70] ;  /* 0x002f700001ee7983 */ /* 0x000ea20000300a00 */
[----:B------:R-:W-:-:S03]  /*2dbb0*/  IMAD.WIDE R20, R31, 0x4, R218 ;  /* 0x000000041f147825 */ /* 0x000fc600078e02da */
[----:B------:R-:W2:Y:S04]  /*2dbc0*/  LDL.LU.64 R204, [R1+0x2f68] ;  /* 0x002f680001cc7983 */ /* 0x000ea80000300a00 */
[----:B------:R-:W-:Y:S04]  /*2dbd0*/  STL.64 [R1+0x4fa0], R32 ;  /* 0x004fa02001007387 */ /* 0x000fe80000100a00 */
[----:B------:R-:W2:Y:S04]  /*2dbe0*/  LDL.LU.64 R230, [R1+0x2f38] ;  /* 0x002f380001e67983 */ /* 0x000ea80000300a00 */
[----:B------:R1:W-:Y:S04]  /*2dbf0*/  STL.64 [R1+0x4fb8], R20 ;  /* 0x004fb81401007387 */ /* 0x0003e80000100a00 */
[----:B-1----:R-:W2:Y:S04]  /*2dc00*/  LDL.LU.64 R20, [R1+0x2ef8] ;  /* 0x002ef80001147983 */ /* 0x002ea80000300a00 */
[----:B------:R-:W2:Y:S04]  /*2dc10*/  LDL.LU.64 R224, [R1+0x2eb8] ;  /* 0x002eb80001e07983 */ /* 0x000ea80000300a00 */
[----:B------:R-:W2:Y:S04]  /*2dc20*/  LDL.LU.64 R50, [R1+0x2e78] ;  /* 0x002e780001327983 */ /* 0x000ea80000300a00 */
[----:B------:R-:W2:Y:S01]  /*2dc30*/  LDL.LU.64 R40, [R1+0x2e38] ;  /* 0x002e380001287983 */ /* 0x000ea20000300a00 */
[----:B---3--:R-:W-:-:S05]  /*2dc40*/  IMAD.WIDE R32, R31, 0x4, R36 ;  /* 0x000000041f207825 */ /* 0x008fca00078e0224 */
[----:B------:R1:W-:Y:S04]  /*2dc50*/  STL.64 [R1+0x4fe0], R32 ;  /* 0x004fe02001007387 */ /* 0x0003e80000100a00 */
[----:B-1----:R-:W3:Y:S01]  /*2dc60*/  LDL.LU.64 R32, [R1+0x2a50] ;  /* 0x002a500001207983 */ /* 0x002ee20000300a00 */
[----:B------:R-:W-:-:S03]  /*2dc70*/  IMAD.WIDE R188, R31, 0x4, R188 ;  /* 0x000000041fbc7825 */ /* 0x000fc600078e02bc */
[----:B------:R-:W3:Y:S04]  /*2dc80*/  LDL.LU.64 R38, [R1+0x29d0] ;  /* 0x0029d00001267983 */ /* 0x000ee80000300a00 */
[----:B------:R-:W3:Y:S04]  /*2dc90*/  LDL.LU.64 R234, [R1+0x2948] ;  /* 0x0029480001ea7983 */ /* 0x000ee80000300a00 */
[----:B------:R-:W3:Y:S04]  /*2dca0*/  LDL.LU.64 R218, [R1+0x2f30] ;  /* 0x002f300001da7983 */ /* 0x000ee80000300a00 */
[----:B------:R-:W-:Y:S01]  /*2dcb0*/  STL.64 [R1+0x4fc8], R188 ;  /* 0x004fc8bc01007387 */ /* 0x000fe20000100a00 */
[----:B----4-:R-:W-:-:S04]  /*2dcc0*/  IMAD.WIDE R74, R31, 0x4, R206 ;  /* 0x000000041f4a7825 */ /* 0x010fc800078e02ce */
[C---:B--2---:R-:W-:Y:S01]  /*2dcd0*/  IMAD.WIDE R36, R31.reuse, 0x4, R222 ;  /* 0x000000041f247825 */ /* 0x044fe200078e02de */
[----:B------:R-:W-:Y:S04]  /*2dce0*/  STL.64 [R1+0x4ff8], R74 ;  /* 0x004ff84a01007387 */ /* 0x000fe80000100a00 */
[----:B------:R1:W-:Y:S04]  /*2dcf0*/  STL.64 [R1+0x5010], R36 ;  /* 0x0050102401007387 */ /* 0x0003e80000100a00 */
[----:B-1----:R-:W2:Y:S01]  /*2dd00*/  LDL.LU.64 R36, [R1+0x2ef0] ;  /* 0x002ef00001247983 */ /* 0x002ea20000300a00 */
[----:B------:R-:W-:-:S03]  /*2dd10*/  IMAD.WIDE R26, R31, 0x4, R26 ;  /* 0x000000041f1a7825 */ /* 0x000fc600078e021a */
[----:B------:R-:W4:Y:S04]  /*2dd20*/  LDL.LU.64 R206, [R1+0x2eb0] ;  /* 0x002eb00001ce7983 */ /* 0x000f280000300a00 */
[----:B------:R1:W-:Y:S01]  /*2dd30*/  STL.64 [R1+0x5028], R26 ;  /* 0x0050281a01007387 */ /* 0x0003e20000100a00 */
[----:B------:R-:W-:-:S03]  /*2dd40*/  IMAD.WIDE R74, R31, 0x4, R56 ;  /* 0x000000041f4a7825 */ /* 0x000fc600078e0238 */
[----:B-1----:R-:W4:Y:S04]  /*2dd50*/  LDL.LU.64 R26, [R1+0x2e70] ;  /* 0x002e7000011a7983 */ /* 0x002f280000300a00 */
[----:B------:R-:W4:Y:S04]  /*2dd60*/  LDL.LU.64 R222, [R1+0x2e30] ;  /* 0x002e300001de7983 */ /* 0x000f280000300a00 */
[----:B------:R-:W4:Y:S04]  /*2dd70*/  LDL.LU.64 R56, [R1+0x2a40] ;  /* 0x002a400001387983 */ /* 0x000f280000300a00 */
[----:B------:R1:W-:Y:S01]  /*2dd80*/  STL.64 [R1+0x5048], R74 ;  /* 0x0050484a01007387 */ /* 0x0003e20000100a00 */
[----:B------:R-:W-:-:S04]  /*2dd90*/  IMAD.WIDE R216, R31, 0x4, R216 ;  /* 0x000000041fd87825 */ /* 0x000fc800078e02d8 */
[C---:B------:R-:W-:Y:S01]  /*2dda0*/  IMAD.WIDE R240, R31.reuse, 0x4, R240 ;  /* 0x000000041ff07825 */ /* 0x040fe200078e02f0 */
[----:B-1----:R-:W4:Y:S04]  /*2ddb0*/  LDL.LU.64 R74, [R1+0x29b8] ;  /* 0x0029b800014a7983 */ /* 0x002f280000300a00 */
        /* <DEDUP_REMOVED lines=37> */
[----:B------:R-:W-:Y:S04]  /*2e010*/  STL.64 [R1+0x5138], R180 ;  /* 0x005138b401007387 */ /* 0x000fe80000100a00 */
[----:B------:R1:W-:Y:S01]  /*2e020*/  STL.64 [R1+0x5198], R50 ;  /* 0x0051983201007387 */ /* 0x0003e20000100a00 */
[----:B---3--:R-:W-:-:S03]  /*2e030*/  IMAD.WIDE R32, R31, 0x4, R32 ;  /* 0x000000041f207825 */ /* 0x008fc600078e0220 */
        /* <DEDUP_REMOVED lines=9> */
[C---:B------:R-:W-:Y:S01]  /*2e0d0*/  IMAD.WIDE R88, R31.reuse, 0x4, R88 ;  /* 0x000000041f587825 */ /* 0x040fe200078e0258 */
[----:B-1----:R-:W3:Y:S03]  /*2e0e0*/  LDL.LU.64 R38, [R1+0x5e48] ;  /* 0x005e480001267983 */ /* 0x002ee60000300a00 */
[C---:B------:R-:W-:Y:S01]  /*2e0f0*/  IMAD.WIDE R2, R31.reuse, 0x4, R2 ;  /* 0x000000041f027825 */ /* 0x040fe200078e0202 */
[----:B------:R1:W-:Y:S03]  /*2e100*/  STL.64 [R1+0x5218], R234 ;  /* 0x005218ea01007387 */ /* 0x0003e60000100a00 */
[----:B--2---:R-:W-:-:S04]  /*2e110*/  IMAD.WIDE R36, R31, 0x4, R36 ;  /* 0x000000041f247825 */ /* 0x004fc800078e0224 */
[C---:B----4-:R-:W-:Y:S01]  /*2e120*/  IMAD.WIDE R206, R31.reuse, 0x4, R206 ;  /* 0x000000041fce7825 */ /* 0x050fe200078e02ce */
[----:B-1----:R-:W2:Y:S04]  /*2e130*/  LDL.LU.64 R234, [R1+0x5e40] ;  /* 0x005e400001ea7983 */ /* 0x002ea80000300a00 */
[----:B------:R1:W-:Y:S01]  /*2e140*/  STL.64 [R1+0x5230], R218 ;  /* 0x005230da01007387 */ /* 0x0003e20000100a00 */
[----:B------:R-:W-:-:S03]  /*2e150*/  IMAD.WIDE R26, R31, 0x4, R26 ;  /* 0x000000041f1a7825 */ /* 0x000fc600078e021a */
[----:B-1----:R-:W4:Y:S01]  /*2e160*/  LDL.LU.64 R218, [R1+0x5e38] ;  /* 0x005e380001da7983 */ /* 0x002f220000300a00 */
[----:B------:R-:W-:-:S04]  /*2e170*/  IMAD.WIDE R172, R31, 0x4, R172 ;  /* 0x000000041fac7825 */ /* 0x000fc800078e02ac */
[----:B------:R-:W-:-:S04]  /*2e180*/  IMAD.WIDE R222, R31, 0x4, R222 ;  /* 0x000000041fde7825 */ /* 0x000fc800078e02de */
[----:B------:R-:W-:-:S04]  /*2e190*/  IMAD.WIDE R56, R31, 0x4, R56 ;  /* 0x000000041f387825 */ /* 0x000fc800078e0238 */
[----:B---3--:R-:W-:-:S05]  /*2e1a0*/  IMAD.WIDE R32, R31, 0x4, R32 ;  /* 0x000000041f207825 */ /* 0x008fca00078e0220 */
[----:B------:R1:W-:Y:S04]  /*2e1b0*/  STL.64 [R1+0x5248], R32 ;  /* 0x0052482001007387 */ /* 0x0003e80000100a00 */
[----:B-1----:R-:W3:Y:S04]  /*2e1c0*/  LDL.LU.64 R32, [R1+0x5e30] ;  /* 0x005e300001207983 */ /* 0x002ee80000300a00 */
[----:B------:R1:W-:Y:S04]  /*2e1d0*/  STL.64 [R1+0x5260], R88 ;  /* 0x0052605801007387 */ /* 0x0003e80000100a00 */
[----:B-1----:R-:W2:Y:S04]  /*2e1e0*/  LDL.LU.64 R88, [R1+0x5e28] ;  /* 0x005e280001587983 */ /* 0x002ea80000300a00 */
[----:B------:R1:W-:Y:S04]  /*2e1f0*/  STL.64 [R1+0x5278], R2 ;  /* 0x0052780201007387 */ /* 0x0003e80000100a00 */
[----:B-1----:R-:W4:Y:S04]  /*2e200*/  LDL.LU.64 R2, [R1+0x5e20] ;  /* 0x005e200001027983 */ /* 0x002f280000300a00 */
[----:B------:R1:W-:Y:S04]  /*2e210*/  STL.64 [R1+0x52a8], R36 ;  /* 0x0052a82401007387 */ /* 0x0003e80000100a00 */
[----:B-1----:R-:W3:Y:S04]  /*2e220*/  LDL.LU.64 R36, [R1+0x5e18] ;  /* 0x005e180001247983 */ /* 0x002ee80000300a00 */
[----:B------:R1:W-:Y:S04]  /*2e230*/  STL.64 [R1+0x52c0], R206 ;  /* 0x0052c0ce01007387 */ /* 0x0003e80000100a00 */
[----:B-1----:R-:W2:Y:S04]  /*2e240*/  LDL.LU.64 R206, [R1+0x5e10] ;  /* 0x005e100001ce7983 */ /* 0x002ea80000300a00 */
[----:B------:R1:W-:Y:S04]  /*2e250*/  STL.64 [R1+0x52d8], R26 ;  /* 0x0052d81a01007387 */ /* 0x0003e80000100a00 */
[----:B-1----:R-:W2:Y:S04]  /*2e260*/  LDL.LU.64 R26, [R1+0x5e08] ;  /* 0x005e0800011a7983 */ /* 0x002ea80000300a00 */
[----:B------:R-:W-:Y:S04]  /*2e270*/  STL.64 [R1+0x5290], R172 ;  /* 0x005290ac01007387 */ /* 0x000fe80000100a00 */
[----:B------:R1:W-:Y:S04]  /*2e280*/  STL.64 [R1+0x52f0], R222 ;  /* 0x0052f0de01007387 */ /* 0x0003e80000100a00 */
[----:B-1----:R-:W2:Y:S04]  /*2e290*/  LDL.LU.64 R222, [R1+0x5e00] ;  /* 0x005e000001de7983 */ /* 0x002ea80000300a00 */
[----:B------:R1:W-:Y:S04]  /*2e2a0*/  STL.64 [R1+0x5308], R56 ;  /* 0x0053083801007387 */ /* 0x0003e80000100a00 */
[----:B-1----:R-:W4:Y:S01]  /*2e2b0*/  LDL.LU.64 R56, [R1+0x5df8] ;  /* 0x005df80001387983 */ /* 0x002f220000300a00 */
[----:B------:R-:W-:-:S05]  /*2e2c0*/  IMAD.WIDE R74, R31, 0x4, R74 ;  /* 0x000000041f4a7825 */ /* 0x000fca00078e024a */
[----:B------:R4:W-:Y:S01]  /*2e2d0*/  STL.64 [R1+0x5320], R74 ;  /* 0x0053204a01007387 */ /* 0x0009e20000100a00 */
        /* <DEDUP_REMOVED lines=9> */
[C---:B----4-:R-:W-:Y:S02]  /*2e370*/  IMAD.WIDE R74, R31.reuse, 0x4, R56 ;  /* 0x000000041f4a7825 */ /* 0x050fe400078e0238 */
        /* <DEDUP_REMOVED lines=18> */
[----:B------:R-:W2:Y:S04]  /*2e4a0*/  LDL.LU.64 R16, [R1+0x28e8] ;  /* 0x0028e80001107983 */ /* 0x000ea80000300a00 */
[----:B------:R-:W-:Y:S04]  /*2e4b0*/  STL.64 [R1+0x5398], R164 ;  /* 0x005398a401007387 */ /* 0x000fe80000100a00 */
        /* <DEDUP_REMOVED lines=19> */
[----:B------:R-:W-:Y:S04]  /*2e5f0*/  STL.64 [R1+0x5470], R156 ;  /* 0x0054709c01007387 */ /* 0x000fe80000100a00 */
[----:B------:R3:W-:Y:S04]  /*2e600*/  STL.64 [R1+0x54a0], R52 ;  /* 0x0054a03401007387 */ /* 0x0007e80000100a00 */
[----:B------:R-:W-:Y:S01]  /*2e610*/  STL.64 [R1+0x54d0], R104 ;  /* 0x0054d06801007387 */ /* 0x000fe20000100a00 */
[----:B-1----:R-:W-:-:S03]  /*2e620*/  IMAD.WIDE R74, R31, 0x4, R90 ;  /* 0x000000041f4a7825 */ /* 0x002fc600078e025a */
[----:B------:R-:W-:Y:S01]  /*2e630*/  STL.64 [R1+0x54b8], R148 ;  /* 0x0054b89401007387 */ /* 0x000fe20000100a00 */
[----:B---3--:R-:W-:-:S05]  /*2e640*/  IMAD.WIDE R52, R31, 0x4, R92 ;  /* 0x000000041f347825 */ /* 0x008fca00078e025c */
[----:B------:R1:W-:Y:S04]  /*2e650*/  STL.64 [R1+0x54e8], R52 ;  /* 0x0054e83401007387 */ /* 0x0003e80000100a00 */
[----:B------:R3:W-:Y:S01]  /*2e660*/  STL.64 [R1+0x5500], R74 ;  /* 0x0055004a01007387 */ /* 0x0007e20000100a00 */
[----:B-1----:R-:W-:-:S05]  /*2e670*/  IMAD.WIDE R52, R31, 0x4, R96 ;  /* 0x000000041f347825 */ /* 0x002fca00078e0260 */
[----:B------:R1:W-:Y:S01]  /*2e680*/  STL.64 [R1+0x5518], R52 ;  /* 0x0055183401007387 */ /* 0x0003e20000100a00 */
[----:B---3--:R-:W-:-:S03]  /*2e690*/  IMAD.WIDE R74, R31, 0x4, R94 ;  /* 0x000000041f4a7825 */ /* 0x008fc600078e025e */
[----:B-1----:R-:W3:Y:S04]  /*2e6a0*/  LDL.LU.64 R52, [R1+0x2dc8] ;  /* 0x002dc80001347983 */ /* 0x002ee80000300a00 */
[----:B------:R1:W-:Y:S04]  /*2e6b0*/  STL.64 [R1+0x5530], R74 ;  /* 0x0055304a01007387 */ /* 0x0003e80000100a00 */
[----:B------:R-:W-:Y:S04]  /*2e6c0*/  STL.64 [R1+0x5560], R46 ;  /* 0x0055602e01007387 */ /* 0x000fe80000100a00 */
[----:B------:R-:W-:Y:S04]  /*2e6d0*/  STL.64 [R1+0x5548], R140 ;  /* 0x0055488c01007387 */ /* 0x000fe80000100a00 */
[----:B------:R-:W-:Y:S04]  /*2e6e0*/  STL.64 [R1+0x5590], R34 ;  /* 0x0055902201007387 */ /* 0x000fe80000100a00 */
[----:B------:R-:W4:Y:S04]  /*2e6f0*/  LDL.LU.64 R104, [R1+0x2da0] ;  /* 0x002da00001687983 */ /* 0x000f280000300a00 */
[----:B------:R2:W-:Y:S04]  /*2e700*/  STL.64 [R1+0x55a8], R6 ;  /* 0x0055a80601007387 */ /* 0x0005e80000100a00 */
[----:B------:R-:W4:Y:S04]  /*2e710*/  LDL.LU.64 R92, [R1+0x2d98] ;  /* 0x002d9800015c7983 */ /* 0x000f280000300a00 */
[----:B------:R-:W4:Y:S01]  /*2e720*/  LDL.LU.64 R90, [R1+0x2d90] ;  /* 0x002d9000015a7983 */ /* 0x000f220000300a00 */
[----:B------:R-:W-:-:S03]  /*2e730*/  IMAD.WIDE R132, R31, 0x4, R132 ;  /* 0x000000041f847825 */ /* 0x000fc600078e0284 */
[----:B-1----:R-:W4:Y:S01]  /*2e740*/  LDL.LU.64 R74, [R1+0x2d88] ;  /* 0x002d8800014a7983 */ /* 0x002f220000300a00 */
[----:B------:R-:W-:-:S03]  /*2e750*/  IMAD.WIDE R120, R31, 0x4, R120 ;  /* 0x000000041f787825 */ /* 0x000fc600078e0278 */
[----:B------:R-:W-:Y:S04]  /*2e760*/  STL.64 [R1+0x5578], R132 ;  /* 0x0055788401007387 */ /* 0x000fe80000100a00 */
[----:B------:R-:W-:Y:S01]  /*2e770*/  STL.64 [R1+0x55c0], R120 ;  /* 0x0055c07801007387 */ /* 0x000fe20000100a00 */
[----:B------:R-:W-:-:S04]  /*2e780*/  IMAD.WIDE R36, R31, 0x4, R36 ;  /* 0x000000041f247825 */ /* 0x000fc800078e0224 */
[----:B------:R-:W-:-:S04]  /*2e790*/  IMAD.WIDE R4, R31, 0x4, R4 ;  /* 0x000000041f047825 */ /* 0x000fc800078e0204 */
[----:B------:R-:W-:-:S04]  /*2e7a0*/  IMAD.WIDE R68, R31, 0x4, R68 ;  /* 0x000000041f447825 */ /* 0x000fc800078e0244 */
[----:B------:R-:W-:-:S04]  /*2e7b0*/  IMAD.WIDE R80, R31, 0x4, R80 ;  /* 0x000000041f507825 */ /* 0x000fc800078e0250 */
[C---:B--2---:R-:W-:Y:S01]  /*2e7c0*/  IMAD.WIDE R6, R31.reuse, 0x4, R16 ;  /* 0x000000041f067825 */ /* 0x044fe200078e0210 */
[----:B------:R1:W-:Y:S04]  /*2e7d0*/  LDGSTS.E [R0+0x4ff00], desc[UR60][R16.64], P6 ;  /* 0x4ff0000010007fae */ /* 0x0003e8000b12187c */
[----:B------:R2:W-:Y:S04]  /*2e7e0*/  STL.64 [R1+0x55d8], R6 ;  /* 0x0055d80601007387 */ /* 0x0005e80000100a00 */
[----:B------:R-:W4:Y:S04]  /*2e7f0*/  LDL.LU.64 R16, [R1+0x2d68] ;  /* 0x002d680001107983 */ /* 0x000f280000300a00 */
[----:B------:R-:W4:Y:S04]  /*2e800*/  LDL.LU.64 R96, [R1+0x2d60] ;  /* 0x002d600001607983 */ /* 0x000f280000300a00 */
[----:B------:R-:W4:Y:S04]  /*2e810*/  LDL.LU.64 R94, [R1+0x2d58] ;  /* 0x002d5800015e7983 */ /* 0x000f280000300a00 */
[----:B------:R-:W4:Y:S04]  /*2e820*/  LDL.LU.64 R46, [R1+0x2d30] ;  /* 0x002d3000012e7983 */ /* 0x000f280000300a00 */
[----:B------:R-:W4:Y:S04]  /*2e830*/  LDL.LU.64 R34, [R1+0x2d28] ;  /* 0x002d280001227983 */ /* 0x000f280000300a00 */
[----:B--2---:R-:W2:Y:S01]  /*2e840*/  LDL.LU.64 R6, [R1+0x2d10] ;  /* 0x002d100001067983 */ /* 0x004ea20000300a00 */
[----:B---3--:R-:W-:-:S05]  /*2e850*/  IMAD.WIDE R52, R31, 0x4, R52 ;  /* 0x000000041f347825 */ /* 0x008fca00078e0234 */
[----:B------:R3:W-:Y:S04]  /*2e860*/  STL.64 [R1+0x28e8], R52 ;  /* 0x0028e83401007387 */ /* 0x0007e80000100a00 */
[----:B---3--:R-:W3:Y:S04]  /*2e870*/  LDL.LU.64 R52, [R1+0x5d90] ;  /* 0x005d900001347983 */ /* 0x008ee80000300a00 */
[----:B------:R1:W-:Y:S01]  /*2e880*/  STL.64 [R1+0x28f0], R36 ;  /* 0x0028f02401007387 */ /* 0x0003e20000100a00 */
[----:B----4-:R-:W-:-:S04]  /*2e890*/  IMAD.WIDE R104, R31, 0x4, R104 ;  /* 0x000000041f687825 */ /* 0x010fc800078e0268 */
[C---:B------:R-:W-:Y:S01]  /*2e8a0*/  IMAD.WIDE R92, R31.reuse, 0x4, R92 ;  /* 0x000000041f5c7825 */ /* 0x040fe200078e025c */
[----:B-1----:R-:W4:Y:S04]  /*2e8b0*/  LDL.LU.64 R36, [R1+0x5d88] ;  /* 0x005d880001247983 */ /* 0x002f280000300a00 */
[----:B------:R1:W-:Y:S01]  /*2e8c0*/  STL.64 [R1+0x2900], R4 ;  /* 0x0029000401007387 */ /* 0x0003e20000100a00 */
[----:B------:R-:W-:-:S03]  /*2e8d0*/  IMAD.WIDE R90, R31, 0x4, R90 ;  /* 0x000000041f5a7825 */ /* 0x000fc600078e025a */
[----:B-1----:R-:W3:Y:S04]  /*2e8e0*/  LDL.LU.64 R4, [R1+0x5d80] ;  /* 0x005d800001047983 */ /* 0x002ee80000300a00 */
[----:B------:R1:W-:Y:S04]  /*2e8f0*/  STL.64 [R1+0x2910], R68 ;  /* 0x0029104401007387 */ /* 0x0003e80000100a00 */
[----:B-1----:R-:W4:Y:S04]  /*2e900*/  LDL.LU.64 R68, [R1+0x2cb0] ;  /* 0x002cb00001447983 */ /* 0x002f280000300a00 */
[----:B------:R1:W-:Y:S04]  /*2e910*/  STL.64 [R1+0x2920], R80 ;  /* 0x0029205001007387 */ /* 0x0003e80000100a00 */
[----:B-1----:R-:W3:Y:S04]  /*2e920*/  LDL.LU.64 R80, [R1+0x2ca8] ;  /* 0x002ca80001507983 */ /* 0x002ee80000300a00 */
[----:B------:R1:W-:Y:S04]  /*2e930*/  STL.64 [R1+0x2930], R104 ;  /* 0x0029306801007387 */ /* 0x0003e80000100a00 */
[----:B-1----:R-:W3:Y:S04]  /*2e940*/  LDL.LU.64 R104, [R1+0x5d78] ;  /* 0x005d780001687983 */ /* 0x002ee80000300a00 */
[----:B------:R1:W-:Y:S04]  /*2e950*/  STL.64 [R1+0x2948], R92 ;  /* 0x0029485c01007387 */ /* 0x0003e80000100a00 */
[----:B-1----:R-:W4:Y:S04]  /*2e960*/  LDL.LU.64 R92, [R1+0x5d70] ;  /* 0x005d7000015c7983 */ /* 0x002f280000300a00 */
[----:B------:R1:W-:Y:S04]  /*2e970*/  STL.64 [R1+0x2958], R90 ;  /* 0x0029585a01007387 */ /* 0x0003e80000100a00 */
[----:B-1----:R-:W3:Y:S01]  /*2e980*/  LDL.LU.64 R90, [R1+0x5d68] ;  /* 0x005d6800015a7983 */ /* 0x002ee20000300a00 */
[----:B------:R-:W-:-:S05]  /*2e990*/  IMAD.WIDE R74, R31, 0x4, R74 ;  /* 0x000000041f4a7825 */ /* 0x000fca00078e024a */
[----:B------:R1:W-:Y:S01]  /*2e9a0*/  STL.64 [R1+0x2968], R74 ;  /* 0x0029684a01007387 */ /* 0x0003e20000100a00 */
[----:B------:R-:W-:-:S04]  /*2e9b0*/  IMAD.WIDE R12, R31, 0x4, R12 ;  /* 0x000000041f0c7825 */ /* 0x000fc800078e020c */
[C---:B-1----:R-:W-:Y:S02]  /*2e9c0*/  IMAD.WIDE R74, R31.reuse, 0x4, R2 ;  /* 0x000000041f4a7825 */ /* 0x042fe400078e0202 */
[----:B------:R-:W3:Y:S04]  /*2e9d0*/  LDL.LU.64 R2, [R1+0x5d60] ;  /* 0x005d600001027983 */ /* 0x000ee80000300a00 */
[----:B------:R1:W-:Y:S01]  /*2e9e0*/  STL.64 [R1+0x2978], R74 ;  /* 0x0029784a01007387 */ /* 0x0003e20000100a00 */
[----:B------:R-:W-:-:S04]  /*2e9f0*/  IMAD.WIDE R14, R31, 0x4, R14 ;  /* 0x000000041f0e7825 */ /* 0x000fc800078e020e */
[C---:B-1----:R-:W-:Y:S02]  /*2ea00*/  IMAD.WIDE R74, R31.reuse, 0x4, R8 ;  /* 0x000000041f4a7825 */ /* 0x042fe400078e0208 */
[----:B------:R-:W3:Y:S04]  /*2ea10*/  LDL.LU.64 R8, [R1+0x2c60] ;  /* 0x002c600001087983 */ /* 0x000ee80000300a00 */
[----:B------:R1:W-:Y:S01]  /*2ea20*/  STL.64 [R1+0x2988], R74 ;  /* 0x0029884a01007387 */ /* 0x0003e20000100a00 */
[----:B------:R-:W-:-:S03]  /*2ea30*/  IMAD.WIDE R96, R31, 0x4, R96 ;  /* 0x000000041f607825 */ /* 0x000fc600078e0260 */
[----:B------:R2:W-:Y:S01]  /*2ea40*/  STL.64 [R1+0x2998], R12 ;  /* 0x0029980c01007387 */ /* 0x0005e20000100a00 */
[----:B------:R-:W-:-:S04]  /*2ea50*/  IMAD.WIDE R94, R31, 0x4, R94 ;  /* 0x000000041f5e7825 */ /* 0x000fc800078e025e */
[C---:B-1----:R-:W-:Y:S01]  /*2ea60*/  IMAD.WIDE R74, R31.reuse, 0x4, R16 ;  /* 0x000000041f4a7825 */ /* 0x042fe200078e0210 */
[----:B--2---:R-:W2:Y:S04]  /*2ea70*/  LDL.LU.64 R12, [R1+0x2c20] ;  /* 0x002c2000010c7983 */ /* 0x004ea80000300a00 */
[----:B------:R1:W-:Y:S01]  /*2ea80*/  STL.64 [R1+0x29a8], R14 ;  /* 0x0029a80e01007387 */ /* 0x0003e20000100a00 */
[----:B------:R-:W-:-:S04]  /*2ea90*/  IMAD.WIDE R88, R31, 0x4, R88 ;  /* 0x000000041f587825 */ /* 0x000fc800078e0258 */
[C---:B------:R-:W-:Y:S01]  /*2eaa0*/  IMAD.WIDE R86, R31.reuse, 0x4, R86 ;  /* 0x000000041f567825 */ /* 0x040fe200078e0256 */
[----:B-1----:R-:W2:Y:S04]  /*2eab0*/  LDL.LU.64 R14, [R1+0x2bd8] ;  /* 0x002bd800010e7983 */ /* 0x002ea80000300a00 */
[----:B------:R-:W2:Y:S04]  /*2eac0*/  LDL.LU.64 R16, [R1+0x2b98] ;  /* 0x002b980001107983 */ /* 0x000ea80000300a00 */
[----:B------:R1:W-:Y:S01]  /*2ead0*/  STL.64 [R1+0x29b8], R74 ;  /* 0x0029b84a01007387 */ /* 0x0003e20000100a00 */
[----:B------:R-:W-:-:S03]  /*2eae0*/  IMAD.WIDE R84, R31, 0x4, R84 ;  /* 0x000000041f547825 */ /* 0x000fc600078e0254 */
[----:B-1----:R-:W2:Y:S04]  /*2eaf0*/  LDL.LU.64 R74, [R1+0x2b50] ;  /* 0x002b5000014a7983 */ /* 0x002ea80000300a00 */
[----:B------:R1:W-:Y:S01]  /*2eb00*/  STL.64 [R1+0x29d0], R96 ;  /* 0x0029d06001007387 */ /* 0x0003e20000100a00 */
[----:B------:R-:W-:-:S03]  /*2eb10*/  IMAD.WIDE R82, R31, 0x4, R82 ;  /* 0x000000041f527825 */ /* 0x000fc600078e0252 */
[----:B-1----:R-:W2:Y:S04]  /*2eb20*/  LDL.LU.64 R96, [R1+0x5d58] ;  /* 0x005d580001607983 */ /* 0x002ea80000300a00 */
[----:B------:R1:W-:Y:S01]  /*2eb30*/  STL.64 [R1+0x29e0], R94 ;  /* 0x0029e05e01007387 */ /* 0x0003e20000100a00 */
[----:B------:R-:W-:-:S03]  /*2eb40*/  IMAD.WIDE R46, R31, 0x4, R46 ;  /* 0x000000041f2e7825 */ /* 0x000fc600078e022e */
[----:B-1----:R-:W2:Y:S01]  /*2eb50*/  LDL.LU.64 R94, [R1+0x5d50] ;  /* 0x005d5000015e7983 */ /* 0x002ea20000300a00 */
[----:B------:R-:W-:-:S04]  /*2eb60*/  IMAD.WIDE R34, R31, 0x4, R34 ;  /* 0x000000041f227825 */ /* 0x000fc800078e0222 */
[----:B------:R-:W-:-:S04]  /*2eb70*/  IMAD.WIDE R6, R31, 0x4, R6 ;  /* 0x000000041f067825 */ /* 0x000fc800078e0206 */
[----:B----4-:R-:W-:-:S04]  /*2eb80*/  IMAD.WIDE R92, R31, 0x4, R92 ;  /* 0x000000041f5c7825 */ /* 0x010fc800078e025c */
[----:B---3--:R-:W-:-:S05]  /*2eb90*/  IMAD.WIDE R90, R31, 0x4, R90 ;  /* 0x000000041f5a7825 */ /* 0x008fca00078e025a */
[----:B------:R1:W-:Y:S04]  /*2eba0*/  STL.64 [R1+0x29f0], R90 ;  /* 0x0029f05a01007387 */ /* 0x0003e80000100a00 */
[----:B-1----:R-:W3:Y:S04]  /*2ebb0*/  LDL.LU.64 R90, [R1+0x5d48] ;  /* 0x005d4800015a7983 */ /* 0x002ee80000300a00 */
[----:B------:R1:W-:Y:S04]  /*2ebc0*/  STL.64 [R1+0x2a00], R88 ;  /* 0x002a005801007387 */ /* 0x0003e80000100a00 */
[----:B-1----:R-:W4:Y:S04]  /*2ebd0*/  LDL.LU.64 R88, [R1+0x5d40] ;  /* 0x005d400001587983 */ /* 0x002f280000300a00 */
        /* <DEDUP_REMOVED lines=13> */
[----:B-1----:R-:W2:Y:S01]  /*2ecb0*/  LDL.LU.64 R92, [R1+0x5d08] ;  /* 0x005d0800015c7983 */ /* 0x002ea20000300a00 */
        /* <DEDUP_REMOVED lines=11> */
[----:B------:R1:W-:Y:S01]  /*2ed70*/  STL.64 [R1+0x4b10], R66 ;  /* 0x004b104201007387 */ /* 0x0003e20000100a00 */
[----:B------:R-:W-:-:S04]  /*2ed80*/  IMAD.WIDE R218, R31, 0x4, R218 ;  /* 0x000000041fda7825 */ /* 0x000fc800078e02da */
[C---:B------:R-:W-:Y:S01]  /*2ed90*/  IMAD.WIDE R62, R31.reuse, 0x4, R62 ;  /* 0x000000041f3e7825 */ /* 0x040fe200078e023e */
[----:B-1----:R-:W3:Y:S04]  /*2eda0*/  LDL.LU.64 R66, [R1+0x5cf0] ;  /* 0x005cf00001427983 */ /* 0x002ee80000300a00 */
[----:B------:R1:W-:Y:S01]  /*2edb0*/  STL.64 [R1+0x4b20], R68 ;  /* 0x004b204401007387 */ /* 0x0003e20000100a00 */
[----:B------:R-:W-:-:S03]  /*2edc0*/  IMAD.WIDE R10, R31, 0x4, R10 ;  /* 0x000000041f0a7825 */ /* 0x000fc600078e020a */
[----:B-1----:R-:W3:Y:S04]  /*2edd0*/  LDL.LU.64 R68, [R1+0x5ce8] ;  /* 0x005ce80001447983 */ /* 0x002ee80000300a00 */
[----:B------:R1:W-:Y:S04]  /*2ede0*/  STL.64 [R1+0x4b28], R80 ;  /* 0x004b285001007387 */ /* 0x0003e80000100a00 */
[----:B-1----:R-:W3:Y:S01]  /*2edf0*/  LDL.LU.64 R80, [R1+0x5ce0] ;  /* 0x005ce00001507983 */ /* 0x002ee20000300a00 */
[----:B--2---:R-:W-:-:S05]  /*2ee00*/  IMAD.WIDE R92, R31, 0x4, R92 ;  /* 0x000000041f5c7825 */ /* 0x004fca00078e025c */
[----:B------:R1:W-:Y:S04]  /*2ee10*/  STL.64 [R1+0x4b30], R92 ;  /* 0x004b305c01007387 */ /* 0x0003e80000100a00 */
[----:B-1----:R-:W2:Y:S04]  /*2ee20*/  LDL.LU.64 R92, [R1+0x5cd8] ;  /* 0x005cd800015c7983 */ /* 0x002ea80000300a00 */
[----:B------:R-:W-:Y:S04]  /*2ee30*/  STL.64 [R1+0x4b18], R202 ;  /* 0x004b18ca01007387 */ /* 0x000fe80000100a00 */
        /* <DEDUP_REMOVED lines=11> */
[----:B------:R-:W-:-:S04]  /*2eef0*/  IMAD.WIDE R194, R31, 0x4, R194 ;  /* 0x000000041fc27825 */ /* 0x000fc800078e02c2 */
[C---:B------:R-:W-:Y:S01]  /*2ef00*/  IMAD.WIDE R14, R31.reuse, 0x4, R14 ;  /* 0x000000041f0e7825 */ /* 0x040fe200078e020e */
[----:B-1----:R-:W2:Y:S03]  /*2ef10*/  LDL.LU.64 R8, [R1+0x5cb0] ;  /* 0x005cb00001087983 */ /* 0x002ea60000300a00 */
[----:B------:R-:W-:-:S04]  /*2ef20*/  IMAD.WIDE R16, R31, 0x4, R16 ;  /* 0x000000041f107825 */ /* 0x000fc800078e0210 */
[----:B----4-:R-:W-:-:S05]  /*2ef30*/  IMAD.WIDE R10, R31, 0x4, R10 ;  /* 0x000000041f0a7825 */ /* 0x010fca00078e020a */
[----:B------:R1:W-:Y:S04]  /*2ef40*/  STL.64 [R1+0x4b98], R10 ;  /* 0x004b980a01007387 */ /* 0x0003e80000100a00 */
[----:B-1----:R-:W4:Y:S04]  /*2ef50*/  LDL.LU.64 R10, [R1+0x5ca8] ;  /* 0x005ca800010a7983 */ /* 0x002f280000300a00 */
[----:B------:R1:W-:Y:S04]  /*2ef60*/  STL.64 [R1+0x4ba8], R12 ;  /* 0x004ba80c01007387 */ /* 0x0003e80000100a00 */
[----:B-1----:R-:W3:Y:S04]  /*2ef70*/  LDL.LU.64 R12, [R1+0x5ca0] ;  /* 0x005ca000010c7983 */ /* 0x002ee80000300a00 */
        /* <DEDUP_REMOVED lines=15> */
[C---:B--2---:R-:W-:Y:S02]  /*2f070*/  IMAD.WIDE R74, R31.reuse, 0x4, R14 ;  /* 0x000000041f4a7825 */ /* 0x044fe400078e020e */
[----:B------:R-:W2:Y:S04]  /*2f080*/  LDL.LU.64 R14, [R1+0x5c80] ;  /* 0x005c8000010e7983 */ /* 0x000ea80000300a00 */
[----:B------:R3:W-:Y:S02]  /*2f090*/  STL.64 [R1+0x4bf8], R74 ;  /* 0x004bf84a01007387 */ /* 0x0007e40000100a00 */
[----:B---3--:R-:W-:-:S02]  /*2f0a0*/  IMAD.WIDE R74, R31, 0x4, R12 ;  /* 0x000000041f4a7825 */ /* 0x008fc400078e020c */
        /* <DEDUP_REMOVED lines=31> */
[----:B------:R-:W-:Y:S04]  /*2f2a0*/  STL.64 [R1+0x4c80], R186 ;  /* 0x004c80ba01007387 */ /* 0x000fe80000100a00 */
        /* <DEDUP_REMOVED lines=90> */
[----:B-1----:R-:W-:-:S04]  /*2f850*/  IMAD.WIDE R74, R31, 0x4, R222 ;  /* 0x000000041f4a7825 */ /* 0x002fc800078e02de */
[C---:B------:R-:W-:Y:S01]  /*2f860*/  IMAD.WIDE R222, R31.reuse, 0x4, R226 ;  /* 0x000000041fde7825 */ /* 0x040fe200078e02e2 */
[----:B------:R1:W-:Y:S04]  /*2f870*/  STL.64 [R1+0x4f20], R74 ;  /* 0x004f204a01007387 */ /* 0x0003e80000100a00 */
[----:B------:R4:W-:Y:S04]  /*2f880*/  STL.64 [R1+0x4f38], R224 ;  /* 0x004f38e001007387 */ /* 0x0009e80000100a00 */
[----:B------:R2:W-:Y:S01]  /*2f890*/  STL.64 [R1+0x4f50], R222 ;  /* 0x004f50de01007387 */ /* 0x0005e20000100a00 */
[----:B-1----:R-:W-:-:S04]  /*2f8a0*/  IMAD.WIDE R74, R31, 0x4, R228 ;  /* 0x000000041f4a7825 */ /* 0x002fc800078e02e4 */
[C---:B----4-:R-:W-:Y:S01]  /*2f8b0*/  IMAD.WIDE R224, R31.reuse, 0x4, R230 ;  /* 0x000000041fe07825 */ /* 0x050fe200078e02e6 */
[----:B------:R1:W-:Y:S03]  /*2f8c0*/  STL.64 [R1+0x4f68], R74 ;  /* 0x004f684a01007387 */ /* 0x0003e60000100a00 */
[C---:B--2---:R-:W-:Y:S01]  /*2f8d0*/  IMAD.WIDE R222, R31.reuse, 0x4, R232 ;  /* 0x000000041fde7825 */ /* 0x044fe200078e02e8 */
[----:B------:R2:W-:Y:S04]  /*2f8e0*/  STL.64 [R1+0x4f98], R224 ;  /* 0x004f98e001007387 */ /* 0x0005e80000100a00 */
[----:B------:R-:W-:Y:S01]  /*2f8f0*/  STL.64 [R1+0x4f80], R162 ;  /* 0x004f80a201007387 */ /* 0x000fe20000100a00 */
[----:B-1----:R-:W-:-:S03]  /*2f900*/  IMAD.WIDE R74, R31, 0x4, R236 ;  /* 0x000000041f4a7825 */ /* 0x002fc600078e02ec */
[----:B------:R1:W-:Y:S04]  /*2f910*/  STL.64 [R1+0x4fb0], R222 ;  /* 0x004fb0de01007387 */ /* 0x0003e80000100a00 */
[----:B------:R4:W-:Y:S01]  /*2f920*/  STL.64 [R1+0x4fd8], R74 ;  /* 0x004fd84a01007387 */ /* 0x0009e20000100a00 */
[----:B--2---:R-:W-:-:S04]  /*2f930*/  IMAD.WIDE R224, R31, 0x4, R240 ;  /* 0x000000041fe07825 */ /* 0x004fc800078e02f0 */
[----:B-1----:R-:W-:-:S04]  /*2f940*/  IMAD.WIDE R222, R31, 0x4, R238 ;  /* 0x000000041fde7825 */ /* 0x002fc800078e02ee */
[C---:B----4-:R-:W-:Y:S02]  /*2f950*/  IMAD.WIDE R74, R31.reuse, 0x4, R106 ;  /* 0x000000041f4a7825 */ /* 0x050fe400078e026a */
[----:B------:R-:W2:Y:S04]  /*2f960*/  LDL.LU.64 R106, [R1+0x28e0] ;  /* 0x0028e000016a7983 */ /* 0x000ea80000300a00 */
[----:B------:R1:W-:Y:S04]  /*2f970*/  STL.64 [R1+0x4ff0], R222 ;  /* 0x004ff0de01007387 */ /* 0x0003e80000100a00 */
[----:B------:R4:W-:Y:S01]  /*2f980*/  STL.64 [R1+0x5008], R74 ;  /* 0x0050084a01007387 */ /* 0x0009e20000100a00 */
[----:B------:R-:W-:-:S03]  /*2f990*/  IMAD.WIDE R154, R31, 0x4, R154 ;  /* 0x000000041f9a7825 */ /* 0x000fc600078e029a */
[----:B------:R-:W-:Y:S01]  /*2f9a0*/  STL.64 [R1+0x5020], R224 ;  /* 0x005020e001007387 */ /* 0x000fe20000100a00 */
[----:B-1----:R-:W-:-:S04]  /*2f9b0*/  IMAD.WIDE R222, R31, 0x4, R242 ;  /* 0x000000041fde7825 */ /* 0x002fc800078e02f2 */
[C---:B----4-:R-:W-:Y:S01]  /*2f9c0*/  IMAD.WIDE R74, R31.reuse, 0x4, R244 ;  /* 0x000000041f4a7825 */ /* 0x050fe200078e02f4 */
[----:B------:R1:W-:Y:S04]  /*2f9d0*/  STL.64 [R1+0x5038], R222 ;  /* 0x005038de01007387 */ /* 0x0003e80000100a00 */
[----:B------:R4:W-:Y:S01]  /*2f9e0*/  STL.64 [R1+0x5040], R74 ;  /* 0x0050404a01007387 */ /* 0x0009e20000100a00 */
[----:B------:R-:W-:-:S04]  /*2f9f0*/  IMAD.WIDE R100, R31, 0x4, R100 ;  /* 0x000000041f647825 */ /* 0x000fc800078e0264 */
[----:B-1----:R-:W-:-:S04]  /*2fa00*/  IMAD.WIDE R222, R31, 0x4, R246 ;  /* 0x000000041fde7825 */ /* 0x002fc800078e02f6 */
[C---:B----4-:R-:W-:Y:S01]  /*2fa10*/  IMAD.WIDE R74, R31.reuse, 0x4, R102 ;  /* 0x000000041f4a7825 */ /* 0x050fe200078e0266 */
[----:B------:R-:W-:Y:S03]  /*2fa20*/  STL.64 [R1+0x5070], R222 ;  /* 0x005070de01007387 */ /* 0x000fe60000100a00 */
[C---:B------:R-:W-:Y:S01]  /*2fa30*/  IMAD.WIDE R146, R31.reuse, 0x4, R146 ;  /* 0x000000041f927825 */ /* 0x040fe200078e0292 */
[----:B------:R-:W-:Y:S04]  /*2fa40*/  STL.64 [R1+0x5058], R154 ;  /* 0x0050589a01007387 */ /* 0x000fe80000100a00 */
[----:B------:R1:W-:Y:S01]  /*2fa50*/  STL.64 [R1+0x5088], R74 ;  /* 0x0050884a01007387 */ /* 0x0003e20000100a00 */
[----:B------:R-:W-:-:S03]  /*2fa60*/  IMAD.WIDE R78, R31, 0x4, R78 ;  /* 0x000000041f4e7825 */ /* 0x000fc600078e024e */
[----:B------:R-:W-:Y:S01]  /*2fa70*/  STL.64 [R1+0x50b8], R100 ;  /* 0x0050b86401007387 */ /* 0x000fe20000100a00 */
[----:B------:R-:W-:-:S03]  /*2fa80*/  IMAD.WIDE R70, R31, 0x4, R70 ;  /* 0x000000041f467825 */ /* 0x000fc600078e0246 */
[----:B------:R-:W-:Y:S01]  /*2fa90*/  STL.64 [R1+0x50a0], R146 ;  /* 0x0050a09201007387 */ /* 0x000fe20000100a00 */
[----:B-1----:R-:W-:-:S05]  /*2faa0*/  IMAD.WIDE R74, R31, 0x4, R98 ;  /* 0x000000041f4a7825 */ /* 0x002fca00078e0262 */
[----:B------:R1:W-:Y:S01]  /*2fab0*/  STL.64 [R1+0x50d0], R74 ;  /* 0x0050d04a01007387 */ /* 0x0003e20000100a00 */
[----:B------:R-:W-:-:S03]  /*2fac0*/  IMAD.WIDE R60, R31, 0x4, R60 ;  /* 0x000000041f3c7825 */ /* 0x000fc600078e023c */
[----:B------:R4:W-:Y:S01]  /*2fad0*/  STL.64 [R1+0x50e8], R78 ;  /* 0x0050e84e01007387 */ /* 0x0009e20000100a00 */
[----:B-1----:R-:W-:-:S05]  /*2fae0*/  IMAD.WIDE R74, R31, 0x4, R76 ;  /* 0x000000041f4a7825 */ /* 0x002fca00078e024c */
[----:B------:R-:W-:Y:S04]  /*2faf0*/  STL.64 [R1+0x5100], R74 ;  /* 0x0051004a01007387 */ /* 0x000fe80000100a00 */
[----:B------:R1:W-:Y:S04]  /*2fb00*/  STL.64 [R1+0x5118], R70 ;  /* 0x0051184601007387 */ /* 0x0003e80000100a00 */
[----:B------:R-:W3:Y:S04]  /*2fb10*/  LDL.64 R238, [R1+0x24a8] ;  /* 0x0024a80001ee7983 */ /* 0x000ee80000100a00 */
[----:B------:R-:W3:Y:S04]  /*2fb20*/  LDL.64 R102, [R1+0x24c0] ;  /* 0x0024c00001667983 */ /* 0x000ee80000100a00 */
[----:B------:R1:W-:Y:S04]  /*2fb30*/  STL.64 [R1+0x5148], R60 ;  /* 0x0051483c01007387 */ /* 0x0003e80000100a00 */
[----:B------:R-:W3:Y:S04]  /*2fb40*/  LDL.64 R76, [R1+0x24d8] ;  /* 0x0024d800014c7983 */ /* 0x000ee80000100a00 */
[----:B------:R-:W3:Y:S04]  /*2fb50*/  LDL.64 R100, [R1+0x24e8] ;  /* 0x0024e80001647983 */ /* 0x000ee80000100a00 */
[----:B------:R-:W3:Y:S04]  /*2fb60*/  LDL.64 R98, [R1+0x24f0] ;  /* 0x0024f00001627983 */ /* 0x000ee80000100a00 */
[----:B----4-:R-:W4:Y:S04]  /*2fb70*/  LDL.64 R78, [R1+0x2500] ;  /* 0x00250000014e7983 */ /* 0x010f280000100a00 */
[----:B-1----:R-:W4:Y:S04]  /*2fb80*/  LDL.64 R70, [R1+0x2528] ;  /* 0x0025280001467983 */ /* 0x002f280000100a00 */
[----:B------:R-:W4:Y:S01]  /*2fb90*/  LDL.64 R60, [R1+0x2540] ;  /* 0x00254000013c7983 */ /* 0x000f220000100a00 */
[----:B------:R-:W-:-:S04]  /*2fba0*/  IMAD.WIDE R138, R31, 0x4, R138 ;  /* 0x000000041f8a7825 */ /* 0x000fc800078e028a */
[C---:B------:R-:W-:Y:S01]  /*2fbb0*/  IMAD.WIDE R110, R31.reuse, 0x4, R110 ;  /* 0x000000041f6e7825 */ /* 0x040fe200078e026e */
[----:B------:R-:W-:Y:S03]  /*2fbc0*/  STL.64 [R1+0x5130], R138 ;  /* 0x0051308a01007387 */ /* 0x000fe60000100a00 */
[C---:B------:R-:W-:Y:S01]  /*2fbd0*/  IMAD.WIDE R130, R31.reuse, 0x4, R130 ;  /* 0x000000041f827825 */ /* 0x040fe200078e0282 */
[----:B------:R-:W-:Y:S03]  /*2fbe0*/  STL.64 [R1+0x5178], R110 ;  /* 0x0051786e01007387 */ /* 0x000fe60000100a00 */
[C---:B------:R-:W-:Y:S01]  /*2fbf0*/  IMAD.WIDE R74, R31.reuse, 0x4, R108 ;  /* 0x000000041f4a7825 */ /* 0x040fe200078e026c */
[----:B------:R-:W-:Y:S04]  /*2fc00*/  STL.64 [R1+0x5160], R130 ;  /* 0x0051608201007387 */ /* 0x000fe80000100a00 */
[----:B------:R1:W-:Y:S01]  /*2fc10*/  STL.64 [R1+0x5190], R74 ;  /* 0x0051904a01007387 */ /* 0x0003e20000100a00 */
[----:B------:R-:W-:-:S03]  /*2fc20*/  IMAD.WIDE R118, R31, 0x4, R118 ;  /* 0x000000041f767825 */ /* 0x000fc600078e0276 */
[----:B------:R-:W4:Y:S04]  /*2fc30*/  LDL.64 R240, [R1+0x2028] ;  /* 0x0020280001f07983 */ /* 0x000f280000100a00 */
[----:B--2---:R-:W-:Y:S04]  /*2fc40*/  LDGSTS.E [R0+0x4ff80], desc[UR60][R106.64], P1 ;  /* 0x4ff800006a007fae */ /* 0x004fe8000892187c */
[----:B------:R-:W0:Y:S01]  /*2fc50*/  LDGDEPBAR ;  /* 0x00000000000079af */ /* 0x000e220000000000 */
[----:B------:R-:W-:Y:S01]  /*2fc60*/  BAR.SYNC.DEFER_BLOCKING 0x0 ;  /* 0x0000000000007b1d */ /* 0x000fe20000010000 */
[----:B-1----:R-:W-:-:S05]  /*2fc70*/  IMAD.WIDE R74, R31, 0x4, R106 ;  /* 0x000000041f4a7825 */ /* 0x002fca00078e026a */
[----:B------:R1:W-:Y:S04]  /*2fc80*/  STL.64 [R1+0x51c0], R74 ;  /* 0x0051c04a01007387 */ /* 0x0003e80000100a00 */
[----:B------:R-:W2:Y:S04]  /*2fc90*/  LDL.64 R242, [R1+0x1a78] ;  /* 0x001a780001f27983 */ /* 0x000ea80000100a00 */
[----:B------:R-:W2:Y:S04]  /*2fca0*/  LDL.64 R244, [R1+0x1a70] ;  /* 0x001a700001f47983 */ /* 0x000ea80000100a00 */
[----:B------:R-:W2:Y:S01]  /*2fcb0*/  LDL.64 R246, [R1+0x1a68] ;  /* 0x001a680001f67983 */ /* 0x000ea20000100a00 */
[----:B------:R-:W-:Y:S01]  /*2fcc0*/  ISETP.GE.U32.AND P6, PT, R73, 0x7ffffefc, PT ;  /* 0x7ffffefc4900780c */ /* 0x000fe20003fc6070 */
[C---:B------:R-:W-:Y:S01]  /*2fcd0*/  IMAD.WIDE R124, R31.reuse, 0x4, R124 ;  /* 0x000000041f7c7825 */ /* 0x040fe200078e027c */
[----:B------:R-:W-:Y:S01]  /*2fce0*/  ISETP.GE.U32.AND P1, PT, R72, 0x7ffffef8, PT ;  /* 0x7ffffef84800780c */ /* 0x000fe20003f26070 */
[----:B------:R-:W2:Y:S01]  /*2fcf0*/  LDL.64 R110, [R1+0x1a60] ;  /* 0x001a6000016e7983 */ /* 0x000ea20000100a00 */
[----:B------:R-:W2:Y:S03]  /*2fd00*/  LDC R72, c[0x0][0x230] ;  /* 0x00008c00ff487b82 */ /* 0x000ea60000000800 */
[----:B------:R-:W2:Y:S04]  /*2fd10*/  LDL.64 R108, [R1+0x1a58] ;  /* 0x001a5800016c7983 */ /* 0x000ea80000100a00 */
[----:B------:R-:W2:Y:S01]  /*2fd20*/  LDL.64 R106, [R1+0x1a50] ;  /* 0x001a5000016a7983 */ /* 0x000ea20000100a00 */
[C---:B------:R-:W-:Y:S01]  /*2fd30*/  IMAD.WIDE R126, R31.reuse, 0x4, R126 ;  /* 0x000000041f7e7825 */ /* 0x040fe200078e027e */
[----:B-1----:R-:W1:Y:S02]  /*2fd40*/  LDC R75, c[0x0][0x230] ;  /* 0x00008c00ff4b7b82 */ /* 0x002e640000000800 */
[----:B------:R-:W-:Y:S04]  /*2fd50*/  STL.64 [R1+0x51a8], R118 ;  /* 0x0051a87601007387 */ /* 0x000fe80000100a00 */
[----:B------:R-:W2:Y:S01]  /*2fd60*/  LDL.64 R230, [R1+0x2008] ;  /* 0x0020080001e67983 */ /* 0x000ea20000100a00 */
[C---:B------:R-:W-:Y:S01]  /*2fd70*/  IMAD.WIDE R204, R31.reuse, 0x4, R204 ;  /* 0x000000041fcc7825 */ /* 0x040fe200078e02cc */
[----:B------:R-:W1:Y:S02]  /*2fd80*/  LDC R74, c[0x0][0x230] ;  /* 0x00008c00ff4a7b82 */ /* 0x000e640000000800 */
[----:B------:R-:W2:Y:S04]  /*2fd90*/  LDL.64 R232, [R1+0x1990] ;  /* 0x0019900001e87983 */ /* 0x000ea80000100a00 */
[----:B------:R-:W2:Y:S01]  /*2fda0*/  LDL.64 R236, [R1+0x2048] ;  /* 0x0020480001ec7983 */ /* 0x000ea20000100a00 */
[C---:B------:R-:W-:Y:S01]  /*2fdb0*/  IMAD.WIDE R206, R31.reuse, 0x4, R206 ;  /* 0x000000041fce7825 */ /* 0x040fe200078e02ce */
[----:B------:R-:W1:Y:S02]  /*2fdc0*/  LDC R73, c[0x0][0x230] ;  /* 0x00008c00ff497b82 */ /* 0x000e640000000800 */
[----:B------:R-:W2:Y:S01]  /*2fdd0*/  LDL.64 R222, [R1+0x2088] ;  /* 0x0020880001de7983 */ /* 0x000ea20000100a00 */
[----:B------:R-:W-:-:S03]  /*2fde0*/  IMAD.WIDE R208, R31, 0x4, R208 ;  /* 0x000000041fd07825 */ /* 0x000fc600078e02d0 */
[----:B------:R-:W2:Y:S01]  /*2fdf0*/  LDL.64 R224, [R1+0x868] ;  /* 0x0008680001e07983 */ /* 0x000ea20000100a00 */
[----:B------:R-:W-:-:S03]  /*2fe00*/  IMAD.WIDE R210, R31, 0x4, R210 ;  /* 0x000000041fd27825 */ /* 0x000fc600078e02d2 */
[----:B------:R-:W2:Y:S01]  /*2fe10*/  LDL.64 R226, [R1+0x860] ;  /* 0x0008600001e27983 */ /* 0x000ea20000100a00 */
[----:B------:R-:W-:-:S03]  /*2fe20*/  IMAD.WIDE R212, R31, 0x4, R212 ;  /* 0x000000041fd47825 */ /* 0x000fc600078e02d4 */
[----:B------:R-:W2:Y:S04]  /*2fe30*/  LDL.64 R228, [R1+0x850] ;  /* 0x0008500001e47983 */ /* 0x000ea80000100a00 */
[----:B------:R-:W-:Y:S01]  /*2fe40*/  @!PT LDS RZ, [RZ] ;  /* 0x00000000fffff984 */ /* 0x000fe20000000800 */
[----:B------:R-:W-:Y:S01]  /*2fe50*/  @!PT LDS RZ, [RZ] ;  /* 0x00000000fffff984 */ /* 0x000fe20000000800 */
[----:B------:R-:W-:Y:S01]  /*2fe60*/  @!PT LDS RZ, [RZ] ;  /* 0x00000000fffff984 */ /* 0x000fe20000000800 */
[----:B---3--:R-:W-:Y:S04]  /*2fe70*/  LDGSTS.E [R2+0x20000], desc[UR60][R238.64], !P4 ;  /* 0x20000000ee027fae */ /* 0x008fe8000e12187c */
[----:B------:R-:W-:Y:S04]  /*2fe80*/  LDGSTS.E [R2+0x20080], desc[UR60][R102.64], !P4 ;  /* 0x2008000066027fae */ /* 0x000fe8000e12187c */
[----:B------:R-:W-:Y:S04]  /*2fe90*/  LDGSTS.E [R2+0x20100], desc[UR60][R76.64], !P4 ;  /* 0x201000004c027fae */ /* 0x000fe8000e12187c */
[----:B------:R-:W-:Y:S04]  /*2fea0*/  LDGSTS.E [R2+0x20180], desc[UR60][R100.64], !P4 ;  /* 0x2018000064027fae */ /* 0x000fe8000e12187c */
[----:B------:R-:W-:Y:S04]  /*2feb0*/  LDGSTS.E [R2+0x20200], desc[UR60][R98.64], !P4 ;  /* 0x2020000062027fae */ /* 0x000fe8000e12187c */
[----:B------:R-:W3:Y:S04]  /*2fec0*/  LDL.64 R76, [R1+0x1a48] ;  /* 0x001a4800014c7983 */ /* 0x000ee80000100a00 */
[----:B----4-:R-:W-:Y:S04]  /*2fed0*/  LDGSTS.E [R2+0x20280], desc[UR60][R78.64], !P4 ;  /* 0x202800004e027fae */ /* 0x010fe8000e12187c */
[----:B------:R-:W-:Y:S04]  /*2fee0*/  LDGSTS.E [R2+0x20300], desc[UR60][R70.64], !P4 ;  /* 0x2030000046027fae */ /* 0x000fe8000e12187c */
[----:B------:R-:W-:Y:S04]  /*2fef0*/  LDGSTS.E [R2+0x20380], desc[UR60][R60.64], !P4 ;  /* 0x203800003c027fae */ /* 0x000fe8000e12187c */
[----:B------:R-:W4:Y:S04]  /*2ff00*/  LDL.64 R102, [R1+0x1988] ;  /* 0x0019880001667983 */ /* 0x000f280000100a00 */
[----:B------:R-:W4:Y:S04]  /*2ff10*/  LDL.64 R70, [R1+0x1998] ;  /* 0x0019980001467983 */ /* 0x000f280000100a00 */
[----:B------:R-:W4:Y:S04]  /*2ff20*/  LDL.64 R60, [R1+0x1980] ;  /* 0x00198000013c7983 */ /* 0x000f280000100a00 */
[----:B------:R-:W4:Y:S04]  /*2ff30*/  LDL.64 R100, [R1+0x1978] ;  /* 0x0019780001647983 */ /* 0x000f280000100a00 */
[----:B------:R-:W4:Y:S04]  /*2ff40*/  LDL.64 R98, [R1+0x1970] ;  /* 0x0019700001627983 */ /* 0x000f280000100a00 */
[----:B------:R-:W4:Y:S04]  /*2ff50*/  LDL.64 R78, [R1+0x1968] ;  /* 0x00196800014e7983 */ /* 0x000f280000100a00 */
[----:B------:R-:W-:Y:S04]  /*2ff60*/  LDGSTS.E [R2+0x21000], desc[UR60][R240.64], !P6 ;  /* 0x21000000f0027fae */ /* 0x000fe8000f12187c */
[----:B------:R-:W4:Y:S04]  /*2ff70*/  LDL.64 R238, [R1+0x18b0] ;  /* 0x0018b00001ee7983 */ /* 0x000f280000100a00 */
[----:B------:R-:W4:Y:S04]  /*2ff80*/  LDL.64 R240, [R1+0x18a8] ;  /* 0x0018a80001f07983 */ /* 0x000f280000100a00 */
[----:B--2---:R-:W-:Y:S04]  /*2ff90*/  LDGSTS.E [R2+0x21080], desc[UR60][R242.64], !P6 ;  /* 0x21080000f2027fae */ /* 0x004fe8000f12187c */
[----:B------:R-:W-:Y:S04]  /*2ffa0*/  LDGSTS.E [R2+0x21100], desc[UR60][R244.64], !P6 ;  /* 0x21100000f4027fae */ /* 0x000fe8000f12187c */
[----:B------:R-:W-:Y:S04]  /*2ffb0*/  LDGSTS.E [R2+0x21180], desc[UR60][R246.64], !P6 ;  /* 0x21180000f6027fae */ /* 0x000fe8000f12187c */
[----:B------:R-:W2:Y:S04]  /*2ffc0*/  LDL.64 R242, [R1+0x18a0] ;  /* 0x0018a00001f27983 */ /* 0x000ea80000100a00 */
[----:B------:R-:W2:Y:S04]  /*2ffd0*/  LDL.64 R244, [R1+0x1898] ;  /* 0x0018980001f47983 */ /* 0x000ea80000100a00 */
[----:B------:R-:W-:Y:S04]  /*2ffe0*/  LDGSTS.E [R2+0x21200], desc[UR60][R110.64], !P6 ;  /* 0x212000006e027fae */ /* 0x000fe8000f12187c */
[----:B------:R-:W2:Y:S04]  /*2fff0*/  LDL.64 R246, [R1+0x1890] ;  /* 0x0018900001f67983 */ /* 0x000ea80000100a00 */
[----:B------:R-:W-:Y:S04]  /*30000*/  LDGSTS.E [R2+0x21280], desc[UR60][R108.64], !P6 ;  /* 0x212800006c027fae */ /* 0x000fe8000f12187c */
[----:B------:R-:W2:Y:S04]  /*30010*/  LDL.64 R110, [R1+0x1888] ;  /* 0x00188800016e7983 */ /* 0x000ea80000100a00 */
[----:B------:R-:W-:Y:S04]  /*30020*/  LDGSTS.E [R2+0x21300], desc[UR60][R106.64], !P6 ;  /* 0x213000006a027fae */ /* 0x000fe8000f12187c */
[----:B------:R-:W2:Y:S04]  /*30030*/  LDL.64 R108, [R1+0x1880] ;  /* 0x00188000016c7983 */ /* 0x000ea80000100a00 */
[----:B------:R-:W2:Y:S04]  /*30040*/  LDL.64 R106, [R1+0x2068] ;  /* 0x00206800016a7983 */ /* 0x000ea80000100a00 */
[----:B---3--:R-:W-:Y:S04]  /*30050*/  LDGSTS.E [R2+0x21380], desc[UR60][R76.64], !P6 ;  /* 0x213800004c027fae */ /* 0x008fe8000f12187c */
[----:B------:R-:W-:Y:S04]  /*30060*/  LDGSTS.E [R2+0x22000], desc[UR60][R230.64], !P1 ;  /* 0x22000000e6027fae */ /* 0x000fe8000c92187c */
[----:B------:R-:W3:Y:S01]  /*30070*/  LDL.64 R76, [R1+0x17d0] ;  /* 0x0017d000014c7983 */ /* 0x000ee20000100a00 */
[----:B------:R-:W-:-:S03]  /*30080*/  IMAD.WIDE R214, R31, 0x4, R214 ;  /* 0x000000041fd67825 */ /* 0x000fc600078e02d6 */
[----:B------:R-:W3:Y:S04]  /*30090*/  LDL.64 R230, [R1+0x848] ;  /* 0x0008480001e67983 */ /* 0x000ee80000100a00 */
[----:B----4-:R-:W-:Y:S04]  /*300a0*/  LDGSTS.E [R2+0x22080], desc[UR60][R70.64], !P1 ;  /* 0x2208000046027fae */ /* 0x010fe8000c92187c */
[----:B------:R-:W-:Y:S04]  /*300b0*/  LDGSTS.E [R2+0x22100], desc[UR60][R232.64], !P1 ;  /* 0x22100000e8027fae */ /* 0x000fe8000c92187c */
[----:B------:R-:W-:Y:S04]  /*300c0*/  LDGSTS.E [R2+0x22180], desc[UR60][R102.64], !P1 ;  /* 0x2218000066027fae */ /* 0x000fe8000c92187c */
[----:B------:R-:W4:Y:S04]  /*300d0*/  LDL.64 R70, [R1+0x17c8] ;  /* 0x0017c80001467983 */ /* 0x000f280000100a00 */
[----:B------:R-:W-:Y:S01]  /*300e0*/  LDGSTS.E [R2+0x22200], desc[UR60][R60.64], !P1 ;  /* 0x222000003c027fae */ /* 0x000fe2000c92187c */
[----:B------:R-:W-:-:S03]  /*300f0*/  IMAD.WIDE R216, R31, 0x4, R216 ;  /* 0x000000041fd87825 */ /* 0x000fc600078e02d8 */
[----:B------:R-:W-:Y:S01]  /*30100*/  LDGSTS.E [R2+0x22280], desc[UR60][R100.64], !P1 ;  /* 0x2228000064027fae */ /* 0x000fe2000c92187c */
[----:B------:R-:W-:-:S03]  /*30110*/  IMAD.WIDE R220, R31, 0x4, R220 ;  /* 0x000000041fdc7825 */ /* 0x000fc600078e02dc */
[----:B------:R-:W-:Y:S04]  /*30120*/  LDGSTS.E [R2+0x22300], desc[UR60][R98.64], !P1 ;  /* 0x2230000062027fae */ /* 0x000fe8000c92187c */
[----:B------:R-:W4:Y:S01]  /*30130*/  LDL.64 R60, [R1+0x17c0] ;  /* 0x0017c000013c7983 */ /* 0x000f220000100a00 */
[----:B------:R-:W-:Y:S02]  /*30140*/  VIADD R31, R112, 0xffffff73 ;  /* 0xffffff73701f7836 */ /* 0x000fe40000000000 */
[----:B------:R-:W1:Y:S01]  /*30150*/  LDC R112, c[0x0][0x230] ;  /* 0x00008c00ff707b82 */ /* 0x000e620000000800 */
[----:B------:R-:W-:Y:S02]  /*30160*/  LDGSTS.E [R2+0x22380], desc[UR60][R78.64], !P1 ;  /* 0x223800004e027fae */ /* 0x000fe4000c92187c */
[----:B------:R-:W-:Y:S01]  /*30170*/  ISETP.GE.U32.AND P4, PT, R31, 0x7ffffef4, PT ;  /* 0x7ffffef41f00780c */ /* 0x000fe20003f86070 */
[----:B------:R-:W-:Y:S01]  /*30180*/  VIADD R31, R113, 0xffffff6f ;  /* 0xffffff6f711f7836 */ /* 0x000fe20000000000 */
[----:B------:R-:W4:Y:S03]  /*30190*/  LDL.64 R102, [R1+0x17b8] ;  /* 0x0017b80001667983 */ /* 0x000f260000100a00 */
[----:B------:R-:W1:Y:S01]  /*301a0*/  LDC R113, c[0x0][0x230] ;  /* 0x00008c00ff717b82 */ /* 0x000e620000000800 */
[----:B------:R-:W-:Y:S01]  /*301b0*/  ISETP.GE.U32.AND P6, PT, R31, 0x7ffffef0, PT ;  /* 0x7ffffef01f00780c */ /* 0x000fe20003fc6070 */
[----:B------:R-:W4:Y:S04]  /*301c0*/  LDL.64 R100, [R1+0x17b0] ;  /* 0x0017b00001647983 */ /* 0x000f280000100a00 */
[----:B------:R-:W4:Y:S04]  /*301d0*/  LDL.64 R98, [R1+0x17a8] ;  /* 0x0017a80001627983 */ /* 0x000f280000100a00 */
[----:B------:R-:W-:Y:S04]  /*301e0*/  LDGSTS.E [R2+0x23000], desc[UR60][R236.64], !P4 ;  /* 0x23000000ec027fae */ /* 0x000fe8000e12187c */
[----:B------:R-:W-:Y:S04]  /*301f0*/  LDGSTS.E [R2+0x23080], desc[UR60][R238.64], !P4 ;  /* 0x23080000ee027fae */ /* 0x000fe8000e12187c */
[----:B------:R-:W-:Y:S04]  /*30200*/  LDGSTS.E [R2+0x23100], desc[UR60][R240.64], !P4 ;  /* 0x23100000f0027fae */ /* 0x000fe8000e12187c */
[----:B------:R-:W4:Y:S01]  /*30210*/  LDL.64 R78, [R1+0x17a0] ;  /* 0x0017a000014e7983 */ /* 0x000f220000100a00 */
[----:B------:R-:W-:-:S02]  /*30220*/  IADD3 R31, R72, -0x95, RZ ;  /* 0xffffff6b481f7810 */ /* 0x000fc40007ffe0ff */
[----:B------:R-:W1:Y:S01]  /*30230*/  LDC R72, c[0x0][0x230] ;  /* 0x00008c00ff487b82 */ /* 0x000e620000000800 */
[----:B------:R-:W4:Y:S04]  /*30240*/  LDL.64 R232, [R1+0x20a8] ;  /* 0x0020a80001e87983 */ /* 0x000f280000100a00 */
[----:B------:R-:W4:Y:S04]  /*30250*/  LDL.64 R236, [R1+0x790] ;  /* 0x0007900001ec7983 */ /* 0x000f280000100a00 */
[----:B------:R-:W4:Y:S04]  /*30260*/  LDL.64 R238, [R1+0x768] ;  /* 0x0007680001ee7983 */ /* 0x000f280000100a00 */
[----:B------:R-:W4:Y:S04]  /*30270*/  LDL.64 R240, [R1+0x760] ;  /* 0x0007600001f07983 */ /* 0x000f280000100a00 */
[----:B--2---:R-:W-:Y:S04]  /*30280*/  LDGSTS.E [R2+0x23180], desc[UR60][R242.64], !P4 ;  /* 0x23180000f2027fae */ /* 0x004fe8000e12187c */
[----:B------:R-:W-:Y:S04]  /*30290*/  LDGSTS.E [R2+0x23200], desc[UR60][R244.64], !P4 ;  /* 0x23200000f4027fae */ /* 0x000fe8000e12187c */
[----:B------:R-:W-:Y:S01]  /*302a0*/  LDGSTS.E [R2+0x23280], desc[UR60][R246.64], !P4 ;  /* 0x23280000f6027fae */ /* 0x000fe2000e12187c */
[----:B------:R-:W-:-:S03]  /*302b0*/  ISETP.GE.U32.AND P1, PT, R31, 0x7ffffeec, PT ;  /* 0x7ffffeec1f00780c */ /* 0x000fc60003f26070 */
        /* <DEDUP_REMOVED lines=8> */
[----:B------:R-:W2:Y:S04]  /*30340*/  LDL.64 R106, [R1+0x90] ;  /* 0x00009000016a7983 */ /* 0x000ea80000100a00 */
[----:B---3--:R-:W-:Y:S04]  /*30350*/  LDGSTS.E [R2+0x24080], desc[UR60][R76.64], !P6 ;  /* 0x240800004c027fae */ /* 0x008fe8000f12187c */
[----:B------:R-:W3:Y:S04]  /*30360*/  LDL.64 R76, [R1+0x870] ;  /* 0x00087000014c7983 */ /* 0x000ee80000100a00 */
[----:B----4-:R-:W-:Y:S04]  /*30370*/  LDGSTS.E [R2+0x24100], desc[UR60][R70.64], !P6 ;  /* 0x2410000046027fae */ /* 0x010fe8000f12187c */
[----:B------:R-:W4:Y:S04]  /*30380*/  LDL.64 R70, [R1+0x858] ;  /* 0x0008580001467983 */ /* 0x000f280000100a00 */
[----:B------:R-:W-:Y:S04]  /*30390*/  LDGSTS.E [R2+0x24180], desc[UR60][R60.64], !P6 ;  /* 0x241800003c027fae */ /* 0x000fe8000f12187c */
[----:B------:R-:W-:Y:S04]  /*303a0*/  LDGSTS.E [R2+0x24200], desc[UR60][R102.64], !P6 ;  /* 0x2420000066027fae */ /* 0x000fe8000f12187c */
[----:B------:R-:W2:Y:S04]  /*303b0*/  LDL.64 R60, [R1+0x840] ;  /* 0x00084000013c7983 */ /* 0x000ea80000100a00 */
[----:B------:R-:W-:Y:S04]  /*303c0*/  LDGSTS.E [R2+0x24280], desc[UR60][R100.64], !P6 ;  /* 0x2428000064027fae */ /* 0x000fe8000f12187c */
[----:B------:R-:W-:Y:S04]  /*303d0*/  LDGSTS.E [R2+0x24300], desc[UR60][R98.64], !P6 ;  /* 0x2430000062027fae */ /* 0x000fe8000f12187c */
[----:B------:R-:W2:Y:S04]  /*303e0*/  LDL.64 R102, [R1+0x88] ;  /* 0x0000880001667983 */ /* 0x000ea80000100a00 */
[----:B------:R-:W2:Y:S04]  /*303f0*/  LDL.64 R100, [R1+0x80] ;  /* 0x0000800001647983 */ /* 0x000ea80000100a00 */
[----:B------:R-:W2:Y:S04]  /*30400*/  LDL.64 R98, [R1+0x78] ;  /* 0x0000780001627983 */ /* 0x000ea80000100a00 */
[----:B------:R-:W-:Y:S04]  /*30410*/  LDGSTS.E [R2+0x24380], desc[UR60][R78.64], !P6 ;  /* 0x243800004e027fae */ /* 0x000fe8000f12187c */
[----:B------:R-:W-:Y:S04]  /*30420*/  LDGSTS.E [R2+0x25000], desc[UR60][R222.64], !P1 ;  /* 0x25000000de027fae */ /* 0x000fe8000c92187c */
[----:B------:R-:W2:Y:S01]  /*30430*/  LDL.64 R78, [R1+0x70] ;  /* 0x00007000014e7983 */ /* 0x000ea20000100a00 */
[----:B-1----:R-:W-:-:S02]  /*30440*/  VIADD R31, R75, 0xffffff67 ;  /* 0xffffff674b1f7836 */ /* 0x002fc40000000000 */
[----:B------:R-:W1:Y:S01]  /*30450*/  LDC R75, c[0x0][0x230] ;  /* 0x00008c00ff4b7b82 */ /* 0x000e620000000800 */
[----:B------:R-:W2:Y:S04]  /*30460*/  LDL.64 R222, [R1+0xe40] ;  /* 0x000e400001de7983 */ /* 0x000ea80000100a00 */
[----:B---3--:R-:W-:Y:S04]  /*30470*/  LDGSTS.E [R2+0x25080], desc[UR60][R76.64], !P1 ;  /* 0x250800004c027fae */ /* 0x008fe8000c92187c */
[----:B------:R-:W-:Y:S04]  /*30480*/  LDGSTS.E [R2+0x25100], desc[UR60][R224.64], !P1 ;  /* 0x25100000e0027fae */ /* 0x000fe8000c92187c */
[----:B------:R-:W-:Y:S04]  /*30490*/  LDGSTS.E [R2+0x25180], desc[UR60][R226.64], !P1 ;  /* 0x25180000e2027fae */ /* 0x000fe8000c92187c */
[----:B------:R-:W3:Y:S01]  /*304a0*/  LDL.64 R76, [R1+0x68] ;  /* 0x00006800014c7983 */ /* 0x000ee20000100a00 */
[----:B------:R-:W-:-:S03]  /*304b0*/  ISETP.GE.U32.AND P4, PT, R31, 0x7ffffee8, PT ;  /* 0x7ffffee81f00780c */ /* 0x000fc60003f86070 */
[----:B------:R-:W3:Y:S04]  /*304c0*/  LDL.64 R224, [R1+0x8d8] ;  /* 0x0008d80001e07983 */ /* 0x000ee80000100a00 */
[----:B----4-:R-:W-:Y:S04]  /*304d0*/  LDGSTS.E [R2+0x25200], desc[UR60][R70.64], !P1 ;  /* 0x2520000046027fae */ /* 0x010fe8000c92187c */
[----:B------:R-:W-:Y:S04]  /*304e0*/  LDGSTS.E [R2+0x25280], desc[UR60][R228.64], !P1 ;  /* 0x25280000e4027fae */ /* 0x000fe8000c92187c */
[----:B------:R-:W-:Y:S04]  /*304f0*/  LDGSTS.E [R2+0x25300], desc[UR60][R230.64], !P1 ;  /* 0x25300000e6027fae */ /* 0x000fe8000c92187c */
[----:B------:R-:W4:Y:S04]  /*30500*/  LDL.64 R70, [R1+0x60] ;  /* 0x0000600001467983 */ /* 0x000f280000100a00 */
[----:B--2---:R-:W-:Y:S01]  /*30510*/  LDGSTS.E [R2+0x25380], desc[UR60][R60.64], !P1 ;  /* 0x253800003c027fae */ /* 0x004fe2000c92187c */
[----:B------:R-:W-:-:S02]  /*30520*/  VIADD R31, R74, 0xffffff63 ;  /* 0xffffff634a1f7836 */ /* 0x000fc40000000000 */
[----:B------:R-:W2:Y:S01]  /*30530*/  LDC R74, c[0x0][0x230] ;  /* 0x00008c00ff4a7b82 */ /* 0x000ea20000000800 */
[----:B------:R-:W-:Y:S04]  /*30540*/  LDGSTS.E [R2+0x26000], desc[UR60][R232.64], !P4 ;  /* 0x26000000e8027fae */ /* 0x000fe8000e12187c */
[----:B------:R-:W2:Y:S04]  /*30550*/  LDL.64 R230, [R1+0x2318] ;  /* 0x0023180001e67983 */ /* 0x000ea80000100a00 */
[----:B------:R-:W2:Y:S01]  /*30560*/  LDL.64 R60, [R1+0x2358] ;  /* 0x00235800013c7983 */ /* 0x000ea20000100a00 */
[----:B------:R-:W-:-:S03]  /*30570*/  ISETP.GE.U32.AND P6, PT, R31, 0x7ffffee4, PT ;  /* 0x7ffffee41f00780c */ /* 0x000fc60003fc6070 */
[----:B------:R-:W-:Y:S04]  /*30580*/  LDGSTS.E [R2+0x26080], desc[UR60][R236.64], !P4 ;  /* 0x26080000ec027fae */ /* 0x000fe8000e12187c */
[----:B------:R-:W-:Y:S04]  /*30590*/  LDGSTS.E [R2+0x26100], desc[UR60][R238.64], !P4 ;  /* 0x26100000ee027fae */ /* 0x000fe8000e12187c */
[----:B------:R-:W-:Y:S04]  /*305a0*/  LDGSTS.E [R2+0x26180], desc[UR60][R240.64], !P4 ;  /* 0x26180000f0027fae */ /* 0x000fe8000e12187c */
[----:B------:R-:W-:Y:S04]  /*305b0*/  LDGSTS.E [R2+0x26200], desc[UR60][R242.64], !P4 ;  /* 0x26200000f2027fae */ /* 0x000fe8000e12187c */
[----:B------:R-:W-:Y:S01]  /*305c0*/  LDGSTS.E [R2+0x26280], desc[UR60][R244.64], !P4 ;  /* 0x26280000f4027fae */ /* 0x000fe2000e12187c */
[----:B------:R-:W-:-:S02]  /*305d0*/  VIADD R31, R73, 0xffffff5f ;  /* 0xffffff5f491f7836 */ /* 0x000fc40000000000 */
[----:B------:R-:W1:Y:S01]  /*305e0*/  LDC R73, c[0x0][0x230] ;  /* 0x00008c00ff497b82 */ /* 0x000e620000000800 */
[----:B------:R-:W-:Y:S04]  /*305f0*/  LDGSTS.E [R2+0x26300], desc[UR60][R246.64], !P4 ;  /* 0x26300000f6027fae */ /* 0x000fe8000e12187c */
[----:B------:R-:W-:Y:S04]  /*30600*/  LDGSTS.E [R2+0x26380], desc[UR60][R110.64], !P4 ;  /* 0x263800006e027fae */ /* 0x000fe8000e12187c */
[----:B------:R-:W-:Y:S04]  /*30610*/  LDGSTS.E [R2+0x27000], desc[UR60][R108.64], !P6 ;  /* 0x270000006c027fae */ /* 0x000fe8000f12187c */
[----:B------:R-:W-:Y:S04]  /*30620*/  LDGSTS.E [R2+0x27080], desc[UR60][R106.64], !P6 ;  /* 0x270800006a027fae */ /* 0x000fe8000f12187c */
[----:B------:R-:W2:Y:S04]  /*30630*/  LDL.64 R238, [R1+0x2518] ;  /* 0x0025180001ee7983 */ /* 0x000ea80000100a00 */
[----:B------:R-:W-:Y:S04]  /*30640*/  LDGSTS.E [R2+0x27100], desc[UR60][R102.64], !P6 ;  /* 0x2710000066027fae */ /* 0x000fe8000f12187c */
[----:B------:R-:W2:Y:S01]  /*30650*/  LDL.64 R240, [R1+0x1f40] ;  /* 0x001f400001f07983 */ /* 0x000ea20000100a00 */
[----:B------:R-:W-:-:S03]  /*30660*/  ISETP.GE.U32.AND P1, PT, R31, 0x7ffffee0, PT ;  /* 0x7ffffee01f00780c */ /* 0x000fc60003f26070 */
        /* <DEDUP_REMOVED lines=17> */
[----:B---3--:R-:W-:Y:S04]  /*30780*/  LDGSTS.E [R2+0x27300], desc[UR60][R76.64], !P6 ;  /* 0x273000004c027fae */ /* 0x008fe8000f12187c */
[----:B------:R-:W3:Y:S04]  /*30790*/  LDL.64 R76, [R1+0x1f10] ;  /* 0x001f1000014c7983 */ /* 0x000ee80000100a00 */
[----:B----4-:R-:W-:Y:S04]  /*307a0*/  LDGSTS.E [R2+0x27380], desc[UR60][R70.64], !P6 ;  /* 0x2738000046027fae */ /* 0x010fe8000f12187c */
[----:B------:R-:W4:Y:S04]  /*307b0*/  LDL.64 R70, [R1+0x1e60] ;  /* 0x001e600001467983 */ /* 0x000f280000100a00 */
[----:B--2---:R-:W-:Y:S01]  /*307c0*/  LDGSTS.E [R2+0x28000], desc[UR60][R60.64], !P1 ;  /* 0x280000003c027fae */ /* 0x004fe2000c92187c */
[----:B------:R-:W-:-:S02]  /*307d0*/  IADD3 R31, R72, -0xa5, RZ ;  /* 0xffffff5b481f7810 */ /* 0x000fc40007ffe0ff */
[----:B------:R-:W2:Y:S01]  /*307e0*/  LDC R72, c[0x0][0x230] ;  /* 0x00008c00ff487b82 */ /* 0x000ea20000000800 */
[----:B------:R-:W-:Y:S04]  /*307f0*/  LDGSTS.E [R2+0x28080], desc[UR60][R16.64], !P1 ;  /* 0x2808000010027fae */ /* 0x000fe8000c92187c */
[----:B------:R-:W2:Y:S01]  /*30800*/  LDL.64 R60, [R1+0x1e38] ;  /* 0x001e3800013c7983 */ /* 0x000ea20000100a00 */
[----:B------:R-:W-:Y:S01]  /*30810*/  ISETP.GE.U32.AND P4, PT, R31, 0x7ffffedc, PT ;  /* 0x7ffffedc1f00780c */ /* 0x000fe20003f86070 */
[----:B------:R-:W-:Y:S02]  /*30820*/  VIADD R31, R113, 0xffffff57 ;  /* 0xffffff57711f7836 */ /* 0x000fe40000000000 */
[----:B------:R-:W-:Y:S01]  /*30830*/  LDGSTS.E [R2+0x28100], desc[UR60][R14.64], !P1 ;  /* 0x281000000e027fae */ /* 0x000fe2000c92187c */
[----:B------:R-:W1:Y:S02]  /*30840*/  LDC R113, c[0x0][0x230] ;  /* 0x00008c00ff717b82 */ /* 0x000e640000000800 */
[----:B------:R-:W-:Y:S01]  /*30850*/  ISETP.GE.U32.AND P6, PT, R31, 0x7ffffed8, PT ;  /* 0x7ffffed81f00780c */ /* 0x000fe20003fc6070 */
[----:B------:R-:W-:Y:S04]  /*30860*/  LDGSTS.E [R2+0x28180], desc[UR60][R12.64], !P1 ;  /* 0x281800000c027fae */ /* 0x000fe8000c92187c */
[----:B------:R-:W-:Y:S04]  /*30870*/  LDGSTS.E [R2+0x28200], desc[UR60][R10.64], !P1 ;  /* 0x282000000a027fae */ /* 0x000fe8000c92187c */
[----:B------:R-:W-:Y:S04]  /*30880*/  LDGSTS.E [R2+0x28280], desc[UR60][R8.64], !P1 ;  /* 0x2828000008027fae */ /* 0x000fe8000c92187c */
[----:B------:R-:W-:Y:S04]  /*30890*/  LDGSTS.E [R2+0x28300], desc[UR60][R6.64], !P1 ;  /* 0x2830000006027fae */ /* 0x000fe8000c92187c */
[----:B------:R-:W-:Y:S04]  /*308a0*/  LDGSTS.E [R2+0x28380], desc[UR60][R4.64], !P1 ;  /* 0x2838000004027fae */ /* 0x000fe8000c92187c */
[----:B------:R-:W-:Y:S04]  /*308b0*/  LDGSTS.E [R2+0x29000], desc[UR60][R238.64], !P4 ;  /* 0x29000000ee027fae */ /* 0x000fe8000e12187c */
[----:B------:R-:W-:Y:S01]  /*308c0*/  LDGSTS.E [R2+0x29080], desc[UR60][R240.64], !P4 ;  /* 0x29080000f0027fae */ /* 0x000fe2000e12187c */
[----:B------:R-:W-:-:S02]  /*308d0*/  VIADD R31, R112, 0xffffff53 ;  /* 0xffffff53701f7836 */ /* 0x000fc40000000000 */
[----:B------:R-:W1:Y:S01]  /*308e0*/  LDC R112, c[0x0][0x230] ;  /* 0x00008c00ff707b82 */ /* 0x000e620000000800 */
[----:B------:R-:W2:Y:S04]  /*308f0*/  LDL.64 R238, [R1+0x2808] ;  /* 0x0028080001ee7983 */ /* 0x000ea80000100a00 */
[----:B------:R-:W-:Y:S04]  /*30900*/  LDGSTS.E [R2+0x29100], desc[UR60][R242.64], !P4 ;  /* 0x29100000f2027fae */ /* 0x000fe8000e12187c */
        /* <DEDUP_REMOVED lines=12> */
[----:B------:R-:W3:Y:S04]  /*309d0*/  LDL.64 R76, [R1+0x1d60] ;  /* 0x001d6000014c7983 */ /* 0x000ee80000100a00 */
[----:B------:R-:W3:Y:S04]  /*309e0*/  LDL.64 R246, [R1+0x1ca0] ;  /* 0x001ca00001f67983 */ /* 0x000ee80000100a00 */
[----:B----4-:R-:W-:Y:S04]  /*309f0*/  LDGSTS.E [R2+0x2a080], desc[UR60][R70.64], !P6 ;  /* 0x2a08000046027fae */ /* 0x010fe8000f12187c */
[----:B------:R-:W-:Y:S04]  /*30a00*/  LDGSTS.E [R2+0x2a100], desc[UR60][R110.64], !P6 ;  /* 0x2a1000006e027fae */ /* 0x000fe8000f12187c */
[----:B------:R-:W-:Y:S04]  /*30a10*/  LDGSTS.E [R2+0x2a180], desc[UR60][R106.64], !P6 ;  /* 0x2a1800006a027fae */ /* 0x000fe8000f12187c */
[----:B------:R-:W-:Y:S04]  /*30a20*/  LDGSTS.E [R2+0x2a200], desc[UR60][R102.64], !P6 ;  /* 0x2a20000066027fae */ /* 0x000fe8000f12187c */
[----:B------:R-:W4:Y:S04]  /*30a30*/  LDL.64 R70, [R1+0x1d50] ;  /* 0x001d500001467983 */ /* 0x000f280000100a00 */
[----:B------:R-:W-:Y:S04]  /*30a40*/  LDGSTS.E [R2+0x2a280], desc[UR60][R100.64], !P6 ;  /* 0x2a28000064027fae */ /* 0x000fe8000f12187c */
[----:B------:R-:W4:Y:S04]  /*30a50*/  LDL.64 R110, [R1+0x1c98] ;  /* 0x001c9800016e7983 */ /* 0x000f280000100a00 */
[----:B------:R-:W4:Y:S04]  /*30a60*/  LDL.64 R106, [R1+0x1c90] ;  /* 0x001c9000016a7983 */ /* 0x000f280000100a00 */
[----:B------:R-:W4:Y:S04]  /*30a70*/  LDL.64 R100, [R1+0x27d8] ;  /* 0x0027d80001647983 */ /* 0x000f280000100a00 */
[----:B--2---:R-:W-:Y:S04]  /*30a80*/  LDGSTS.E [R2+0x2a300], desc[UR60][R60.64], !P6 ;  /* 0x2a3000003c027fae */ /* 0x004fe8000f12187c */
[----:B------:R-:W2:Y:S04]  /*30a90*/  LDL.64 R102, [R1+0x1c88] ;  /* 0x001c880001667983 */ /* 0x000ea80000100a00 */
[----:B------:R-:W2:Y:S01]  /*30aa0*/  LDL.64 R60, [R1+0x1c80] ;  /* 0x001c8000013c7983 */ /* 0x000ea20000100a00 */
[----:B------:R-:W-:Y:S01]  /*30ab0*/  ISETP.GE.U32.AND P1, PT, R31, 0x7ffffed4, PT ;  /* 0x7ffffed41f00780c */ /* 0x000fe20003f26070 */
[----:B-1----:R-:W-:-:S02]  /*30ac0*/  VIADD R31, R75, 0xffffff4f ;  /* 0xffffff4f4b1f7836 */ /* 0x002fc40000000000 */
[----:B------:R-:W1:Y:S03]  /*30ad0*/  LDC R75, c[0x0][0x230] ;  /* 0x00008c00ff4b7b82 */ /* 0x000e660000000800 */
[----:B------:R-:W-:Y:S01]  /*30ae0*/  ISETP.GE.U32.AND P4, PT, R31, 0x7ffffed0, PT ;  /* 0x7ffffed01f00780c */ /* 0x000fe20003f86070 */
[----:B------:R-:W-:Y:S04]  /*30af0*/  LDGSTS.E [R2+0x2a380], desc[UR60][R240.64], !P6 ;  /* 0x2a380000f0027fae */ /* 0x000fe8000f12187c */
[----:B------:R-:W2:Y:S04]  /*30b00*/  LDL.64 R240, [R1+0x1b88] ;  /* 0x001b880001f07983 */ /* 0x000ea80000100a00 */
[----:B------:R-:W-:Y:S04]  /*30b10*/  LDGSTS.E [R2+0x2b000], desc[UR60][R98.64], !P1 ;  /* 0x2b00000062027fae */ /* 0x000fe8000c92187c */
[----:B------:R-:W-:Y:S04]  /*30b20*/  LDGSTS.E [R2+0x2b080], desc[UR60][R78.64], !P1 ;  /* 0x2b0800004e027fae */ /* 0x000fe8000c92187c */
[----:B------:R-:W2:Y:S04]  /*30b30*/  LDL.64 R98, [R1+0x1c78] ;  /* 0x001c780001627983 */ /* 0x000ea80000100a00 */
[----:B------:R-:W-:Y:S04]  /*30b40*/  LDGSTS.E [R2+0x2b100], desc[UR60][R242.64], !P1 ;  /* 0x2b100000f2027fae */ /* 0x000fe8000c92187c */
[----:B------:R-:W2:Y:S04]  /*30b50*/  LDL.64 R78, [R1+0x1c70] ;  /* 0x001c7000014e7983 */ /* 0x000ea80000100a00 */
[----:B------:R-:W-:Y:S04]  /*30b60*/  LDGSTS.E [R2+0x2b180], desc[UR60][R244.64], !P1 ;  /* 0x2b180000f4027fae */ /* 0x000fe8000c92187c */
[----:B------:R-:W-:Y:S04]  /*30b70*/  LDGSTS.E [R2+0x2b200], desc[UR60][R108.64], !P1 ;  /* 0x2b2000006c027fae */ /* 0x000fe8000c92187c */
[----:B------:R-:W2:Y:S04]  /*30b80*/  LDL.64 R242, [R1+0x1b80] ;  /* 0x001b800001f27983 */ /* 0x000ea80000100a00 */
[----:B------:R-:W2:Y:S04]  /*30b90*/  LDL.64 R244, [R1+0x1b78] ;  /* 0x001b780001f47983 */ /* 0x000ea80000100a00 */
[----:B------:R-:W2:Y:S04]  /*30ba0*/  LDL.64 R108, [R1+0x1b68] ;  /* 0x001b6800016c7983 */ /* 0x000ea80000100a00 */
[----:B---3--:R-:W-:Y:S04]  /*30bb0*/  LDGSTS.E [R2+0x2b280], desc[UR60][R76.64], !P1 ;  /* 0x2b2800004c027fae */ /* 0x008fe8000c92187c */
[----:B------:R-:W-:Y:S04]  /*30bc0*/  LDGSTS.E [R2+0x2b300], desc[UR60][R236.64], !P1 ;  /* 0x2b300000ec027fae */ /* 0x000fe8000c92187c */
[----:B------:R-:W3:Y:S04]  /*30bd0*/  LDL.64 R76, [R1+0x1b58] ;  /* 0x001b5800014c7983 */ /* 0x000ee80000100a00 */
[----:B------:R-:W3:Y:S04]  /*30be0*/  LDL.64 R236, [R1+0x2868] ;  /* 0x0028680001ec7983 */ /* 0x000ee80000100a00 */
[----:B----4-:R-:W-:Y:S04]  /*30bf0*/  LDGSTS.E [R2+0x2b380], desc[UR60][R70.64], !P1 ;  /* 0x2b38000046027fae */ /* 0x010fe8000c92187c */
[----:B------:R-:W4:Y:S04]  /*30c00*/  LDL.64 R70, [R1+0x1b50] ;  /* 0x001b500001467983 */ /* 0x000f280000100a00 */
[----:B------:R-:W-:Y:S04]  /*30c10*/  LDGSTS.E [R2+0x2c000], desc[UR60][R100.64], !P4 ;  /* 0x2c00000064027fae */ /* 0x000fe8000e12187c */
[----:B------:R-:W-:Y:S04]  /*30c20*/  LDGSTS.E [R2+0x2c080], desc[UR60][R246.64], !P4 ;  /* 0x2c080000f6027fae */ /* 0x000fe8000e12187c */
[----:B------:R-:W-:Y:S04]  /*30c30*/  LDGSTS.E [R2+0x2c100], desc[UR60][R110.64], !P4 ;  /* 0x2c1000006e027fae */ /* 0x000fe8000e12187c */
[----:B------:R-:W4:Y:S04]  /*30c40*/  LDL.64 R100, [R1+0x1b48] ;  /* 0x001b480001647983 */ /* 0x000f280000100a00 */
[----:B------:R-:W4:Y:S04]  /*30c50*/  LDL.64 R246, [R1+0x20c8] ;  /* 0x0020c80001f67983 */ /* 0x000f280000100a00 */
[----:B------:R-:W-:Y:S04]  /*30c60*/  LDGSTS.E [R2+0x2c180], desc[UR60][R106.64], !P4 ;  /* 0x2c1800006a027fae */ /* 0x000fe8000e12187c */
[----:B------:R-:W4:Y:S04]  /*30c70*/  LDL.64 R110, [R1+0x20d0] ;  /* 0x0020d000016e7983 */ /* 0x000f280000100a00 */
[----:B--2---:R-:W-:Y:S04]  /*30c80*/  LDGSTS.E [R2+0x2c200], desc[UR60][R102.64], !P4 ;  /* 0x2c20000066027fae */ /* 0x004fe8000e12187c */
[----:B------:R-:W2:Y:S04]  /*30c90*/  LDL.64 R106, [R1+0x20d8] ;  /* 0x0020d800016a7983 */ /* 0x000ea80000100a00 */
[----:B------:R-:W-:Y:S04]  /*30ca0*/  LDGSTS.E [R2+0x2c280], desc[UR60][R60.64], !P4 ;  /* 0x2c2800003c027fae */ /* 0x000fe8000e12187c */
[----:B------:R-:W2:Y:S04]  /*30cb0*/  LDL.64 R102, [R1+0x20e0] ;  /* 0x0020e00001667983 */ /* 0x000ea80000100a00 */
[----:B------:R-:W2:Y:S01]  /*30cc0*/  LDL.64 R60, [R1+0x20e8] ;  /* 0x0020e800013c7983 */ /* 0x000ea20000100a00 */
[----:B------:R-:W-:-:S02]  /*30cd0*/  IADD3 R31, R74, -0xb5, RZ ;  /* 0xffffff4b4a1f7810 */ /* 0x000fc40007ffe0ff */
[----:B------:R-:W1:Y:S02]  /*30ce0*/  LDC R74, c[0x0][0x230] ;  /* 0x00008c00ff4a7b82 */ /* 0x000e640000000800 */
[----:B------:R-:W-:Y:S01]  /*30cf0*/  ISETP.GE.U32.AND P6, PT, R31, 0x7ffffecc, PT ;  /* 0x7ffffecc1f00780c */ /* 0x000fe20003fc6070 */
[----:B------:R-:W-:-:S05]  /*30d00*/  VIADD R31, R73, 0xffffff47 ;  /* 0xffffff47491f7836 */ /* 0x000fca0000000000 */
[----:B------:R-:W-:Y:S01]  /*30d10*/  ISETP.GE.U32.AND P1, PT, R31, 0x7ffffec8, PT ;  /* 0x7ffffec81f00780c */ /* 0x000fe20003f26070 */
[----:B------:R-:W-:Y:S01]  /*30d20*/  LDGSTS.E [R2+0x2c300], desc[UR60][R98.64], !P4 ;  /* 0x2c30000062027fae */ /* 0x000fe2000e12187c */
[----:B------:R-:W1:Y:S03]  /*30d30*/  LDC R73, c[0x0][0x230] ;  /* 0x00008c00ff497b82 */ /* 0x000e660000000800 */
[----:B------:R-:W-:Y:S04]  /*30d40*/  LDGSTS.E [R2+0x2c380], desc[UR60][R78.64], !P4 ;  /* 0x2c3800004e027fae */ /* 0x000fe8000e12187c */
[----:B------:R-:W2:Y:S04]  /*30d50*/  LDL.64 R98, [R1+0x20f0] ;  /* 0x0020f00001627983 */ /* 0x000ea80000100a00 */
        /* <DEDUP_REMOVED lines=17> */
[----:B------:R-:W-:Y:S04]  /*30e70*/  LDGSTS.E [R2+0x2e080], desc[UR60][R246.64], !P1 ;  /* 0x2e080000f6027fae */ /* 0x000fe8000c92187c */
[----:B------:R-:W-:Y:S04]  /*30e80*/  LDGSTS.E [R2+0x2e100], desc[UR60][R110.64], !P1 ;  /* 0x2e1000006e027fae */ /* 0x000fe8000c92187c */
[----:B------:R-:W4:Y:S04]  /*30e90*/  LDL.64 R100, [R1+0x21f0] ;  /* 0x0021f00001647983 */ /* 0x000f280000100a00 */
[----:B--2---:R-:W-:Y:S04]  /*30ea0*/  LDGSTS.E [R2+0x2e180], desc[UR60][R106.64], !P1 ;  /* 0x2e1800006a027fae */ /* 0x004fe8000c92187c */
[----:B------:R-:W2:Y:S04]  /*30eb0*/  LDL.64 R246, [R1+0x28a8] ;  /* 0x0028a80001f67983 */ /* 0x000ea80000100a00 */
[----:B------:R-:W-:Y:S01]  /*30ec0*/  LDGSTS.E [R2+0x2e200], desc[UR60][R102.64], !P1 ;  /* 0x2e20000066027fae */ /* 0x000fe2000c92187c */
[----:B------:R-:W-:-:S02]  /*30ed0*/  VIADD R31, R72, 0xffffff43 ;  /* 0xffffff43481f7836 */ /* 0x000fc40000000000 */
[----:B------:R-:W2:Y:S01]  /*30ee0*/  LDC R72, c[0x0][0x230] ;  /* 0x00008c00ff487b82 */ /* 0x000ea20000000800 */
[----:B------:R-:W2:Y:S04]  /*30ef0*/  LDL.64 R110, [R1+0x22b8] ;  /* 0x0022b800016e7983 */ /* 0x000ea80000100a00 */
[----:B------:R-:W-:Y:S04]  /*30f00*/  LDGSTS.E [R2+0x2e280], desc[UR60][R60.64], !P1 ;  /* 0x2e2800003c027fae */ /* 0x000fe8000c92187c */
[----:B------:R-:W2:Y:S04]  /*30f10*/  LDL.64 R106, [R1+0x22c0] ;  /* 0x0022c000016a7983 */ /* 0x000ea80000100a00 */
[----:B------:R-:W2:Y:S04]  /*30f20*/  LDL.64 R102, [R1+0x22c8] ;  /* 0x0022c80001667983 */ /* 0x000ea80000100a00 */
[----:B------:R-:W2:Y:S01]  /*30f30*/  LDL.64 R60, [R1+0x22b0] ;  /* 0x0022b000013c7983 */ /* 0x000ea20000100a00 */
[----:B------:R-:W-:Y:S01]  /*30f40*/  ISETP.GE.U32.AND P4, PT, R31, 0x7ffffec4, PT ;  /* 0x7ffffec41f00780c */ /* 0x000fe20003f86070 */
[----:B------:R-:W-:-:S02]  /*30f50*/  VIADD R31, R112, 0xffffff3f ;  /* 0xffffff3f701f7836 */ /* 0x000fc40000000000 */
[----:B------:R-:W2:Y:S01]  /*30f60*/  LDL.64 R236, [R1+0x23d0] ;  /* 0x0023d00001ec7983 */ /* 0x000ea20000100a00 */
[----:B------:R-:W2:Y:S02]  /*30f70*/  LDC R112, c[0x0][0x230] ;  /* 0x00008c00ff707b82 */ /* 0x000ea40000000800 */
[----:B------:R-:W-:Y:S01]  /*30f80*/  ISETP.GE.U32.AND P6, PT, R31, 0x7ffffec0, PT ;  /* 0x7ffffec01f00780c */ /* 0x000fe20003fc6070 */
[----:B------:R-:W-:Y:S04]  /*30f90*/  LDGSTS.E [R2+0x2e300], desc[UR60][R98.64], !P1 ;  /* 0x2e30000062027fae */ /* 0x000fe8000c92187c */
[----:B------:R-:W-:Y:S04]  /*30fa0*/  LDGSTS.E [R2+0x2e380], desc[UR60][R78.64], !P1 ;  /* 0x2e3800004e027fae */ /* 0x000fe8000c92187c */
[----:B------:R-:W2:Y:S04]  /*30fb0*/  LDL.64 R98, [R1+0x22d0] ;  /* 0x0022d00001627983 */ /* 0x000ea80000100a00 */
[----:B------:R-:W-:Y:S04]  /*30fc0*/  LDGSTS.E [R2+0x2f000], desc[UR60][R238.64], !P4 ;  /* 0x2f000000ee027fae */ /* 0x000fe8000e12187c */
[----:B------:R-:W2:Y:S04]  /*30fd0*/  LDL.64 R78, [R1+0x22d8] ;  /* 0x0022d800014e7983 */ /* 0x000ea80000100a00 */
[----:B------:R-:W-:Y:S01]  /*30fe0*/  LDGSTS.E [R2+0x2f080], desc[UR60][R240.64], !P4 ;  /* 0x2f080000f0027fae */ /* 0x000fe2000e12187c */
[----:B-1----:R-:W-:-:S02]  /*30ff0*/  IADD3 R31, R75, -0xc5, RZ ;  /* 0xffffff3b4b1f7810 */ /* 0x002fc40007ffe0ff */
[----:B------:R-:W1:Y:S01]  /*31000*/  LDC R75, c[0x0][0x230] ;  /* 0x00008c00ff4b7b82 */ /* 0x000e620000000800 */
[----:B------:R-:W2:Y:S04]  /*31010*/  LDL.64 R238, [R1+0x2c18] ;  /* 0x002c180001ee7983 */ /* 0x000ea80000100a00 */
[----:B------:R-:W-:Y:S04]  /*31020*/  LDGSTS.E [R2+0x2f100], desc[UR60][R242.64], !P4 ;  /* 0x2f100000f2027fae */ /* 0x000fe8000e12187c */
[----:B------:R-:W-:Y:S04]  /*31030*/  LDGSTS.E [R2+0x2f180], desc[UR60][R244.64], !P4 ;  /* 0x2f180000f4027fae */ /* 0x000fe8000e12187c */
[----:B------:R-:W2:Y:S04]  /*31040*/  LDL.64 R240, [R1+0x22e0] ;  /* 0x0022e00001f07983 */ /* 0x000ea80000100a00 */
[----:B------:R-:W2:Y:S04]  /*31050*/  LDL.64 R242, [R1+0x23a8] ;  /* 0x0023a80001f27983 */ /* 0x000ea80000100a00 */
[----:B------:R-:W2:Y:S04]  /*31060*/  LDL.64 R244, [R1+0x23b0] ;  /* 0x0023b00001f47983 */ /* 0x000ea80000100a00 */
[----:B---3--:R-:W-:Y:S04]  /*31070*/  LDGSTS.E [R2+0x2f200], desc[UR60][R76.64], !P4 ;  /* 0x2f2000004c027fae */ /* 0x008fe8000e12187c */
[----:B------:R-:W3:Y:S04]  /*31080*/  LDL.64 R76, [R1+0x28c8] ;  /* 0x0028c800014c7983 */ /* 0x000ee80000100a00 */
[----:B----4-:R-:W-:Y:S04]  /*31090*/  LDGSTS.E [R2+0x2f280], desc[UR60][R70.64], !P4 ;  /* 0x2f28000046027fae */ /* 0x010fe8000e12187c */
[----:B------:R-:W-:Y:S04]  /*310a0*/  LDGSTS.E [R2+0x2f300], desc[UR60][R108.64], !P4 ;  /* 0x2f3000006c027fae */ /* 0x000fe8000e12187c */
[----:B------:R-:W4:Y:S04]  /*310b0*/  LDL.64 R70, [R1+0x23a0] ;  /* 0x0023a00001467983 */ /* 0x000f280000100a00 */
[----:B------:R-:W4:Y:S04]  /*310c0*/  LDL.64 R108, [R1+0x23c0] ;  /* 0x0023c000016c7983 */ /* 0x000f280000100a00 */
[----:B------:R-:W-:Y:S04]  /*310d0*/  LDGSTS.E [R2+0x2f380], desc[UR60][R100.64], !P4 ;  /* 0x2f38000064027fae */ /* 0x000fe8000e12187c */
[----:B--2---:R-:W-:Y:S04]  /*310e0*/  LDGSTS.E [R2+0x30000], desc[UR60][R246.64], !P6 ;  /* 0x30000000f6027fae */ /* 0x004fe8000f12187c */
[----:B------:R-:W2:Y:S01]  /*310f0*/  LDL.64 R100, [R1+0x23c8] ;  /* 0x0023c80001647983 */ /* 0x000ea20000100a00 */
[----:B------:R-:W-:-:S03]  /*31100*/  ISETP.GE.U32.AND P1, PT, R31, 0x7ffffebc, PT ;  /* 0x7ffffebc1f00780c */ /* 0x000fc60003f26070 */
[----:B------:R-:W2:Y:S04]  /*31110*/  LDL.64 R246, [R1+0x2498] ;  /* 0x0024980001f67983 */ /* 0x000ea80000100a00 */
[----:B------:R-:W-:Y:S04]  /*31120*/  LDGSTS.E [R2+0x30080], desc[UR60][R60.64], !P6 ;  /* 0x300800003c027fae */ /* 0x000fe8000f12187c */
[----:B------:R-:W-:Y:S04]  /*31130*/  LDGSTS.E [R2+0x30100], desc[UR60][R110.64], !P6 ;  /* 0x301000006e027fae */ /* 0x000fe8000f12187c */
[----:B------:R-:W-:Y:S04]  /*31140*/  LDGSTS.E [R2+0x30180], desc[UR60][R106.64], !P6 ;  /* 0x301800006a027fae */ /* 0x000fe8000f12187c */
[----:B------:R-:W2:Y:S04]  /*31150*/  LDL.64 R60, [R1+0x23d8] ;  /* 0x0023d800013c7983 */ /* 0x000ea80000100a00 */
[----:B------:R-:W-:Y:S04]  /*31160*/  LDGSTS.E [R2+0x30200], desc[UR60][R102.64], !P6 ;  /* 0x3020000066027fae */ /* 0x000fe8000f12187c */
[----:B------:R-:W2:Y:S04]  /*31170*/  LDL.64 R106, [R1+0x29c8] ;  /* 0x0029c800016a7983 */ /* 0x000ea80000100a00 */
        /* <DEDUP_REMOVED lines=8> */
[----:B---3--:R-:W-:Y:S04]  /*31200*/  LDGSTS.E [R2+0x31000], desc[UR60][R76.64], !P1 ;  /* 0x310000004c027fae */ /* 0x008fe8000c92187c */
[----:B------:R-:W3:Y:S04]  /*31210*/  LDL.64 R76, [R1+0x24d0] ;  /* 0x0024d000014c7983 */ /* 0x000ee80000100a00 */
[----:B----4-:R-:W-:Y:S04]  /*31220*/  LDGSTS.E [R2+0x31080], desc[UR60][R70.64], !P1 ;  /* 0x3108000046027fae */ /* 0x010fe8000c92187c */
[----:B------:R-:W-:Y:S04]  /*31230*/  LDGSTS.E [R2+0x31100], desc[UR60][R242.64], !P1 ;  /* 0x31100000f2027fae */ /* 0x000fe8000c92187c */
[----:B------:R-:W-:Y:S04]  /*31240*/  LDGSTS.E [R2+0x31180], desc[UR60][R244.64], !P1 ;  /* 0x31180000f4027fae */ /* 0x000fe8000c92187c */
[----:B------:R-:W4:Y:S04]  /*31250*/  LDL.64 R70, [R1+0x24e0] ;  /* 0x0024e00001467983 */ /* 0x000f280000100a00 */
[----:B------:R-:W-:Y:S04]  /*31260*/  LDGSTS.E [R2+0x31200], desc[UR60][R108.64], !P1 ;  /* 0x312000006c027fae */ /* 0x000fe8000c92187c */
[----:B------:R-:W4:Y:S04]  /*31270*/  LDL.64 R242, [R1+0x25d0] ;  /* 0x0025d00001f27983 */ /* 0x000f280000100a00 */
[----:B--2---:R-:W-:Y:S04]  /*31280*/  LDGSTS.E [R2+0x31280], desc[UR60][R100.64], !P1 ;  /* 0x3128000064027fae */ /* 0x004fe8000c92187c */
[----:B------:R-:W2:Y:S04]  /*31290*/  LDL.64 R244, [R1+0x25d8] ;  /* 0x0025d80001f47983 */ /* 0x000ea80000100a00 */
[----:B------:R-:W2:Y:S04]  /*312a0*/  LDL.64 R108, [R1+0x25e0] ;  /* 0x0025e000016c7983 */ /* 0x000ea80000100a00 */
[----:B------:R-:W-:Y:S04]  /*312b0*/  LDGSTS.E [R2+0x31300], desc[UR60][R236.64], !P1 ;  /* 0x31300000ec027fae */ /* 0x000fe8000c92187c */
[----:B------:R-:W2:Y:S01]  /*312c0*/  LDL.64 R100, [R1+0x25e8] ;  /* 0x0025e80001647983 */ /* 0x000ea20000100a00 */
[----:B------:R-:W-:-:S02]  /*312d0*/  VIADD R31, R74, 0xffffff37 ;  /* 0xffffff374a1f7836 */ /* 0x000fc40000000000 */
[----:B------:R-:W1:Y:S01]  /*312e0*/  LDC R74, c[0x0][0x230] ;  /* 0x00008c00ff4a7b82 */ /* 0x000e620000000800 */
[----:B------:R-:W2:Y:S04]  /*312f0*/  LDL.64 R236, [R1+0x38d0] ;  /* 0x0038d00001ec7983 */ /* 0x000ea80000100a00 */
[----:B------:R-:W-:Y:S04]  /*31300*/  LDGSTS.E [R2+0x31380], desc[UR60][R60.64], !P1 ;  /* 0x313800003c027fae */ /* 0x000fe8000c92187c */
[----:B------:R-:W2:Y:S01]  /*31310*/  LDL.64 R60, [R1+0x25f0] ;  /* 0x0025f000013c7983 */ /* 0x000ea20000100a00 */
[----:B------:R-:W-:Y:S01]  /*31320*/  ISETP.GE.U32.AND P4, PT, R31, 0x7ffffeb8, PT ;  /* 0x7ffffeb81f00780c */ /* 0x000fe20003f86070 */
[----:B------:R-:W-:-:S02]  /*31330*/  VIADD R31, R73, 0xffffff33 ;  /* 0xffffff33491f7836 */ /* 0x000fc40000000000 */
[----:B------:R-:W1:Y:S03]  /*31340*/  LDC R73, c[0x0][0x230] ;  /* 0x00008c00ff497b82 */ /* 0x000e660000000800 */
[----:B------:R-:W-:-:S07]  /*31350*/  ISETP.GE.U32.AND P6, PT, R31, 0x7ffffeb4, PT ;  /* 0x7ffffeb41f00780c */ /* 0x000fce0003fc6070 */
[----:B------:R-:W-:Y:S04]  /*31360*/  LDGSTS.E [R2+0x32000], desc[UR60][R106.64], !P4 ;  /* 0x320000006a027fae */ /* 0x000fe8000e12187c */
        /* <DEDUP_REMOVED lines=21> */
[----:B------:R-:W-:Y:S04]  /*314c0*/  LDGSTS.E [R2+0x33200], desc[UR60][R108.64], !P6 ;  /* 0x332000006c027fae */ /* 0x000fe8000f12187c */
[----:B------:R-:W2:Y:S04]  /*314d0*/  LDL.64 R242, [R1+0x1130] ;  /* 0x0011300001f27983 */ /* 0x000ea80000100a00 */
[----:B------:R-:W-:Y:S04]  /*314e0*/  LDGSTS.E [R2+0x33280], desc[UR60][R100.64], !P6 ;  /* 0x3328000064027fae */ /* 0x000fe8000f12187c */
[----:B------:R-:W2:Y:S01]  /*314f0*/  LDL.64 R244, [R1+0x1128] ;  /* 0x0011280001f47983 */ /* 0x000ea20000100a00 */
[----:B------:R-:W-:-:S02]  /*31500*/  VIADD R31, R72, 0xffffff2f ;  /* 0xffffff2f481f7836 */ /* 0x000fc40000000000 */
[----:B------:R-:W2:Y:S01]  /*31510*/  LDC R72, c[0x0][0x230] ;  /* 0x00008c00ff487b82 */ /* 0x000ea20000000800 */
[----:B------:R-:W2:Y:S04]  /*31520*/  LDL.64 R108, [R1+0x1100] ;  /* 0x00110000016c7983 */ /* 0x000ea80000100a00 */
[----:B------:R-:W-:Y:S04]  /*31530*/  LDGSTS.E [R2+0x33300], desc[UR60][R60.64], !P6 ;  /* 0x333000003c027fae */ /* 0x000fe8000f12187c */
[----:B------:R-:W2:Y:S04]  /*31540*/  LDL.64 R100, [R1+0x1118] ;  /* 0x0011180001647983 */ /* 0x000ea80000100a00 */
[----:B------:R-:W2:Y:S01]  /*31550*/  LDL.64 R60, [R1+0x1108] ;  /* 0x00110800013c7983 */ /* 0x000ea20000100a00 */
[----:B------:R-:W-:-:S02]  /*31560*/  ISETP.GE.U32.AND P1, PT, R31, 0x7ffffeb0, PT ;  /* 0x7ffffeb01f00780c */ /* 0x000fc40003f26070 */
[----:B-1----:R-:W-:Y:S02]  /*31570*/  IADD3 R31, R74, -0xd5, RZ ;  /* 0xffffff2b4a1f7810 */ /* 0x002fe40007ffe0ff */
[----:B------:R-:W1:Y:S02]  /*31580*/  LDC R74, c[0x0][0x230] ;  /* 0x00008c00ff4a7b82 */ /* 0x000e640000000800 */
[----:B------:R-:W-:Y:S01]  /*31590*/  ISETP.GE.U32.AND P4, PT, R31, 0x7ffffeac, PT ;  /* 0x7ffffeac1f00780c */ /* 0x000fe20003f86070 */
[----:B------:R-:W-:Y:S06]  /*315a0*/  LDGSTS.E [R2+0x33380], desc[UR60][R106.64], !P6 ;  /* 0x333800006a027fae */ /* 0x000fec000f12187c */
[----:B------:R-:W-:Y:S04]  /*315b0*/  LDGSTS.E [R2+0x34000], desc[UR60][R236.64], !P1 ;  /* 0x34000000ec027fae */ /* 0x000fe8000c92187c */
[----:B------:R-:W-:Y:S04]  /*315c0*/  LDGSTS.E [R2+0x34080], desc[UR60][R246.64], !P1 ;  /* 0x34080000f6027fae */ /* 0x000fe8000c92187c */
        /* <DEDUP_REMOVED lines=9> */
[----:B------:R-:W2:Y:S01]  /*31660*/  LDL.64 R78, [R1+0x1000] ;  /* 0x00100000014e7983 */ /* 0x000ea20000100a00 */
[----:B------:R-:W-:-:S02]  /*31670*/  VIADD R31, R75, 0xffffff27 ;  /* 0xffffff274b1f7836 */ /* 0x000fc40000000000 */
[----:B------:R-:W1:Y:S01]  /*31680*/  LDC R75, c[0x0][0x230] ;  /* 0x00008c00ff4b7b82 */ /* 0x000e620000000800 */
[----:B------:R-:W2:Y:S04]  /*31690*/  LDL.64 R236, [R1+0xef0] ;  /* 0x000ef00001ec7983 */ /* 0x000ea80000100a00 */
[----:B---3--:R-:W-:Y:S04]  /*316a0*/  LDGSTS.E [R2+0x34300], desc[UR60][R76.64], !P1 ;  /* 0x343000004c027fae */ /* 0x008fe8000c92187c */
[----:B------:R-:W3:Y:S04]  /*316b0*/  LDL.64 R76, [R1+0xff8] ;  /* 0x000ff800014c7983 */ /* 0x000ee80000100a00 */
[----:B----4-:R-:W-:Y:S04]  /*316c0*/  LDGSTS.E [R2+0x34380], desc[UR60][R70.64], !P1 ;  /* 0x3438000046027fae */ /* 0x010fe8000c92187c */
[----:B------:R-:W-:Y:S04]  /*316d0*/  LDGSTS.E [R2+0x35000], desc[UR60][R238.64], !P4 ;  /* 0x35000000ee027fae */ /* 0x000fe8000e12187c */
[----:B------:R-:W4:Y:S04]  /*316e0*/  LDL.64 R70, [R1+0xff0] ;  /* 0x000ff00001467983 */ /* 0x000f280000100a00 */
[----:B--2---:R-:W-:Y:S01]  /*316f0*/  LDGSTS.E [R2+0x35080], desc[UR60][R240.64], !P4 ;  /* 0x35080000f0027fae */ /* 0x004fe2000e12187c */
[----:B------:R-:W-:-:S03]  /*31700*/  ISETP.GE.U32.AND P6, PT, R31, 0x7ffffea8, PT ;  /* 0x7ffffea81f00780c */ /* 0x000fc60003fc6070 */
[----:B------:R-:W2:Y:S04]  /*31710*/  LDL.64 R238, [R1+0x3dd0] ;  /* 0x003dd00001ee7983 */ /* 0x000ea80000100a00 */
[----:B------:R-:W-:Y:S04]  /*31720*/  LDGSTS.E [R2+0x35100], desc[UR60][R242.64], !P4 ;  /* 0x35100000f2027fae */ /* 0x000fe8000e12187c */
[----:B------:R-:W2:Y:S04]  /*31730*/  LDL.64 R240, [R1+0xfe8] ;  /* 0x000fe80001f07983 */ /* 0x000ea80000100a00 */
        /* <DEDUP_REMOVED lines=9> */
[----:B------:R-:W2:Y:S01]  /*317d0*/  LDL.64 R60, [R1+0xf38] ;  /* 0x000f3800013c7983 */ /* 0x000ea20000100a00 */
[----:B------:R-:W-:-:S03]  /*317e0*/  ISETP.GE.U32.AND P1, PT, R31, 0x7ffffea4, PT ;  /* 0x7ffffea41f00780c */ /* 0x000fc60003f26070 */
[----:B------:R-:W2:Y:S04]  /*317f0*/  LDL.64 R108, [R1+0xf20] ;  /* 0x000f2000016c7983 */ /* 0x000ea80000100a00 */
[----:B------:R-:W-:Y:S04]  /*31800*/  LDGSTS.E [R2+0x35380], desc[UR60][R106.64], !P4 ;  /* 0x353800006a027fae */ /* 0x000fe8000e12187c */
[----:B------:R-:W-:Y:S04]  /*31810*/  LDGSTS.E [R2+0x36000], desc[UR60][R246.64], !P6 ;  /* 0x36000000f6027fae */ /* 0x000fe8000f12187c */
[----:B------:R-:W2:Y:S04]  /*31820*/  LDL.64 R106, [R1+0xf08] ;  /* 0x000f0800016a7983 */ /* 0x000ea80000100a00 */
        /* <DEDUP_REMOVED lines=14> */
[----:B------:R-:W-:-:S02]  /*31910*/  VIADD R31, R72, 0xffffff1f ;  /* 0xffffff1f481f7836 */ /* 0x000fc40000000000 */
[----:B------:R-:W2:Y:S01]  /*31920*/  LDC R72, c[0x0][0x230] ;  /* 0x00008c00ff487b82 */ /* 0x000ea20000000800 */
[----:B------:R-:W2:Y:S04]  /*31930*/  LDL.64 R240, [R1+0xd08] ;  /* 0x000d080001f07983 */ /* 0x000ea80000100a00 */
[----:B------:R-:W-:Y:S04]  /*31940*/  LDGSTS.E [R2+0x37000], desc[UR60][R100.64], !P1 ;  /* 0x3700000064027fae */ /* 0x000fe8000c92187c */
[----:B------:R-:W-:Y:S04]  /*31950*/  LDGSTS.E [R2+0x37080], desc[UR60][R60.64], !P1 ;  /* 0x370800003c027fae */ /* 0x000fe8000c92187c */
[----:B------:R-:W2:Y:S01]  /*31960*/  LDL.64 R100, [R1+0xdb0] ;  /* 0x000db00001647983 */ /* 0x000ea20000100a00 */
[----:B------:R-:W-:-:S03]  /*31970*/  ISETP.GE.U32.AND P4, PT, R31, 0x7ffffea0, PT ;  /* 0x7ffffea01f00780c */ /* 0x000fc60003f86070 */
[----:B------:R-:W-:Y:S04]  /*31980*/  LDGSTS.E [R2+0x37100], desc[UR60][R242.64], !P1 ;  /* 0x37100000f2027fae */ /* 0x000fe8000c92187c */
[----:B------:R-:W2:Y:S04]  /*31990*/  LDL.64 R60, [R1+0xda8] ;  /* 0x000da800013c7983 */ /* 0x000ea80000100a00 */
        /* <DEDUP_REMOVED lines=8> */
[----:B------:R-:W2:Y:S04]  /*31a20*/  LDL.64 R236, [R1+0x3ed0] ;  /* 0x003ed00001ec7983 */ /* 0x000ea80000100a00 */
[----:B------:R-:W-:Y:S04]  /*31a30*/  LDGSTS.E [R2+0x37380], desc[UR60][R98.64], !P1 ;  /* 0x3738000062027fae */ /* 0x000fe8000c92187c */
[----:B------:R-:W2:Y:S04]  /*31a40*/  LDL.64 R98, [R1+0xce0] ;  /* 0x000ce00001627983 */ /* 0x000ea80000100a00 */
[----:B------:R-:W-:Y:S04]  /*31a50*/  LDGSTS.E [R2+0x38000], desc[UR60][R78.64], !P4 ;  /* 0x380000004e027fae */ /* 0x000fe8000e12187c */
[----:B------:R-:W-:Y:S04]  /*31a60*/  LDGSTS.E [R2+0x38080], desc[UR60][R246.64], !P4 ;  /* 0x38080000f6027fae */ /* 0x000fe8000e12187c */
[----:B------:R-:W-:Y:S04]  /*31a70*/  LDGSTS.E [R2+0x38100], desc[UR60][R110.64], !P4 ;  /* 0x381000006e027fae */ /* 0x000fe8000e12187c */
[----:B------:R-:W2:Y:S04]  /*31a80*/  LDL.64 R78, [R1+0xcc8] ;  /* 0x000cc800014e7983 */ /* 0x000ea80000100a00 */
[----:B------:R-:W2:Y:S04]  /*31a90*/  LDL.64 R246, [R1+0xc60] ;  /* 0x000c600001f67983 */ /* 0x000ea80000100a00 */
[----:B------:R-:W-:Y:S04]  /*31aa0*/  LDGSTS.E [R2+0x38180], desc[UR60][R102.64], !P4 ;  /* 0x3818000066027fae */ /* 0x000fe8000e12187c */
[----:B------:R-:W2:Y:S04]  /*31ab0*/  LDL.64 R110, [R1+0xbd8] ;  /* 0x000bd800016e7983 */ /* 0x000ea80000100a00 */
[----:B------:R-:W2:Y:S04]  /*31ac0*/  LDL.64 R102, [R1+0xbd0] ;  /* 0x000bd00001667983 */ /* 0x000ea80000100a00 */
[----:B---3--:R-:W-:Y:S04]  /*31ad0*/  LDGSTS.E [R2+0x38200], desc[UR60][R76.64], !P4 ;  /* 0x382000004c027fae */ /* 0x008fe8000e12187c */
[----:B------:R-:W3:Y:S04]  /*31ae0*/  LDL.64 R76, [R1+0xbc8] ;  /* 0x000bc800014c7983 */ /* 0x000ee80000100a00 */
[----:B----4-:R-:W-:Y:S04]  /*31af0*/  LDGSTS.E [R2+0x38280], desc[UR60][R70.64], !P4 ;  /* 0x3828000046027fae */ /* 0x010fe8000e12187c */
[----:B------:R-:W4:Y:S04]  /*31b00*/  LDL.64 R70, [R1+0xc68] ;  /* 0x000c680001467983 */ /* 0x000f280000100a00 */
[----:B--2---:R-:W-:Y:S04]  /*31b10*/  LDGSTS.E [R2+0x38300], desc[UR60][R100.64], !P4 ;  /* 0x3830000064027fae */ /* 0x004fe8000e12187c */
[----:B------:R-:W-:Y:S04]  /*31b20*/  LDGSTS.E [R2+0x38380], desc[UR60][R60.64], !P4 ;  /* 0x383800003c027fae */ /* 0x000fe8000e12187c */
[----:B------:R-:W2:Y:S04]  /*31b30*/  LDL.64 R100, [R1+0xbc0] ;  /* 0x000bc00001647983 */ /* 0x000ea80000100a00 */
[----:B------:R-:W2:Y:S01]  /*31b40*/  LDL.64 R60, [R1+0xbb8] ;  /* 0x000bb800013c7983 */ /* 0x000ea20000100a00 */
[----:B-1----:R-:W-:-:S02]  /*31b50*/  IADD3 R31, R74, -0xe5, RZ ;  /* 0xffffff1b4a1f7810 */ /* 0x002fc40007ffe0ff */
[----:B------:R-:W1:Y:S02]  /*31b60*/  LDC R74, c[0x0][0x230] ;  /* 0x00008c00ff4a7b82 */ /* 0x000e640000000800 */
[----:B------:R-:W-:Y:S01]  /*31b70*/  ISETP.GE.U32.AND P6, PT, R31, 0x7ffffe9c, PT ;  /* 0x7ffffe9c1f00780c */ /* 0x000fe20003fc6070 */
[----:B------:R-:W-:-:S05]  /*31b80*/  VIADD R31, R112, 0xffffff17 ;  /* 0xffffff17701f7836 */ /* 0x000fca0000000000 */
[----:B------:R-:W-:-:S07]  /*31b90*/  ISETP.GE.U32.AND P1, PT, R31, 0x7ffffe98, PT ;  /* 0x7ffffe981f00780c */ /* 0x000fce0003f26070 */
[----:B------:R-:W-:Y:S01]  /*31ba0*/  LDGSTS.E [R2+0x39000], desc[UR60][R238.64], !P6 ;  /* 0x39000000ee027fae */ /* 0x000fe2000f12187c */
[----:B------:R-:W1:Y:S03]  /*31bb0*/  LDC R112, c[0x0][0x230] ;  /* 0x00008c00ff707b82 */ /* 0x000e660000000800 */
        /* <DEDUP_REMOVED lines=33> */
[----:B------:R-:W-:Y:S01]  /*31dd0*/  ISETP.GE.U32.AND P4, PT, R31, 0x7ffffe94, PT ;  /* 0x7ffffe941f00780c */ /* 0x000fe20003f86070 */
[----:B------:R-:W-:-:S02]  /*31de0*/  VIADD R31, R73, 0xffffff0f ;  /* 0xffffff0f491f7836 */ /* 0x000fc40000000000 */
[----:B------:R-:W1:Y:S03]  /*31df0*/  LDC R73, c[0x0][0x230] ;  /* 0x00008c00ff497b82 */ /* 0x000e660000000800 */
[----:B------:R-:W-:-:S07]  /*31e00*/  ISETP.GE.U32.AND P6, PT, R31, 0x7ffffe90, PT ;  /* 0x7ffffe901f00780c */ /* 0x000fce0003fc6070 */
        /* <DEDUP_REMOVED lines=12> */
[----:B------:R-:W-:Y:S04]  /*31ed0*/  LDGSTS.E [R2+0x3b300], desc[UR60][R106.64], !P4 ;  /* 0x3b3000006a027fae */ /* 0x000fe8000e12187c */
        /* <DEDUP_REMOVED lines=9> */
[----:B------:R-:W4:Y:S04]  /*31f70*/  LDL.64 R246, [R1+0x4ad0] ;  /* 0x004ad00001f67983 */ /* 0x000f280000100a00 */
[----:B------:R-:W-:Y:S04]  /*31f80*/  LDGSTS.E [R2+0x3c200], desc[UR60][R102.64], !P6 ;  /* 0x3c20000066027fae */ /* 0x000fe8000f12187c */
[----:B------:R-:W4:Y:S04]  /*31f90*/  LDL.64 R110, [R1+0x4ac8] ;  /* 0x004ac800016e7983 */ /* 0x000f280000100a00 */
[----:B------:R-:W4:Y:S04]  /*31fa0*/  LDL.64 R102, [R1+0x4ac0] ;  /* 0x004ac00001667983 */ /* 0x000f280000100a00 */
[----:B--2---:R-:W-:Y:S04]  /*31fb0*/  LDGSTS.E [R2+0x3c280], desc[UR60][R100.64], !P6 ;  /* 0x3c28000064027fae */ /* 0x004fe8000f12187c */
[----:B------:R-:W-:Y:S04]  /*31fc0*/  LDGSTS.E [R2+0x3c300], desc[UR60][R60.64], !P6 ;  /* 0x3c3000003c027fae */ /* 0x000fe8000f12187c */
[----:B------:R-:W2:Y:S04]  /*31fd0*/  LDL.64 R100, [R1+0x4ab8] ;  /* 0x004ab80001647983 */ /* 0x000ea80000100a00 */
[----:B------:R-:W2:Y:S01]  /*31fe0*/  LDL.64 R60, [R1+0x4ab0] ;  /* 0x004ab000013c7983 */ /* 0x000ea20000100a00 */
[----:B------:R-:W-:-:S02]  /*31ff0*/  IADD3 R31, R75, -0xf5, RZ ;  /* 0xffffff0b4b1f7810 */ /* 0x000fc40007ffe0ff */
[----:B------:R-:W2:Y:S02]  /*32000*/  LDC R75, c[0x0][0x230] ;  /* 0x00008c00ff4b7b82 */ /* 0x000ea40000000800 */
[----:B------:R-:W-:Y:S01]  /*32010*/  ISETP.GE.U32.AND P1, PT, R31, 0x7ffffe8c, PT ;  /* 0x7ffffe8c1f00780c */ /* 0x000fe20003f26070 */
[----:B-1----:R-:W-:-:S05]  /*32020*/  VIADD R31, R112, 0xffffff07 ;  /* 0xffffff07701f7836 */ /* 0x002fca0000000000 */
[----:B------:R-:W-:Y:S01]  /*32030*/  ISETP.GE.U32.AND P4, PT, R31, 0x7ffffe88, PT ;  /* 0x7ffffe881f00780c */ /* 0x000fe20003f86070 */
[----:B------:R-:W-:Y:S01]  /*32040*/  LDGSTS.E [R2+0x3c380], desc[UR60][R240.64], !P6 ;  /* 0x3c380000f0027fae */ /* 0x000fe2000f12187c */
[----:B------:R-:W1:Y:S05]  /*32050*/  LDC R112, c[0x0][0x230] ;  /* 0x00008c00ff707b82 */ /* 0x000e6a0000000800 */
[----:B------:R-:W-:Y:S04]  /*32060*/  LDGSTS.E [R2+0x3d000], desc[UR60][R242.64], !P1 ;  /* 0x3d000000f2027fae */ /* 0x000fe8000c92187c */
[----:B------:R-:W2:Y:S04]  /*32070*/  LDL.64 R240, [R1+0x5988] ;  /* 0x0059880001f07983 */ /* 0x000ea80000100a00 */
        /* <DEDUP_REMOVED lines=19> */
[----:B------:R-:W-:Y:S04]  /*321b0*/  LDGSTS.E [R2+0x3e180], desc[UR60][R102.64], !P4 ;  /* 0x3e18000066027fae */ /* 0x000fe8000e12187c */
[----:B------:R-:W4:Y:S04]  /*321c0*/  LDL.64 R246, [R1+0x1c00] ;  /* 0x001c000001f67983 */ /* 0x000f280000100a00 */
[----:B------:R-:W4:Y:S04]  /*321d0*/  LDL.64 R110, [R1+0x1bf0] ;  /* 0x001bf000016e7983 */ /* 0x000f280000100a00 */
[----:B------:R-:W4:Y:S04]  /*321e0*/  LDL.64 R102, [R1+0x1bd0] ;  /* 0x001bd00001667983 */ /* 0x000f280000100a00 */
[----:B--2---:R-:W-:Y:S04]  /*321f0*/  LDGSTS.E [R2+0x3e200], desc[UR60][R100.64], !P4 ;  /* 0x3e20000064027fae */ /* 0x004fe8000e12187c */
[----:B------:R-:W-:Y:S01]  /*32200*/  LDGSTS.E [R2+0x3e280], desc[UR60][R60.64], !P4 ;  /* 0x3e2800003c027fae */ /* 0x000fe2000e12187c */
[----:B------:R-:W-:-:S02]  /*32210*/  VIADD R31, R74, 0xffffff03 ;  /* 0xffffff034a1f7836 */ /* 0x000fc40000000000 */
[----:B------:R-:W2:Y:S01]  /*32220*/  LDC R74, c[0x0][0x230] ;  /* 0x00008c00ff4a7b82 */ /* 0x000ea20000000800 */
[----:B------:R-:W2:Y:S04]  /*32230*/  LDL.64 R100, [R1+0x1ba0] ;  /* 0x001ba00001647983 */ /* 0x000ea80000100a00 */
[----:B------:R-:W2:Y:S01]  /*32240*/  LDL.64 R60, [R1+0x1bc0] ;  /* 0x001bc000013c7983 */ /* 0x000ea20000100a00 */
[----:B------:R-:W-:Y:S01]  /*32250*/  ISETP.GE.U32.AND P6, PT, R31, 0x7ffffe84, PT ;  /* 0x7ffffe841f00780c */ /* 0x000fe20003fc6070 */
[----:B------:R-:W-:Y:S02]  /*32260*/  VIADD R31, R73, 0xffffff7e ;  /* 0xffffff7e491f7836 */ /* 0x000fe40000000000 */
[----:B------:R-:W1:Y:S03]  /*32270*/  LDC R73, c[0x0][0x230] ;  /* 0x00008c00ff497b82 */ /* 0x000e660000000800 */
[----:B------:R-:W-:Y:S01]  /*32280*/  ISETP.GE.U32.AND P1, PT, R31, 0x7ffffeff, PT ;  /* 0x7ffffeff1f00780c */ /* 0x000fe20003f26070 */
[----:B------:R-:W-:Y:S04]  /*32290*/  LDGSTS.E [R2+0x3e300], desc[UR60][R98.64], !P4 ;  /* 0x3e30000062027fae */ /* 0x000fe8000e12187c */
[----:B------:R-:W-:Y:S04]  /*322a0*/  LDGSTS.E [R2+0x3e380], desc[UR60][R232.64], !P4 ;  /* 0x3e380000e8027fae */ /* 0x000fe8000e12187c */
[----:B------:R-:W-:Y:S04]  /*322b0*/  LDGSTS.E [R2+0x3f000], desc[UR60][R240.64], !P6 ;  /* 0x3f000000f0027fae */ /* 0x000fe8000f12187c */
        /* <DEDUP_REMOVED lines=11> */
[----:B------:R-:W2:Y:S01]  /*32370*/  LDL.64 R106, [R1+0x1a18] ;  /* 0x001a1800016a7983 */ /* 0x000ea20000100a00 */
[----:B------:R-:W-:-:S02]  /*32380*/  IADD3 R31, R72, -0x86, RZ ;  /* 0xffffff7a481f7810 */ /* 0x000fc40007ffe0ff */
[----:B------:R-:W1:Y:S01]  /*32390*/  LDC R72, c[0x0][0x230] ;  /* 0x00008c00ff487b82 */ /* 0x000e620000000800 */
        /* <DEDUP_REMOVED lines=8> */
[----:B------:R-:W-:Y:S04]  /*32420*/  LDGSTS.E [R3+0x20580], desc[UR60][R110.64], !P1 ;  /* 0x205800006e037fae */ /* 0x000fe8000c92187c */
[----:B------:R-:W-:Y:S01]  /*32430*/  LDGSTS.E [R3+0x20600], desc[UR60][R102.64], !P1 ;  /* 0x2060000066037fae */ /* 0x000fe2000c92187c */
[----:B------:R-:W-:-:S03]  /*32440*/  ISETP.GE.U32.AND P4, PT, R31, 0x7ffffefb, PT ;  /* 0x7ffffefb1f00780c */ /* 0x000fc60003f86070 */
[----:B------:R-:W4:Y:S04]  /*32450*/  LDL.64 R238, [R1+0x1960] ;  /* 0x0019600001ee7983 */ /* 0x000f280000100a00 */
[----:B------:R-:W4:Y:S04]  /*32460*/  LDL.64 R246, [R1+0x1958] ;  /* 0x0019580001f67983 */ /* 0x000f280000100a00 */
[----:B------:R-:W4:Y:S04]  /*32470*/  LDL.64 R110, [R1+0x1950] ;  /* 0x00195000016e7983 */ /* 0x000f280000100a00 */
[----:B------:R-:W4:Y:S04]  /*32480*/  LDL.64 R102, [R1+0x1948] ;  /* 0x0019480001667983 */ /* 0x000f280000100a00 */
[----:B------:R-:W4:Y:S04]  /*32490*/  LDL.64 R236, [R1+0x810] ;  /* 0x0008100001ec7983 */ /* 0x000f280000100a00 */
[----:B--2---:R-:W-:Y:S01]  /*324a0*/  LDGSTS.E [R3+0x20680], desc[UR60][R60.64], !P1 ;  /* 0x206800003c037fae */ /* 0x004fe2000c92187c */
[----:B------:R-:W-:-:S02]  /*324b0*/  VIADD R31, R113, 0xffffff76 ;  /* 0xffffff76711f7836 */ /* 0x000fc40000000000 */
[----:B------:R-:W2:Y:S01]  /*324c0*/  LDC R113, c[0x0][0x230] ;  /* 0x00008c00ff717b82 */ /* 0x000ea20000000800 */
[----:B------:R-:W-:Y:S04]  /*324d0*/  LDGSTS.E [R3+0x20700], desc[UR60][R100.64], !P1 ;  /* 0x2070000064037fae */ /* 0x000fe8000c92187c */
[----:B------:R-:W2:Y:S01]  /*324e0*/  LDL.64 R60, [R1+0x2000] ;  /* 0x00200000013c7983 */ /* 0x000ea20000100a00 */
[----:B------:R-:W-:-:S03]  /*324f0*/  ISETP.GE.U32.AND P6, PT, R31, 0x7ffffef7, PT ;  /* 0x7ffffef71f00780c */ /* 0x000fc60003fc6070 */
        /* <DEDUP_REMOVED lines=13> */
[----:B------:R-:W-:Y:S04]  /*325d0*/  LDGSTS.E [R3+0x21700], desc[UR60][R106.64], !P4 ;  /* 0x217000006a037fae */ /* 0x000fe8000e12187c */
[----:B------:R-:W3:Y:S04]  /*325e0*/  LDL.64 R76, [R1+0x1878] ;  /* 0x00187800014c7983 */ /* 0x000ee80000100a00 */
[----:B------:R-:W3:Y:S04]  /*325f0*/  LDL.64 R108, [R1+0x1868] ;  /* 0x00186800016c7983 */ /* 0x000ee80000100a00 */
[----:B------:R-:W3:Y:S04]  /*32600*/  LDL.64 R106, [R1+0x1860] ;  /* 0x00186000016a7983 */ /* 0x000ee80000100a00 */
[----:B----4-:R-:W-:Y:S04]  /*32610*/  LDGSTS.E [R3+0x21780], desc[UR60][R70.64], !P4 ;  /* 0x2178000046037fae */ /* 0x010fe8000e12187c */
[----:B------:R-:W4:Y:S04]  /*32620*/  LDL.64 R70, [R1+0x1858] ;  /* 0x0018580001467983 */ /* 0x000f280000100a00 */
[----:B--2---:R-:W-:Y:S01]  /*32630*/  LDGSTS.E [R3+0x22400], desc[UR60][R60.64], !P6 ;  /* 0x224000003c037fae */ /* 0x004fe2000f12187c */
[----:B-1----:R-:W-:-:S02]  /*32640*/  VIADD R31, R112, 0xffffff72 ;  /* 0xffffff72701f7836 */ /* 0x002fc40000000000 */
[----:B------:R-:W1:Y:S01]  /*32650*/  LDC R112, c[0x0][0x230] ;  /* 0x00008c00ff707b82 */ /* 0x000e620000000800 */
[----:B------:R-:W-:Y:S04]  /*32660*/  LDGSTS.E [R3+0x22480], desc[UR60][R238.64], !P6 ;  /* 0x22480000ee037fae */ /* 0x000fe8000f12187c */
[----:B------:R-:W2:Y:S01]  /*32670*/  LDL.64 R60, [R1+0x1848] ;  /* 0x00184800013c7983 */ /* 0x000ea20000100a00 */
[----:B------:R-:W-:-:S03]  /*32680*/  ISETP.GE.U32.AND P1, PT, R31, 0x7ffffef3, PT ;  /* 0x7ffffef31f00780c */ /* 0x000fc60003f26070 */
        /* <DEDUP_REMOVED lines=8> */
[----:B------:R-:W2:Y:S04]  /*32710*/  LDL.64 R238, [R1+0x20b0] ;  /* 0x0020b00001ee7983 */ /* 0x000ea80000100a00 */
[----:B------:R-:W-:Y:S04]  /*32720*/  LDGSTS.E [R3+0x22700], desc[UR60][R98.64], !P6 ;  /* 0x2270000062037fae */ /* 0x000fe8000f12187c */
[----:B------:R-:W-:Y:S04]  /*32730*/  LDGSTS.E [R3+0x22780], desc[UR60][R240.64], !P6 ;  /* 0x22780000f0037fae */ /* 0x000fe8000f12187c */
[----:B------:R-:W2:Y:S04]  /*32740*/  LDL.64 R98, [R1+0x10e0] ;  /* 0x0010e00001627983 */ /* 0x000ea80000100a00 */
[----:B------:R-:W2:Y:S04]  /*32750*/  LDL.64 R240, [R1+0x2090] ;  /* 0x0020900001f07983 */ /* 0x000ea80000100a00 */
[----:B------:R-:W-:Y:S04]  /*32760*/  LDGSTS.E [R3+0x23400], desc[UR60][R78.64], !P1 ;  /* 0x234000004e037fae */ /* 0x000fe8000c92187c */
[----:B------:R-:W2:Y:S04]  /*32770*/  LDL.64 R78, [R1+0x10c0] ;  /* 0x0010c000014e7983 */ /* 0x000ea80000100a00 */
[----:B---3--:R-:W-:Y:S04]  /*32780*/  LDGSTS.E [R3+0x23480], desc[UR60][R76.64], !P1 ;  /* 0x234800004c037fae */ /* 0x008fe8000c92187c */
[----:B------:R-:W-:Y:S04]  /*32790*/  LDGSTS.E [R3+0x23500], desc[UR60][R242.64], !P1 ;  /* 0x23500000f2037fae */ /* 0x000fe8000c92187c */
[----:B------:R-:W-:Y:S04]  /*327a0*/  LDGSTS.E [R3+0x23580], desc[UR60][R108.64], !P1 ;  /* 0x235800006c037fae */ /* 0x000fe8000c92187c */
[----:B------:R-:W3:Y:S04]  /*327b0*/  LDL.64 R76, [R1+0x10b0] ;  /* 0x0010b000014c7983 */ /* 0x000ee80000100a00 */
[----:B------:R-:W-:Y:S04]  /*327c0*/  LDGSTS.E [R3+0x23600], desc[UR60][R106.64], !P1 ;  /* 0x236000006a037fae */ /* 0x000fe8000c92187c */
[----:B------:R-:W3:Y:S04]  /*327d0*/  LDL.64 R242, [R1+0x838] ;  /* 0x0008380001f27983 */ /* 0x000ee80000100a00 */
[----:B----4-:R-:W-:Y:S04]  /*327e0*/  LDGSTS.E [R3+0x23680], desc[UR60][R70.64], !P1 ;  /* 0x2368000046037fae */ /* 0x010fe8000c92187c */
[----:B------:R-:W4:Y:S04]  /*327f0*/  LDL.64 R108, [R1+0x830] ;  /* 0x00083000016c7983 */ /* 0x000f280000100a00 */
[----:B------:R-:W4:Y:S04]  /*32800*/  LDL.64 R106, [R1+0x828] ;  /* 0x00082800016a7983 */ /* 0x000f280000100a00 */
[----:B------:R-:W-:Y:S04]  /*32810*/  LDGSTS.E [R3+0x23700], desc[UR60][R244.64], !P1 ;  /* 0x23700000f4037fae */ /* 0x000fe8000c92187c */
[----:B------:R-:W4:Y:S01]  /*32820*/  LDL.64 R70, [R1+0x820] ;  /* 0x0008200001467983 */ /* 0x000f220000100a00 */
[----:B------:R-:W-:-:S02]  /*32830*/  VIADD R31, R75, 0xffffff6e ;  /* 0xffffff6e4b1f7836 */ /* 0x000fc40000000000 */
[----:B------:R-:W1:Y:S01]  /*32840*/  LDC R75, c[0x0][0x230] ;  /* 0x00008c00ff4b7b82 */ /* 0x000e620000000800 */
[----:B------:R-:W4:Y:S04]  /*32850*/  LDL.64 R244, [R1+0x5f8] ;  /* 0x0005f80001f47983 */ /* 0x000f280000100a00 */
[----:B--2---:R-:W-:Y:S04]  /*32860*/  LDGSTS.E [R3+0x23780], desc[UR60][R60.64], !P1 ;  /* 0x237800003c037fae */ /* 0x004fe8000c92187c */
[----:B------:R-:W2:Y:S01]  /*32870*/  LDL.64 R60, [R1+0x818] ;  /* 0x00081800013c7983 */ /* 0x000ea20000100a00 */
[----:B------:R-:W-:-:S02]  /*32880*/  ISETP.GE.U32.AND P4, PT, R31, 0x7ffffeef, PT ;  /* 0x7ffffeef1f00780c */ /* 0x000fc40003f86070 */
[----:B------:R-:W-:Y:S02]  /*32890*/  IADD3 R31, R74, -0x96, RZ ;  /* 0xffffff6a4a1f7810 */ /* 0x000fe40007ffe0ff */
[----:B------:R-:W1:Y:S02]  /*328a0*/  LDC R74, c[0x0][0x230] ;  /* 0x00008c00ff4a7b82 */ /* 0x000e640000000800 */
        /* <DEDUP_REMOVED lines=9> */
[----:B------:R-:W-:Y:S04]  /*32940*/  LDGSTS.E [R3+0x24600], desc[UR60][R98.64], !P4 ;  /* 0x2460000062037fae */ /* 0x000fe8000e12187c */
        /* <DEDUP_REMOVED lines=11> */
[----:B------:R-:W-:Y:S04]  /*32a00*/  LDGSTS.E [R3+0x25580], desc[UR60][R106.64], !P6 ;  /* 0x255800006a037fae */ /* 0x000fe8000f12187c */
[----:B------:R-:W4:Y:S04]  /*32a10*/  LDL.64 R108, [R1+0x50] ;  /* 0x00005000016c7983 */ /* 0x000f280000100a00 */
[----:B------:R-:W-:Y:S04]  /*32a20*/  LDGSTS.E [R3+0x25600], desc[UR60][R70.64], !P6 ;  /* 0x2560000046037fae */ /* 0x000fe8000f12187c */
[----:B------:R-:W4:Y:S01]  /*32a30*/  LDL.64 R106, [R1+0x48] ;  /* 0x00004800016a7983 */ /* 0x000f220000100a00 */
[----:B------:R-:W-:-:S02]  /*32a40*/  VIADD R31, R73, 0xffffff66 ;  /* 0xffffff66491f7836 */ /* 0x000fc40000000000 */
[----:B------:R-:W1:Y:S01]  /*32a50*/  LDC R73, c[0x0][0x230] ;  /* 0x00008c00ff497b82 */ /* 0x000e620000000800 */
[----:B------:R-:W4:Y:S04]  /*32a60*/  LDL.64 R232, [R1+0x2320] ;  /* 0x0023200001e87983 */ /* 0x000f280000100a00 */
[----:B------:R-:W4:Y:S04]  /*32a70*/  LDL.64 R70, [R1+0x40] ;  /* 0x0000400001467983 */ /* 0x000f280000100a00 */
[----:B--2---:R-:W-:Y:S01]  /*32a80*/  LDGSTS.E [R3+0x25680], desc[UR60][R60.64], !P6 ;  /* 0x256800003c037fae */ /* 0x004fe2000f12187c */
[----:B------:R-:W-:-:S03]  /*32a90*/  ISETP.GE.U32.AND P1, PT, R31, 0x7ffffee7, PT ;  /* 0x7ffffee71f00780c */ /* 0x000fc60003f26070 */
[----:B------:R-:W2:Y:S01]  /*32aa0*/  LDL.64 R60, [R1+0x38] ;  /* 0x00003800013c7983 */ /* 0x000ea20000100a00 */
[----:B------:R-:W-:Y:S02]  /*32ab0*/  VIADD R31, R72, 0xffffff62 ;  /* 0xffffff62481f7836 */ /* 0x000fe40000000000 */
[----:B------:R-:W2:Y:S01]  /*32ac0*/  LDC R72, c[0x0][0x230] ;  /* 0x00008c00ff487b82 */ /* 0x000ea20000000800 */
[----:B------:R-:W-:Y:S02]  /*32ad0*/  LDGSTS.E [R3+0x25700], desc[UR60][R236.64], !P6 ;  /* 0x25700000ec037fae */ /* 0x000fe4000f12187c */
[----:B------:R-:W-:Y:S02]  /*32ae0*/  ISETP.GE.U32.AND P4, PT, R31, 0x7ffffee3, PT ;  /* 0x7ffffee31f00780c */ /* 0x000fe40003f86070 */
[----:B------:R-:W-:Y:S04]  /*32af0*/  LDGSTS.E [R3+0x25780], desc[UR60][R102.64], !P6 ;  /* 0x2578000066037fae */ /* 0x000fe8000f12187c */
[----:B------:R-:W-:Y:S04]  /*32b00*/  LDGSTS.E [R3+0x26400], desc[UR60][R238.64], !P1 ;  /* 0x26400000ee037fae */ /* 0x000fe8000c92187c */
[----:B------:R-:W-:Y:S04]  /*32b10*/  LDGSTS.E [R3+0x26480], desc[UR60][R244.64], !P1 ;  /* 0x26480000f4037fae */ /* 0x000fe8000c92187c */
[----:B------:R-:W2:Y:S04]  /*32b20*/  LDL.64 R102, [R1+0x30] ;  /* 0x0000300001667983 */ /* 0x000ea80000100a00 */
[----:B------:R-:W-:Y:S04]  /*32b30*/  LDGSTS.E [R3+0x26500], desc[UR60][R246.64], !P1 ;  /* 0x26500000f6037fae */ /* 0x000fe8000c92187c */
[----:B------:R-:W-:Y:S04]  /*32b40*/  LDGSTS.E [R3+0x26580], desc[UR60][R110.64], !P1 ;  /* 0x265800006e037fae */ /* 0x000fe8000c92187c */
[----:B------:R-:W-:Y:S04]  /*32b50*/  LDGSTS.E [R3+0x26600], desc[UR60][R100.64], !P1 ;  /* 0x2660000064037fae */ /* 0x000fe8000c92187c */
[----:B------:R-:W2:Y:S04]  /*32b60*/  LDL.64 R244, [R1+0x23b8] ;  /* 0x0023b80001f47983 */ /* 0x000ea80000100a00 */
[----:B------:R-:W2:Y:S04]  /*32b70*/  LDL.64 R246, [R1+0x248] ;  /* 0x0002480001f67983 */ /* 0x000ea80000100a00 */
[----:B------:R-:W2:Y:S04]  /*32b80*/  LDL.64 R100, [R1+0x240] ;  /* 0x0002400001647983 */ /* 0x000ea80000100a00 */
[----:B------:R-:W2:Y:S01]  /*32b90*/  LDL.64 R110, [R1+0x250] ;  /* 0x00025000016e7983 */ /* 0x000ea20000100a00 */
[----:B------:R-:W-:-:S02]  /*32ba0*/  VIADD R31, R113, 0xffffff5e ;  /* 0xffffff5e711f7836 */ /* 0x000fc40000000000 */
[----:B------:R-:W2:Y:S01]  /*32bb0*/  LDC R113, c[0x0][0x230] ;  /* 0x00008c00ff717b82 */ /* 0x000ea20000000800 */
        /* <DEDUP_REMOVED lines=8> */
[----:B------:R-:W3:Y:S04]  /*32c40*/  LDL.64 R76, [R1+0x268] ;  /* 0x00026800014c7983 */ /* 0x000ee80000100a00 */
[----:B----4-:R-:W-:Y:S04]  /*32c50*/  LDGSTS.E [R3+0x27480], desc[UR60][R242.64], !P4 ;  /* 0x27480000f2037fae */ /* 0x010fe8000e12187c */
[----:B------:R-:W4:Y:S04]  /*32c60*/  LDL.64 R240, [R1+0x1fb8] ;  /* 0x001fb80001f07983 */ /* 0x000f280000100a00 */
[----:B------:R-:W-:Y:S01]  /*32c70*/  LDGSTS.E [R3+0x27500], desc[UR60][R108.64], !P4 ;  /* 0x275000006c037fae */ /* 0x000fe2000e12187c */
[----:B------:R-:W-:-:S03]  /*32c80*/  ISETP.GE.U32.AND P6, PT, R31, 0x7ffffedf, PT ;  /* 0x7ffffedf1f00780c */ /* 0x000fc60003fc6070 */
[----:B------:R-:W4:Y:S04]  /*32c90*/  LDL.64 R242, [R1+0x1f00] ;  /* 0x001f000001f27983 */ /* 0x000f280000100a00 */
[----:B------:R-:W-:Y:S04]  /*32ca0*/  LDGSTS.E [R3+0x27580], desc[UR60][R106.64], !P4 ;  /* 0x275800006a037fae */ /* 0x000fe8000e12187c */
[----:B------:R-:W4:Y:S04]  /*32cb0*/  LDL.64 R108, [R1+0x1ef8] ;  /* 0x001ef800016c7983 */ /* 0x000f280000100a00 */
[----:B------:R-:W-:Y:S01]  /*32cc0*/  LDGSTS.E [R3+0x27600], desc[UR60][R70.64], !P4 ;  /* 0x2760000046037fae */ /* 0x000fe2000e12187c */
[----:B-1----:R-:W-:-:S02]  /*32cd0*/  IADD3 R31, R112, -0xa6, RZ ;  /* 0xffffff5a701f7810 */ /* 0x002fc40007ffe0ff */
[----:B------:R-:W1:Y:S01]  /*32ce0*/  LDC R112, c[0x0][0x230] ;  /* 0x00008c00ff707b82 */ /* 0x000e620000000800 */
[----:B------:R-:W4:Y:S04]  /*32cf0*/  LDL.64 R106, [R1+0x1ef0] ;  /* 0x001ef000016a7983 */ /* 0x000f280000100a00 */
[----:B------:R-:W4:Y:S04]  /*32d00*/  LDL.64 R70, [R1+0x2588] ;  /* 0x0025880001467983 */ /* 0x000f280000100a00 */
[----:B--2---:R-:W-:Y:S04]  /*32d10*/  LDGSTS.E [R3+0x27680], desc[UR60][R60.64], !P4 ;  /* 0x276800003c037fae */ /* 0x004fe8000e12187c */
[----:B------:R-:W2:Y:S01]  /*32d20*/  LDL.64 R60, [R1+0x1f08] ;  /* 0x001f0800013c7983 */ /* 0x000ea20000100a00 */
[----:B------:R-:W-:-:S03]  /*32d30*/  ISETP.GE.U32.AND P1, PT, R31, 0x7ffffedb, PT ;  /* 0x7ffffedb1f00780c */ /* 0x000fc60003f26070 */
[----:B------:R-:W-:Y:S04]  /*32d40*/  LDGSTS.E [R3+0x27700], desc[UR60][R102.64], !P4 ;  /* 0x2770000066037fae */ /* 0x000fe8000e12187c */
[----:B------:R-:W-:Y:S04]  /*32d50*/  LDGSTS.E [R3+0x27780], desc[UR60][R234.64], !P4 ;  /* 0x27780000ea037fae */ /* 0x000fe8000e12187c */
[----:B------:R-:W2:Y:S04]  /*32d60*/  LDL.64 R102, [R1+0x1ee8] ;  /* 0x001ee80001667983 */ /* 0x000ea80000100a00 */
[----:B------:R-:W-:Y:S04]  /*32d70*/  LDGSTS.E [R3+0x28400], desc[UR60][R244.64], !P6 ;  /* 0x28400000f4037fae */ /* 0x000fe8000f12187c */
[----:B------:R-:W-:Y:S04]  /*32d80*/  LDGSTS.E [R3+0x28480], desc[UR60][R100.64], !P6 ;  /* 0x2848000064037fae */ /* 0x000fe8000f12187c */
[----:B------:R-:W-:Y:S04]  /*32d90*/  LDGSTS.E [R3+0x28500], desc[UR60][R246.64], !P6 ;  /* 0x28500000f6037fae */ /* 0x000fe8000f12187c */
[----:B------:R-:W-:Y:S04]  /*32da0*/  LDGSTS.E [R3+0x28580], desc[UR60][R110.64], !P6 ;  /* 0x285800006e037fae */ /* 0x000fe8000f12187c */
[----:B------:R-:W2:Y:S04]  /*32db0*/  LDL.64 R100, [R1+0x1ed8] ;  /* 0x001ed80001647983 */ /* 0x000ea80000100a00 */
[----:B------:R-:W2:Y:S04]  /*32dc0*/  LDL.64 R244, [R1+0x1e28] ;  /* 0x001e280001f47983 */ /* 0x000ea80000100a00 */
[----:B------:R-:W2:Y:S04]  /*32dd0*/  LDL.64 R246, [R1+0x1e20] ;  /* 0x001e200001f67983 */ /* 0x000ea80000100a00 */
[----:B------:R-:W2:Y:S04]  /*32de0*/  LDL.64 R110, [R1+0x1e18] ;  /* 0x001e1800016e7983 */ /* 0x000ea80000100a00 */
[----:B------:R-:W-:Y:S04]  /*32df0*/  LDGSTS.E [R3+0x28600], desc[UR60][R98.64], !P6 ;  /* 0x2860000062037fae */ /* 0x000fe8000f12187c */
[----:B------:R-:W2:Y:S04]  /*32e00*/  LDL.64 R98, [R1+0x2728] ;  /* 0x0027280001627983 */ /* 0x000ea80000100a00 */
[----:B------:R-:W-:Y:S04]  /*32e10*/  LDGSTS.E [R3+0x28680], desc[UR60][R78.64], !P6 ;  /* 0x286800004e037fae */ /* 0x000fe8000f12187c */
[----:B------:R-:W2:Y:S04]  /*32e20*/  LDL.64 R78, [R1+0x1e10] ;  /* 0x001e1000014e7983 */ /* 0x000ea80000100a00 */
[----:B---3--:R-:W-:Y:S04]  /*32e30*/  LDGSTS.E [R3+0x28700], desc[UR60][R76.64], !P6 ;  /* 0x287000004c037fae */ /* 0x008fe8000f12187c */
[----:B----4-:R-:W-:Y:S04]  /*32e40*/  LDGSTS.E [R3+0x28780], desc[UR60][R240.64], !P6 ;  /* 0x28780000f0037fae */ /* 0x010fe8000f12187c */
[----:B------:R-:W3:Y:S01]  /*32e50*/  LDL.64 R76, [R1+0x1e08] ;  /* 0x001e0800014c7983 */ /* 0x000ee20000100a00 */
[----:B------:R-:W-:-:S02]  /*32e60*/  VIADD R31, R75, 0xffffff56 ;  /* 0xffffff564b1f7836 */ /* 0x000fc40000000000 */
[----:B------:R-:W4:Y:S01]  /*32e70*/  LDC R75, c[0x0][0x230] ;  /* 0x00008c00ff4b7b82 */ /* 0x000f220000000800 */
[----:B------:R-:W4:Y:S04]  /*32e80*/  LDL.64 R240, [R1+0x1d48] ;  /* 0x001d480001f07983 */ /* 0x000f280000100a00 */
[----:B------:R-:W-:Y:S04]  /*32e90*/  LDGSTS.E [R3+0x29400], desc[UR60][R70.64], !P1 ;  /* 0x2940000046037fae */ /* 0x000fe8000c92187c */
[----:B------:R-:W4:Y:S04]  /*32ea0*/  LDL.64 R70, [R1+0x1e00] ;  /* 0x001e000001467983 */ /* 0x000f280000100a00 */
[----:B--2---:R-:W-:Y:S01]  /*32eb0*/  LDGSTS.E [R3+0x29480], desc[UR60][R60.64], !P1 ;  /* 0x294800003c037fae */ /* 0x004fe2000c92187c */
[----:B------:R-:W-:-:S03]  /*32ec0*/  ISETP.GE.U32.AND P4, PT, R31, 0x7ffffed7, PT ;  /* 0x7ffffed71f00780c */ /* 0x000fc60003f86070 */
[----:B------:R-:W-:Y:S04]  /*32ed0*/  LDGSTS.E [R3+0x29500], desc[UR60][R242.64], !P1 ;  /* 0x29500000f2037fae */ /* 0x000fe8000c92187c */
        /* <DEDUP_REMOVED lines=27> */
[----:B------:R-:W2:Y:S01]  /*33090*/  LDL.64 R60, [R1+0x1c38] ;  /* 0x001c3800013c7983 */ /* 0x000ea20000100a00 */
[----:B------:R-:W-:-:S02]  /*330a0*/  VIADD R31, R74, 0xffffff52 ;  /* 0xffffff524a1f7836 */ /* 0x000fc40000000000 */
[----:B------:R-:W1:Y:S03]  /*330b0*/  LDC R74, c[0x0][0x230] ;  /* 0x00008c00ff4a7b82 */ /* 0x000e660000000800 */
[----:B------:R-:W-:Y:S01]  /*330c0*/  ISETP.GE.U32.AND P6, PT, R31, 0x7ffffed3, PT ;  /* 0x7ffffed31f00780c */ /* 0x000fe20003fc6070 */
[----:B------:R-:W-:-:S04]  /*330d0*/  VIADD R31, R73, 0xffffff4e ;  /* 0xffffff4e491f7836 */ /* 0x000fc80000000000 */
[----:B------:R-:W1:Y:S01]  /*330e0*/  LDC R73, c[0x0][0x230] ;  /* 0x00008c00ff497b82 */ /* 0x000e620000000800 */
[----:B------:R-:W-:-:S07]  /*330f0*/  ISETP.GE.U32.AND P1, PT, R31, 0x7ffffecf, PT ;  /* 0x7ffffecf1f00780c */ /* 0x000fce0003f26070 */
[----:B------:R-:W-:Y:S04]  /*33100*/  LDGSTS.E [R3+0x2b400], desc[UR60][R238.64], !P6 ;  /* 0x2b400000ee037fae */ /* 0x000fe8000f12187c */
[----:B------:R-:W-:Y:S04]  /*33110*/  LDGSTS.E [R3+0x2b480], desc[UR60][R240.64], !P6 ;  /* 0x2b480000f0037fae */ /* 0x000fe8000f12187c */
[----:B------:R-:W-:Y:S04]  /*33120*/  LDGSTS.E [R3+0x2b500], desc[UR60][R242.64], !P6 ;  /* 0x2b500000f2037fae */ /* 0x000fe8000f12187c */
        /* <DEDUP_REMOVED lines=27> */
[----:B----4-:R-:W-:Y:S01]  /*332e0*/  LDGSTS.E [R3+0x2c700], desc[UR60][R70.64], !P1 ;  /* 0x2c70000046037fae */ /* 0x010fe2000c92187c */
[----:B------:R-:W-:-:S03]  /*332f0*/  ISETP.GE.U32.AND P4, PT, R31, 0x7ffffecb, PT ;  /* 0x7ffffecb1f00780c */ /* 0x000fc60003f86070 */
[----:B------:R-:W4:Y:S04]  /*33300*/  LDL.64 R70, [R1+0x2130] ;  /* 0x0021300001467983 */ /* 0x000f280000100a00 */
[----:B--2---:R-:W-:Y:S04]  /*33310*/  LDGSTS.E [R3+0x2c780], desc[UR60][R60.64], !P1 ;  /* 0x2c7800003c037fae */ /* 0x004fe8000c92187c */
[----:B------:R-:W2:Y:S01]  /*33320*/  LDL.64 R60, [R1+0x2128] ;  /* 0x00212800013c7983 */ /* 0x000ea20000100a00 */
[----:B-1----:R-:W-:Y:S02]  /*33330*/  VIADD R31, R112, 0xffffff46 ;  /* 0xffffff46701f7836 */ /* 0x002fe40000000000 */
[----:B------:R-:W1:Y:S03]  /*33340*/  LDC R112, c[0x0][0x230] ;  /* 0x00008c00ff707b82 */ /* 0x000e660000000800 */
[----:B------:R-:W-:Y:S01]  /*33350*/  ISETP.GE.U32.AND P6, PT, R31, 0x7ffffec7, PT ;  /* 0x7ffffec71f00780c */ /* 0x000fe20003fc6070 */
[----:B------:R-:W-:Y:S04]  /*33360*/  LDGSTS.E [R3+0x2d400], desc[UR60][R238.64], !P4 ;  /* 0x2d400000ee037fae */ /* 0x000fe8000e12187c */
[----:B------:R-:W-:Y:S04]  /*33370*/  LDGSTS.E [R3+0x2d480], desc[UR60][R240.64], !P4 ;  /* 0x2d480000f0037fae */ /* 0x000fe8000e12187c */
[----:B------:R-:W-:Y:S04]  /*33380*/  LDGSTS.E [R3+0x2d500], desc[UR60][R242.64], !P4 ;  /* 0x2d500000f2037fae */ /* 0x000fe8000e12187c */
[----:B------:R-:W4:Y:S04]  /*33390*/  LDL.64 R238, [R1+0x2138] ;  /* 0x0021380001ee7983 */ /* 0x000f280000100a00 */
[----:B------:R-:W-:Y:S04]  /*333a0*/  LDGSTS.E [R3+0x2d580], desc[UR60][R108.64], !P4 ;  /* 0x2d5800006c037fae */ /* 0x000fe8000e12187c */
[----:B------:R-:W-:Y:S04]  /*333b0*/  LDGSTS.E [R3+0x2d600], desc[UR60][R106.64], !P4 ;  /* 0x2d6000006a037fae */ /* 0x000fe8000e12187c */
[----:B------:R-:W4:Y:S04]  /*333c0*/  LDL.64 R240, [R1+0x2890] ;  /* 0x0028900001f07983 */ /* 0x000f280000100a00 */
[----:B------:R-:W4:Y:S04]  /*333d0*/  LDL.64 R108, [R1+0x21f8] ;  /* 0x0021f800016c7983 */ /* 0x000f280000100a00 */
[----:B------:R-:W-:Y:S04]  /*333e0*/  LDGSTS.E [R3+0x2d680], desc[UR60][R102.64], !P4 ;  /* 0x2d68000066037fae */ /* 0x000fe8000e12187c */
[----:B------:R-:W4:Y:S04]  /*333f0*/  LDL.64 R106, [R1+0x2200] ;  /* 0x00220000016a7983 */ /* 0x000f280000100a00 */
[----:B------:R-:W-:Y:S04]  /*33400*/  LDGSTS.E [R3+0x2d700], desc[UR60][R100.64], !P4 ;  /* 0x2d70000064037fae */ /* 0x000fe8000e12187c */
[----:B------:R-:W4:Y:S04]  /*33410*/  LDL.64 R102, [R1+0x2208] ;  /* 0x0022080001667983 */ /* 0x000f280000100a00 */
[----:B------:R-:W-:Y:S04]  /*33420*/  LDGSTS.E [R3+0x2d780], desc[UR60][R98.64], !P4 ;  /* 0x2d78000062037fae */ /* 0x000fe8000e12187c */
[----:B------:R-:W4:Y:S04]  /*33430*/  LDL.64 R100, [R1+0x2210] ;  /* 0x0022100001647983 */ /* 0x000f280000100a00 */
[----:B------:R-:W4:Y:S04]  /*33440*/  LDL.64 R242, [R1+0x2220] ;  /* 0x0022200001f27983 */ /* 0x000f280000100a00 */
[----:B------:R-:W-:Y:S04]  /*33450*/  LDGSTS.E [R3+0x2e400], desc[UR60][R244.64], !P6 ;  /* 0x2e400000f4037fae */ /* 0x000fe8000f12187c */
[----:B------:R-:W4:Y:S04]  /*33460*/  LDL.64 R98, [R1+0x2218] ;  /* 0x0022180001627983 */ /* 0x000f280000100a00 */
[----:B------:R-:W-:Y:S04]  /*33470*/  LDGSTS.E [R3+0x2e480], desc[UR60][R78.64], !P6 ;  /* 0x2e4800004e037fae */ /* 0x000fe8000f12187c */
[----:B------:R-:W-:Y:S04]  /*33480*/  LDGSTS.E [R3+0x2e500], desc[UR60][R246.64], !P6 ;  /* 0x2e500000f6037fae */ /* 0x000fe8000f12187c */
[----:B------:R-:W-:Y:S04]  /*33490*/  LDGSTS.E [R3+0x2e580], desc[UR60][R110.64], !P6 ;  /* 0x2e5800006e037fae */ /* 0x000fe8000f12187c */
[----:B------:R-:W4:Y:S04]  /*334a0*/  LDL.64 R78, [R1+0x2230] ;  /* 0x00223000014e7983 */ /* 0x000f280000100a00 */
[----:B------:R-:W4:Y:S01]  /*334b0*/  LDL.64 R244, [R1+0x28b0] ;  /* 0x0028b00001f47983 */ /* 0x000f220000100a00 */
[----:B------:R-:W-:-:S02]  /*334c0*/  VIADD R31, R75, 0xffffff42 ;  /* 0xffffff424b1f7836 */ /* 0x000fc40000000000 */
[----:B------:R-:W1:Y:S01]  /*334d0*/  LDC R75, c[0x0][0x230] ;  /* 0x00008c00ff4b7b82 */ /* 0x000e620000000800 */
[----:B------:R-:W4:Y:S04]  /*334e0*/  LDL.64 R246, [R1+0x22f8] ;  /* 0x0022f80001f67983 */ /* 0x000f280000100a00 */
[----:B------:R-:W4:Y:S04]  /*334f0*/  LDL.64 R110, [R1+0x2300] ;  /* 0x00230000016e7983 */ /* 0x000f280000100a00 */
[----:B---3--:R-:W-:Y:S01]  /*33500*/  LDGSTS.E [R3+0x2e600], desc[UR60][R76.64], !P6 ;  /* 0x2e6000004c037fae */ /* 0x008fe2000f12187c */
[----:B------:R-:W-:-:S03]  /*33510*/  ISETP.GE.U32.AND P1, PT, R31, 0x7ffffec3, PT ;  /* 0x7ffffec31f00780c */ /* 0x000fc60003f26070 */
[----:B------:R-:W3:Y:S04]  /*33520*/  LDL.64 R76, [R1+0x2308] ;  /* 0x00230800014c7983 */ /* 0x000ee80000100a00 */
[----:B--2---:R-:W-:Y:S01]  /*33530*/  LDGSTS.E [R3+0x2e680], desc[UR60][R60.64], !P6 ;  /* 0x2e6800003c037fae */ /* 0x004fe2000f12187c */
[----:B------:R-:W-:Y:S02]  /*33540*/  VIADD R31, R74, 0xffffff3e ;  /* 0xffffff3e4a1f7836 */ /* 0x000fe40000000000 */
[----:B------:R-:W2:Y:S01]  /*33550*/  LDC R74, c[0x0][0x230] ;  /* 0x00008c00ff4a7b82 */ /* 0x000ea20000000800 */
[----:B----4-:R-:W-:Y:S04]  /*33560*/  LDGSTS.E [R3+0x2e700], desc[UR60][R70.64], !P6 ;  /* 0x2e70000046037fae */ /* 0x010fe8000f12187c */
[----:B------:R-:W4:Y:S01]  /*33570*/  LDL.64 R60, [R1+0x22f0] ;  /* 0x0022f000013c7983 */ /* 0x000f220000100a00 */
[----:B------:R-:W-:-:S03]  /*33580*/  ISETP.GE.U32.AND P4, PT, R31, 0x7ffffebf, PT ;  /* 0x7ffffebf1f00780c */ /* 0x000fc60003f86070 */
[----:B------:R-:W2:Y:S04]  /*33590*/  LDL.64 R70, [R1+0x2310] ;  /* 0x0023100001467983 */ /* 0x000ea80000100a00 */
[----:B------:R-:W-:Y:S04]  /*335a0*/  LDGSTS.E [R3+0x2e780], desc[UR60][R238.64], !P6 ;  /* 0x2e780000ee037fae */ /* 0x000fe8000f12187c */
[----:B------:R-:W-:Y:S04]  /*335b0*/  LDGSTS.E [R3+0x2f400], desc[UR60][R240.64], !P1 ;  /* 0x2f400000f0037fae */ /* 0x000fe8000c92187c */
[----:B------:R-:W-:Y:S01]  /*335c0*/  LDGSTS.E [R3+0x2f480], desc[UR60][R108.64], !P1 ;  /* 0x2f4800006c037fae */ /* 0x000fe2000c92187c */
[----:B------:R-:W-:-:S02]  /*335d0*/  IADD3 R31, R73, -0xc6, RZ ;  /* 0xffffff3a491f7810 */ /* 0x000fc40007ffe0ff */
[----:B------:R-:W1:Y:S01]  /*335e0*/  LDC R73, c[0x0][0x230] ;  /* 0x00008c00ff497b82 */ /* 0x000e620000000800 */
[----:B------:R-:W2:Y:S04]  /*335f0*/  LDL.64 R238, [R1+0x24f8] ;  /* 0x0024f80001ee7983 */ /* 0x000ea80000100a00 */
[----:B------:R-:W2:Y:S04]  /*33600*/  LDL.64 R240, [R1+0x28d0] ;  /* 0x0028d00001f07983 */ /* 0x000ea80000100a00 */
        /* <DEDUP_REMOVED lines=11> */
[----:B------:R-:W-:Y:S01]  /*336c0*/  LDGSTS.E [R3+0x30400], desc[UR60][R244.64], !P4 ;  /* 0x30400000f4037fae */ /* 0x000fe2000e12187c */
[----:B------:R-:W-:-:S03]  /*336d0*/  ISETP.GE.U32.AND P6, PT, R31, 0x7ffffebb, PT ;  /* 0x7ffffebb1f00780c */ /* 0x000fc60003fc6070 */
[----:B------:R-:W2:Y:S04]  /*336e0*/  LDL.64 R242, [R1+0x2508] ;  /* 0x0025080001f27983 */ /* 0x000ea80000100a00 */
[----:B------:R-:W2:Y:S04]  /*336f0*/  LDL.64 R78, [R1+0x2408] ;  /* 0x00240800014e7983 */ /* 0x000ea80000100a00 */
[----:B------:R-:W2:Y:S04]  /*33700*/  LDL.64 R244, [R1+0x2510] ;  /* 0x0025100001f47983 */ /* 0x000ea80000100a00 */
[----:B----4-:R-:W-:Y:S04]  /*33710*/  LDGSTS.E [R3+0x30480], desc[UR60][R60.64], !P4 ;  /* 0x304800003c037fae */ /* 0x010fe8000e12187c */
[----:B------:R-:W-:Y:S04]  /*33720*/  LDGSTS.E [R3+0x30500], desc[UR60][R246.64], !P4 ;  /* 0x30500000f6037fae */ /* 0x000fe8000e12187c */
[----:B------:R-:W-:Y:S04]  /*33730*/  LDGSTS.E [R3+0x30580], desc[UR60][R110.64], !P4 ;  /* 0x305800006e037fae */ /* 0x000fe8000e12187c */
[----:B------:R-:W4:Y:S04]  /*33740*/  LDL.64 R60, [R1+0x2410] ;  /* 0x00241000013c7983 */ /* 0x000f280000100a00 */
[----:B------:R-:W4:Y:S04]  /*33750*/  LDL.64 R246, [R1+0x2520] ;  /* 0x0025200001f67983 */ /* 0x000f280000100a00 */
[----:B---3--:R-:W-:Y:S04]  /*33760*/  LDGSTS.E [R3+0x30600], desc[UR60][R76.64], !P4 ;  /* 0x306000004c037fae */ /* 0x008fe8000e12187c */
[----:B------:R-:W3:Y:S04]  /*33770*/  LDL.64 R110, [R1+0x2530] ;  /* 0x00253000016e7983 */ /* 0x000ee80000100a00 */
[----:B--2---:R-:W-:Y:S04]  /*33780*/  LDGSTS.E [R3+0x30680], desc[UR60][R70.64], !P4 ;  /* 0x3068000046037fae */ /* 0x004fe8000e12187c */
        /* <DEDUP_REMOVED lines=22> */
[----:B----4-:R-:W-:Y:S04]  /*338f0*/  LDGSTS.E [R3+0x31780], desc[UR60][R60.64], !P6 ;  /* 0x317800003c037fae */ /* 0x010fe8000f12187c */
[----:B------:R-:W4:Y:S01]  /*33900*/  LDL.64 R60, [R1+0x2638] ;  /* 0x00263800013c7983 */ /* 0x000f220000100a00 */
[----:B------:R-:W-:Y:S01]  /*33910*/  ISETP.GE.U32.AND P1, PT, R31, 0x7ffffeb7, PT ;  /* 0x7ffffeb71f00780c */ /* 0x000fe20003f26070 */
[----:B------:R-:W-:-:S02]  /*33920*/  VIADD R31, R74, 0xffffff32 ;  /* 0xffffff324a1f7836 */ /* 0x000fc40000000000 */
[----:B------:R-:W1:Y:S03]  /*33930*/  LDC R74, c[0x0][0x230] ;  /* 0x00008c00ff4a7b82 */ /* 0x000e660000000800 */
[----:B------:R-:W-:-:S07]  /*33940*/  ISETP.GE.U32.AND P4, PT, R31, 0x7ffffeb3, PT ;  /* 0x7ffffeb31f00780c */ /* 0x000fce0003f86070 */
[----:B------:R-:W-:Y:S04]  /*33950*/  LDGSTS.E [R3+0x32400], desc[UR60][R236.64], !P1 ;  /* 0x32400000ec037fae */ /* 0x000fe8000c92187c */
[----:B------:R-:W-:Y:S04]  /*33960*/  LDGSTS.E [R3+0x32480], desc[UR60][R238.64], !P1 ;  /* 0x32480000ee037fae */ /* 0x000fe8000c92187c */
[----:B------:R-:W-:Y:S04]  /*33970*/  LDGSTS.E [R3+0x32500], desc[UR60][R242.64], !P1 ;  /* 0x32500000f2037fae */ /* 0x000fe8000c92187c */
[----:B------:R-:W-:Y:S04]  /*33980*/  LDGSTS.E [R3+0x32580], desc[UR60][R244.64], !P1 ;  /* 0x32580000f4037fae */ /* 0x000fe8000c92187c */
[----:B------:R-:W-:Y:S04]  /*33990*/  LDGSTS.E [R3+0x32600], desc[UR60][R246.64], !P1 ;  /* 0x32600000f6037fae */ /* 0x000fe8000c92187c */
[----:B---3--:R-:W-:Y:S04]  /*339a0*/  LDGSTS.E [R3+0x32680], desc[UR60][R110.64], !P1 ;  /* 0x326800006e037fae */ /* 0x008fe8000c92187c */
[----:B------:R-:W3:Y:S04]  /*339b0*/  LDL.64 R236, [R1+0x3910] ;  /* 0x0039100001ec7983 */ /* 0x000ee80000100a00 */
[----:B--2---:R-:W-:Y:S04]  /*339c0*/  LDGSTS.E [R3+0x32700], desc[UR60][R76.64], !P1 ;  /* 0x327000004c037fae */ /* 0x004fe8000c92187c */
        /* <DEDUP_REMOVED lines=22> */
[----:B----4-:R-:W-:Y:S04]  /*33b30*/  LDGSTS.E [R3+0x33780], desc[UR60][R60.64], !P4 ;  /* 0x337800003c037fae */ /* 0x010fe8000e12187c */
[----:B------:R-:W4:Y:S01]  /*33b40*/  LDL.64 R60, [R1+0x10a0] ;  /* 0x0010a000013c7983 */ /* 0x000f220000100a00 */
[----:B-1----:R-:W-:-:S02]  /*33b50*/  VIADD R31, R75, 0xffffff2e ;  /* 0xffffff2e4b1f7836 */ /* 0x002fc40000000000 */
[----:B------:R-:W1:Y:S03]  /*33b60*/  LDC R75, c[0x0][0x230] ;  /* 0x00008c00ff4b7b82 */ /* 0x000e660000000800 */
[----:B------:R-:W-:Y:S02]  /*33b70*/  ISETP.GE.U32.AND P6, PT, R31, 0x7ffffeaf, PT ;  /* 0x7ffffeaf1f00780c */ /* 0x000fe40003fc6070 */
[----:B------:R-:W-:-:S03]  /*33b80*/  IADD3 R31, R73, -0xd6, RZ ;  /* 0xffffff2a491f7810 */ /* 0x000fc60007ffe0ff */
[----:B------:R-:W1:Y:S01]  /*33b90*/  LDC R73, c[0x0][0x230] ;  /* 0x00008c00ff497b82 */ /* 0x000e620000000800 */
[----:B------:R-:W-:-:S07]  /*33ba0*/  ISETP.GE.U32.AND P1, PT, R31, 0x7ffffeab, PT ;  /* 0x7ffffeab1f00780c */ /* 0x000fce0003f26070 */
[----:B---3--:R-:W-:Y:S04]  /*33bb0*/  LDGSTS.E [R3+0x34400], desc[UR60][R236.64], !P6 ;  /* 0x34400000ec037fae */ /* 0x008fe8000f12187c */
[----:B--2---:R-:W-:Y:S01]  /*33bc0*/  LDGSTS.E [R3+0x34480], desc[UR60][R242.64], !P6 ;  /* 0x34480000f2037fae */ /* 0x004fe2000f12187c */
[----:B------:R-:W-:Y:S02]  /*33bd0*/  VIADD R31, R72, 0xffffff26 ;  /* 0xffffff26481f7836 */ /* 0x000fe40000000000 */
[----:B------:R-:W2:Y:S01]  /*33be0*/  LDC R72, c[0x0][0x230] ;  /* 0x00008c00ff487b82 */ /* 0x000ea20000000800 */
[----:B------:R-:W3:Y:S04]  /*33bf0*/  LDL.64 R236, [R1+0x3d10] ;  /* 0x003d100001ec7983 */ /* 0x000ee80000100a00 */
[----:B------:R-:W-:Y:S04]  /*33c00*/  LDGSTS.E [R3+0x34500], desc[UR60][R76.64], !P6 ;  /* 0x345000004c037fae */ /* 0x000fe8000f12187c */
[----:B------:R-:W-:Y:S04]  /*33c10*/  LDGSTS.E [R3+0x34580], desc[UR60][R244.64], !P6 ;  /* 0x34580000f4037fae */ /* 0x000fe8000f12187c */
[----:B------:R-:W2:Y:S04]  /*33c20*/  LDL.64 R242, [R1+0xfe0] ;  /* 0x000fe00001f27983 */ /* 0x000ea80000100a00 */
[----:B------:R-:W3:Y:S04]  /*33c30*/  LDL.64 R76, [R1+0x3b10] ;  /* 0x003b1000014c7983 */ /* 0x000ee80000100a00 */
        /* <DEDUP_REMOVED lines=19> */
[----:B------:R-:W2:Y:S01]  /*33d70*/  LDL.64 R78, [R1+0xea8] ;  /* 0x000ea800014e7983 */ /* 0x000ea20000100a00 */
[----:B------:R-:W-:-:S03]  /*33d80*/  ISETP.GE.U32.AND P4, PT, R31, 0x7ffffea7, PT ;  /* 0x7ffffea71f00780c */ /* 0x000fc60003f86070 */
[----:B------:R-:W2:Y:S04]  /*33d90*/  LDL.64 R238, [R1+0xda0] ;  /* 0x000da00001ee7983 */ /* 0x000ea80000100a00 */
[----:B------:R-:W2:Y:S04]  /*33da0*/  LDL.64 R98, [R1+0xe78] ;  /* 0x000e780001627983 */ /* 0x000ea80000100a00 */
[----:B------:R-:W2:Y:S04]  /*33db0*/  LDL.64 R240, [R1+0xd98] ;  /* 0x000d980001f07983 */ /* 0x000ea80000100a00 */
[----:B----4-:R-:W-:Y:S04]  /*33dc0*/  LDGSTS.E [R3+0x35780], desc[UR60][R60.64], !P1 ;  /* 0x357800003c037fae */ /* 0x010fe8000c92187c */
[----:B------:R-:W4:Y:S01]  /*33dd0*/  LDL.64 R60, [R1+0xe90] ;  /* 0x000e9000013c7983 */ /* 0x000f220000100a00 */
[----:B------:R-:W-:-:S02]  /*33de0*/  VIADD R31, R74, 0xffffff22 ;  /* 0xffffff224a1f7836 */ /* 0x000fc40000000000 */
[----:B------:R-:W1:Y:S03]  /*33df0*/  LDC R74, c[0x0][0x230] ;  /* 0x00008c00ff4a7b82 */ /* 0x000e660000000800 */
[----:B------:R-:W-:Y:S01]  /*33e00*/  ISETP.GE.U32.AND P6, PT, R31, 0x7ffffea3, PT ;  /* 0x7ffffea31f00780c */ /* 0x000fe20003fc6070 */
[----:B---3--:R-:W-:Y:S04]  /*33e10*/  LDGSTS.E [R3+0x36400], desc[UR60][R76.64], !P4 ;  /* 0x364000004c037fae */ /* 0x008fe8000e12187c */
[----:B--2---:R-:W-:Y:S04]  /*33e20*/  LDGSTS.E [R3+0x36480], desc[UR60][R242.64], !P4 ;  /* 0x36480000f2037fae */ /* 0x004fe8000e12187c */
[----:B------:R-:W-:Y:S04]  /*33e30*/  LDGSTS.E [R3+0x36500], desc[UR60][R244.64], !P4 ;  /* 0x36500000f4037fae */ /* 0x000fe8000e12187c */
[----:B------:R-:W2:Y:S04]  /*33e40*/  LDL.64 R76, [R1+0xe58] ;  /* 0x000e5800014c7983 */ /* 0x000ea80000100a00 */
[----:B------:R-:W-:Y:S04]  /*33e50*/  LDGSTS.E [R3+0x36580], desc[UR60][R246.64], !P4 ;  /* 0x36580000f6037fae */ /* 0x000fe8000e12187c */
[----:B------:R-:W3:Y:S04]  /*33e60*/  LDL.64 R242, [R1+0xd90] ;  /* 0x000d900001f27983 */ /* 0x000ee80000100a00 */
[----:B------:R-:W-:Y:S04]  /*33e70*/  LDGSTS.E [R3+0x36600], desc[UR60][R110.64], !P4 ;  /* 0x366000006e037fae */ /* 0x000fe8000e12187c */
[----:B------:R-:W3:Y:S04]  /*33e80*/  LDL.64 R246, [R1+0xd88] ;  /* 0x000d880001f67983 */ /* 0x000ee80000100a00 */
[----:B------:R-:W-:Y:S04]  /*33e90*/  LDGSTS.E [R3+0x36680], desc[UR60][R70.64], !P4 ;  /* 0x3668000046037fae */ /* 0x000fe8000e12187c */
[----:B------:R-:W3:Y:S04]  /*33ea0*/  LDL.64 R110, [R1+0xe70] ;  /* 0x000e7000016e7983 */ /* 0x000ee80000100a00 */
[----:B------:R-:W3:Y:S04]  /*33eb0*/  LDL.64 R244, [R1+0x3e10] ;  /* 0x003e100001f47983 */ /* 0x000ee80000100a00 */
[----:B------:R-:W3:Y:S04]  /*33ec0*/  LDL.64 R70, [R1+0xe68] ;  /* 0x000e680001467983 */ /* 0x000ee80000100a00 */
[----:B------:R-:W-:Y:S04]  /*33ed0*/  LDGSTS.E [R3+0x36700], desc[UR60][R108.64], !P4 ;  /* 0x367000006c037fae */ /* 0x000fe8000e12187c */
[----:B------:R-:W3:Y:S04]  /*33ee0*/  LDL.64 R108, [R1+0xd80] ;  /* 0x000d8000016c7983 */ /* 0x000ee80000100a00 */
[----:B------:R-:W-:Y:S04]  /*33ef0*/  LDGSTS.E [R3+0x36780], desc[UR60][R106.64], !P4 ;  /* 0x367800006a037fae */ /* 0x000fe8000e12187c */
[----:B------:R-:W-:Y:S04]  /*33f00*/  LDGSTS.E [R3+0x37400], desc[UR60][R102.64], !P6 ;  /* 0x3740000066037fae */ /* 0x000fe8000f12187c */
[----:B------:R-:W-:Y:S04]  /*33f10*/  LDGSTS.E [R3+0x37480], desc[UR60][R100.64], !P6 ;  /* 0x3748000064037fae */ /* 0x000fe8000f12187c */
[----:B------:R-:W3:Y:S04]  /*33f20*/  LDL.64 R106, [R1+0xca0] ;  /* 0x000ca000016a7983 */ /* 0x000ee80000100a00 */
[----:B------:R-:W3:Y:S04]  /*33f30*/  LDL.64 R102, [R1+0xe80] ;  /* 0x000e800001667983 */ /* 0x000ee80000100a00 */
[----:B------:R-:W-:Y:S04]  /*33f40*/  LDGSTS.E [R3+0x37500], desc[UR60][R78.64], !P6 ;  /* 0x375000004e037fae */ /* 0x000fe8000f12187c */
[----:B------:R-:W3:Y:S04]  /*33f50*/  LDL.64 R100, [R1+0xc88] ;  /* 0x000c880001647983 */ /* 0x000ee80000100a00 */
[----:B------:R-:W3:Y:S04]  /*33f60*/  LDL.64 R78, [R1+0xc70] ;  /* 0x000c7000014e7983 */ /* 0x000ee80000100a00 */
[----:B----4-:R-:W-:Y:S01]  /*33f70*/  LDGSTS.E [R3+0x37580], desc[UR60][R60.64], !P6 ;  /* 0x375800003c037fae */ /* 0x010fe2000f12187c */
[----:B-1----:R-:W-:-:S02]  /*33f80*/  VIADD R31, R75, 0xffffff1e ;  /* 0xffffff1e4b1f7836 */ /* 0x002fc40000000000 */
[----:B------:R-:W1:Y:S01]  /*33f90*/  LDC R75, c[0x0][0x230] ;  /* 0x00008c00ff4b7b82 */ /* 0x000e620000000800 */
[----:B------:R-:W-:Y:S04]  /*33fa0*/  LDGSTS.E [R3+0x37600], desc[UR60][R98.64], !P6 ;  /* 0x3760000062037fae */ /* 0x000fe8000f12187c */
[----:B------:R-:W4:Y:S01]  /*33fb0*/  LDL.64 R60, [R1+0xc58] ;  /* 0x000c5800013c7983 */ /* 0x000f220000100a00 */
[----:B------:R-:W-:Y:S02]  /*33fc0*/  ISETP.GE.U32.AND P1, PT, R31, 0x7ffffe9f, PT ;  /* 0x7ffffe9f1f00780c */ /* 0x000fe40003f26070 */
[----:B------:R-:W-:Y:S01]  /*33fd0*/  IADD3 R31, R72, -0xe6, RZ ;  /* 0xffffff1a481f7810 */ /* 0x000fe20007ffe0ff */
[----:B------:R-:W4:Y:S01]  /*33fe0*/  LDL.64 R98, [R1+0xe88] ;  /* 0x000e880001627983 */ /* 0x000f220000100a00 */
[----:B------:R-:W1:Y:S02]  /*33ff0*/  LDC R72, c[0x0][0x230] ;  /* 0x00008c00ff487b82 */ /* 0x000e640000000800 */
[----:B------:R-:W-:Y:S01]  /*34000*/  ISETP.GE.U32.AND P4, PT, R31, 0x7ffffe9b, PT ;  /* 0x7ffffe9b1f00780c */ /* 0x000fe20003f86070 */
[----:B--2---:R-:W-:Y:S04]  /*34010*/  LDGSTS.E [R3+0x37680], desc[UR60][R76.64], !P6 ;  /* 0x376800004c037fae */ /* 0x004fe8000f12187c */
[----:B------:R-:W-:Y:S04]  /*34020*/  LDGSTS.E [R3+0x37700], desc[UR60][R230.64], !P6 ;  /* 0x37700000e6037fae */ /* 0x000fe8000f12187c */
[----:B------:R-:W-:Y:S04]  /*34030*/  LDGSTS.E [R3+0x37780], desc[UR60][R232.64], !P6 ;  /* 0x37780000e8037fae */ /* 0x000fe8000f12187c */
[----:B------:R-:W2:Y:S04]  /*34040*/  LDL.64 R76, [R1+0xc50] ;  /* 0x000c5000014c7983 */ /* 0x000ea80000100a00 */
[----:B------:R-:W-:Y:S04]  /*34050*/  LDGSTS.E [R3+0x38400], desc[UR60][R236.64], !P1 ;  /* 0x38400000ec037fae */ /* 0x000fe8000c92187c */
[----:B------:R-:W-:Y:S01]  /*34060*/  LDGSTS.E [R3+0x38480], desc[UR60][R238.64], !P1 ;  /* 0x38480000ee037fae */ /* 0x000fe2000c92187c */
[----:B------:R-:W-:-:S02]  /*34070*/  VIADD R31, R73, 0xffffff16 ;  /* 0xffffff16491f7836 */ /* 0x000fc40000000000 */
[----:B------:R-:W1:Y:S01]  /*34080*/  LDC R73, c[0x0][0x230] ;  /* 0x00008c00ff497b82 */ /* 0x000e620000000800 */
[----:B------:R-:W2:Y:S04]  /*34090*/  LDL.64 R232, [R1+0x49a8] ;  /* 0x0049a80001e87983 */ /* 0x000ea80000100a00 */
[----:B------:R-:W2:Y:S04]  /*340a0*/  LDL.64 R236, [R1+0xb98] ;  /* 0x000b980001ec7983 */ /* 0x000ea80000100a00 */
[----:B---3--:R-:W-:Y:S04]  /*340b0*/  LDGSTS.E [R3+0x38500], desc[UR60][R70.64], !P1 ;  /* 0x3850000046037fae */ /* 0x008fe8000c92187c */
[----:B------:R-:W-:Y:S04]  /*340c0*/  LDGSTS.E [R3+0x38580], desc[UR60][R240.64], !P1 ;  /* 0x38580000f0037fae */ /* 0x000fe8000c92187c */
[----:B------:R-:W-:Y:S04]  /*340d0*/  LDGSTS.E [R3+0x38600], desc[UR60][R242.64], !P1 ;  /* 0x38600000f2037fae */ /* 0x000fe8000c92187c */
[----:B------:R-:W3:Y:S04]  /*340e0*/  LDL.64 R70, [R1+0x3f78] ;  /* 0x003f780001467983 */ /* 0x000ee80000100a00 */
[----:B------:R-:W-:Y:S04]  /*340f0*/  LDGSTS.E [R3+0x38680], desc[UR60][R246.64], !P1 ;  /* 0x38680000f6037fae */ /* 0x000fe8000c92187c */
[----:B------:R-:W-:Y:S04]  /*34100*/  LDGSTS.E [R3+0x38700], desc[UR60][R110.64], !P1 ;  /* 0x387000006e037fae */ /* 0x000fe8000c92187c */
[----:B------:R-:W-:Y:S04]  /*34110*/  LDGSTS.E [R3+0x38780], desc[UR60][R108.64], !P1 ;  /* 0x387800006c037fae */ /* 0x000fe8000c92187c */
[----:B------:R-:W-:Y:S04]  /*34120*/  LDGSTS.E [R3+0x39400], desc[UR60][R244.64], !P4 ;  /* 0x39400000f4037fae */ /* 0x000fe8000e12187c */
[----:B------:R-:W3:Y:S04]  /*34130*/  LDL.64 R246, [R1+0xaf8] ;  /* 0x000af80001f67983 */ /* 0x000ee80000100a00 */
[----:B------:R-:W-:Y:S04]  /*34140*/  LDGSTS.E [R3+0x39480], desc[UR60][R106.64], !P4 ;  /* 0x394800006a037fae */ /* 0x000fe8000e12187c */
[----:B------:R-:W3:Y:S04]  /*34150*/  LDL.64 R110, [R1+0xb00] ;  /* 0x000b0000016e7983 */ /* 0x000ee80000100a00 */
[----:B------:R-:W-:Y:S04]  /*34160*/  LDGSTS.E [R3+0x39500], desc[UR60][R102.64], !P4 ;  /* 0x3950000066037fae */ /* 0x000fe8000e12187c */
[----:B------:R-:W3:Y:S04]  /*34170*/  LDL.64 R108, [R1+0xb08] ;  /* 0x000b0800016c7983 */ /* 0x000ee80000100a00 */
[----:B------:R-:W-:Y:S04]  /*34180*/  LDGSTS.E [R3+0x39580], desc[UR60][R100.64], !P4 ;  /* 0x3958000064037fae */ /* 0x000fe8000e12187c */
[----:B------:R-:W3:Y:S04]  /*34190*/  LDL.64 R106, [R1+0xb10] ;  /* 0x000b1000016a7983 */ /* 0x000ee80000100a00 */
[----:B------:R-:W-:Y:S01]  /*341a0*/  LDGSTS.E [R3+0x39600], desc[UR60][R78.64], !P4 ;  /* 0x396000004e037fae */ /* 0x000fe2000e12187c */
[----:B------:R-:W-:-:S03]  /*341b0*/  ISETP.GE.U32.AND P6, PT, R31, 0x7ffffe97, PT ;  /* 0x7ffffe971f00780c */ /* 0x000fc60003fc6070 */
[----:B------:R-:W3:Y:S04]  /*341c0*/  LDL.64 R102, [R1+0xb18] ;  /* 0x000b180001667983 */ /* 0x000ee80000100a00 */
[----:B------:R-:W3:Y:S04]  /*341d0*/  LDL.64 R100, [R1+0xae8] ;  /* 0x000ae80001647983 */ /* 0x000ee80000100a00 */
[----:B------:R-:W3:Y:S04]  /*341e0*/  LDL.64 R78, [R1+0x3fb8] ;  /* 0x003fb800014e7983 */ /* 0x000ee80000100a00 */
[----:B------:R-:W3:Y:S04]  /*341f0*/  LDL.64 R238, [R1+0x5998] ;  /* 0x0059980001ee7983 */ /* 0x000ee80000100a00 */
[----:B------:R-:W3:Y:S04]  /*34200*/  LDL.64 R242, [R1+0x49a0] ;  /* 0x0049a00001f27983 */ /* 0x000ee80000100a00 */
[----:B------:R-:W3:Y:S04]  /*34210*/  LDL.64 R244, [R1+0x4998] ;  /* 0x0049980001f47983 */ /* 0x000ee80000100a00 */
[----:B------:R-:W3:Y:S04]  /*34220*/  LDL.64 R240, [R1+0x59b8] ;  /* 0x0059b80001f07983 */ /* 0x000ee80000100a00 */
[----:B------:R-:W3:Y:S04]  /*34230*/  LDL.64 R230, [R1+0x19e0] ;  /* 0x0019e00001e67983 */ /* 0x000ee80000100a00 */
[----:B----4-:R-:W-:Y:S01]  /*34240*/  LDGSTS.E [R3+0x39680], desc[UR60][R60.64], !P4 ;  /* 0x396800003c037fae */ /* 0x010fe2000e12187c */
[----:B------:R-:W-:-:S02]  /*34250*/  VIADD R31, R74, 0xffffff12 ;  /* 0xffffff124a1f7836 */ /* 0x000fc40000000000 */
[----:B------:R-:W4:Y:S01]  /*34260*/  LDC R74, c[0x0][0x230] ;  /* 0x00008c00ff4a7b82 */ /* 0x000f220000000800 */
[----:B------:R-:W-:Y:S04]  /*34270*/  LDGSTS.E [R3+0x39700], desc[UR60][R98.64], !P4 ;  /* 0x3970000062037fae */ /* 0x000fe8000e12187c */
[----:B------:R-:W4:Y:S04]  /*34280*/  LDL.64 R60, [R1+0xaf0] ;  /* 0x000af000013c7983 */ /* 0x000f280000100a00 */
[----:B------:R-:W4:Y:S01]  /*34290*/  LDL.64 R98, [R1+0xae0] ;  /* 0x000ae00001627983 */ /* 0x000f220000100a00 */
[----:B------:R-:W-:-:S03]  /*342a0*/  ISETP.GE.U32.AND P1, PT, R31, 0x7ffffe93, PT ;  /* 0x7ffffe931f00780c */ /* 0x000fc60003f26070 */
[----:B--2---:R-:W-:Y:S04]  /*342b0*/  LDGSTS.E [R3+0x39780], desc[UR60][R76.64], !P4 ;  /* 0x397800004c037fae */ /* 0x004fe8000e12187c */
        /* <DEDUP_REMOVED lines=8> */
[----:B------:R-:W3:Y:S04]  /*34340*/  LDL.64 R246, [R1+0x4990] ;  /* 0x0049900001f67983 */ /* 0x000ee80000100a00 */
[----:B------:R-:W-:Y:S04]  /*34350*/  LDGSTS.E [R3+0x3a700], desc[UR60][R108.64], !P6 ;  /* 0x3a7000006c037fae */ /* 0x000fe8000f12187c */
[----:B------:R-:W3:Y:S04]  /*34360*/  LDL.64 R110, [R1+0x4988] ;  /* 0x00498800016e7983 */ /* 0x000ee80000100a00 */
[----:B------:R-:W-:Y:S04]  /*34370*/  LDGSTS.E [R3+0x3a780], desc[UR60][R106.64], !P6 ;  /* 0x3a7800006a037fae */ /* 0x000fe8000f12187c */
[----:B------:R-:W3:Y:S01]  /*34380*/  LDL.64 R108, [R1+0x4980] ;  /* 0x00498000016c7983 */ /* 0x000ee20000100a00 */
[----:B-1----:R-:W-:-:S02]  /*34390*/  VIADD R31, R75, 0xffffff0e ;  /* 0xffffff0e4b1f7836 */ /* 0x002fc40000000000 */
[----:B------:R-:W1:Y:S01]  /*343a0*/  LDC R75, c[0x0][0x230] ;  /* 0x00008c00ff4b7b82 */ /* 0x000e620000000800 */
[----:B------:R-:W3:Y:S04]  /*343b0*/  LDL.64 R106, [R1+0x49d8] ;  /* 0x0049d800016a7983 */ /* 0x000ee80000100a00 */
[----:B------:R-:W-:Y:S04]  /*343c0*/  LDGSTS.E [R3+0x3b400], desc[UR60][R78.64], !P1 ;  /* 0x3b4000004e037fae */ /* 0x000fe8000c92187c */
[----:B------:R-:W3:Y:S04]  /*343d0*/  LDL.64 R78, [R1+0x4978] ;  /* 0x00497800014e7983 */ /* 0x000ee80000100a00 */
[----:B----4-:R-:W-:Y:S01]  /*343e0*/  LDGSTS.E [R3+0x3b480], desc[UR60][R60.64], !P1 ;  /* 0x3b4800003c037fae */ /* 0x010fe2000c92187c */
[----:B------:R-:W-:-:S03]  /*343f0*/  ISETP.GE.U32.AND P4, PT, R31, 0x7ffffe8f, PT ;  /* 0x7ffffe8f1f00780c */ /* 0x000fc60003f86070 */
        /* <DEDUP_REMOVED lines=10> */
[----:B------:R-:W2:Y:S04]  /*344a0*/  LDL.64 R236, [R1+0x59c8] ;  /* 0x0059c80001ec7983 */ /* 0x000ea80000100a00 */
[----:B---3--:R-:W-:Y:S04]  /*344b0*/  LDGSTS.E [R3+0x3b780], desc[UR60][R70.64], !P1 ;  /* 0x3b78000046037fae */ /* 0x008fe8000c92187c */
        /* <DEDUP_REMOVED lines=9> */
[----:B------:R-:W-:Y:S04]  /*34550*/  LDGSTS.E [R3+0x3c680], desc[UR60][R108.64], !P4 ;  /* 0x3c6800006c037fae */ /* 0x000fe8000e12187c */
[----:B------:R-:W3:Y:S01]  /*34560*/  LDL.64 R110, [R1+0x49f8] ;  /* 0x0049f800016e7983 */ /* 0x000ee20000100a00 */
[----:B------:R-:W-:-:S02]  /*34570*/  IADD3 R31, R72, -0xf6, RZ ;  /* 0xffffff0a481f7810 */ /* 0x000fc40007ffe0ff */
[----:B------:R-:W1:Y:S01]  /*34580*/  LDC R72, c[0x0][0x230] ;  /* 0x00008c00ff487b82 */ /* 0x000e620000000800 */
[----:B------:R-:W3:Y:S04]  /*34590*/  LDL.64 R238, [R1+0x59e8] ;  /* 0x0059e80001ee7983 */ /* 0x000ee80000100a00 */
[----:B------:R-:W3:Y:S04]  /*345a0*/  LDL.64 R108, [R1+0x49f0] ;  /* 0x0049f000016c7983 */ /* 0x000ee80000100a00 */
[----:B------:R-:W-:Y:S04]  /*345b0*/  LDGSTS.E [R3+0x3c700], desc[UR60][R78.64], !P4 ;  /* 0x3c7000004e037fae */ /* 0x000fe8000e12187c */
[----:B------:R-:W3:Y:S04]  /*345c0*/  LDL.64 R78, [R1+0x49e8] ;  /* 0x0049e800014e7983 */ /* 0x000ee80000100a00 */
        /* <DEDUP_REMOVED lines=11> */
[----:B------:R-:W4:Y:S04]  /*34680*/  LDL.64 R240, [R1+0x4a48] ;  /* 0x004a480001f07983 */ /* 0x000f280000100a00 */
[----:B------:R-:W4:Y:S04]  /*34690*/  LDL.64 R106, [R1+0x4a38] ;  /* 0x004a3800016a7983 */ /* 0x000f280000100a00 */
[----:B--2---:R-:W-:Y:S04]  /*346a0*/  LDGSTS.E [R3+0x3d680], desc[UR60][R76.64], !P6 ;  /* 0x3d6800004c037fae */ /* 0x004fe8000f12187c */
[----:B------:R-:W2:Y:S04]  /*346b0*/  LDL.64 R102, [R1+0x4a30] ;  /* 0x004a300001667983 */ /* 0x000ea80000100a00 */
[----:B------:R-:W2:Y:S04]  /*346c0*/  LDL.64 R100, [R1+0x4a28] ;  /* 0x004a280001647983 */ /* 0x000ea80000100a00 */
        /* <DEDUP_REMOVED lines=13> */
[----:B------:R-:W-:Y:S04]  /*347a0*/  LDGSTS.E [R3+0x3e680], desc[UR60][R108.64], !P1 ;  /* 0x3e6800006c037fae */ /* 0x000fe8000c92187c */
[----:B------:R-:W3:Y:S01]  /*347b0*/  LDL.64 R110, [R1+0x1b40] ;  /* 0x001b4000016e7983 */ /* 0x000ee20000100a00 */
[----:B------:R-:W-:-:S02]  /*347c0*/  VIADD R31, R74, 0xffffff02 ;  /* 0xffffff024a1f7836 */ /* 0x000fc40000000000 */
[----:B------:R-:W1:Y:S01]  /*347d0*/  LDC R74, c[0x0][0x230] ;  /* 0x00008c00ff4a7b82 */ /* 0x000e620000000800 */
[----:B------:R-:W3:Y:S04]  /*347e0*/  LDL.64 R232, [R1+0x19d8] ;  /* 0x0019d80001e87983 */ /* 0x000ee80000100a00 */
[----:B------:R-:W3:Y:S04]  /*347f0*/  LDL.64 R108, [R1+0x1b30] ;  /* 0x001b3000016c7983 */ /* 0x000ee80000100a00 */
[----:B------:R-:W-:Y:S04]  /*34800*/  LDGSTS.E [R3+0x3e700], desc[UR60][R78.64], !P1 ;  /* 0x3e7000004e037fae */ /* 0x000fe8000c92187c */
[----:B------:R-:W3:Y:S04]  /*34810*/  LDL.64 R236, [R1+0x1ff8] ;  /* 0x001ff80001ec7983 */ /* 0x000ee80000100a00 */
[----:B------:R-:W3:Y:S04]  /*34820*/  LDL.64 R78, [R1+0x1b10] ;  /* 0x001b1000014e7983 */ /* 0x000ee80000100a00 */
[----:B----4-:R-:W-:Y:S04]  /*34830*/  LDGSTS.E [R3+0x3e780], desc[UR60][R60.64], !P1 ;  /* 0x3e7800003c037fae */ /* 0x010fe8000c92187c */
[----:B------:R-:W4:Y:S01]  /*34840*/  LDL.64 R60, [R1+0x1b00] ;  /* 0x001b0000013c7983 */ /* 0x000f220000100a00 */
[----:B------:R-:W-:Y:S01]  /*34850*/  ISETP.GE.U32.AND P4, PT, R31, 0x7ffffe83, PT ;  /* 0x7ffffe831f00780c */ /* 0x000fe20003f86070 */
[----:B------:R-:W-:-:S02]  /*34860*/  VIADD R31, R112, 0xffffff7d ;  /* 0xffffff7d701f7836 */ /* 0x000fc40000000000 */
[----:B------:R-:W4:Y:S03]  /*34870*/  LDC R112, c[0x0][0x230] ;  /* 0x00008c00ff707b82 */ /* 0x000f260000000800 */
[----:B------:R-:W-:-:S07]  /*34880*/  ISETP.GE.U32.AND P6, PT, R31, 0x7ffffefe, PT ;  /* 0x7ffffefe1f00780c */ /* 0x000fce0003fc6070 */
[----:B------:R-:W-:Y:S04]  /*34890*/  LDGSTS.E [R3+0x3f400], desc[UR60][R238.64], !P4 ;  /* 0x3f400000ee037fae */ /* 0x000fe8000e12187c */
[----:B------:R-:W-:Y:S04]  /*348a0*/  LDGSTS.E [R3+0x3f480], desc[UR60][R240.64], !P4 ;  /* 0x3f480000f0037fae */ /* 0x000fe8000e12187c */
[----:B------:R-:W4:Y:S04]  /*348b0*/  LDL.64 R238, [R1+0x1928] ;  /* 0x0019280001ee7983 */ /* 0x000f280000100a00 */
[----:B------:R-:W4:Y:S04]  /*348c0*/  LDL.64 R240, [R1+0x1920] ;  /* 0x0019200001f07983 */ /* 0x000f280000100a00 */
[----:B--2---:R-:W-:Y:S04]  /*348d0*/  LDGSTS.E [R3+0x3f500], desc[UR60][R76.64], !P4 ;  /* 0x3f5000004c037fae */ /* 0x004fe8000e12187c */
[----:B------:R-:W-:Y:S04]  /*348e0*/  LDGSTS.E [R3+0x3f580], desc[UR60][R106.64], !P4 ;  /* 0x3f5800006a037fae */ /* 0x000fe8000e12187c */
        /* <DEDUP_REMOVED lines=8> */
[----:B------:R-:W3:Y:S04]  /*34970*/  LDL.64 R98, [R1+0x19e8] ;  /* 0x0019e80001627983 */ /* 0x000ee80000100a00 */
[----:B------:R-:W3:Y:S04]  /*34980*/  LDL.64 R70, [R1+0x19f0] ;  /* 0x0019f00001467983 */ /* 0x000ee80000100a00 */
[----:B------:R-:W-:Y:S04]  /*34990*/  LDGSTS.E [R250+0x20800], desc[UR60][R242.64], !P6 ;  /* 0x20800000f2fa7fae */ /* 0x000fe8000f12187c */
[----:B------:R-:W-:Y:S04]  /*349a0*/  LDGSTS.E [R250+0x20880], desc[UR60][R244.64], !P6 ;  /* 0x20880000f4fa7fae */ /* 0x000fe8000f12187c */
[----:B------:R-:W-:Y:S04]  /*349b0*/  LDGSTS.E [R250+0x20900], desc[UR60][R246.64], !P6 ;  /* 0x20900000f6fa7fae */ /* 0x000fe8000f12187c */
[----:B------:R-:W3:Y:S04]  /*349c0*/  LDL.64 R242, [R1+0x1918] ;  /* 0x0019180001f27983 */ /* 0x000ee80000100a00 */
[----:B------:R-:W-:Y:S04]  /*349d0*/  LDGSTS.E [R250+0x20980], desc[UR60][R110.64], !P6 ;  /* 0x209800006efa7fae */ /* 0x000fe8000f12187c */
[----:B------:R-:W3:Y:S04]  /*349e0*/  LDL.64 R244, [R1+0x1910] ;  /* 0x0019100001f47983 */ /* 0x000ee80000100a00 */
[----:B------:R-:W-:Y:S01]  /*349f0*/  LDGSTS.E [R250+0x20a00], desc[UR60][R108.64], !P6 ;  /* 0x20a000006cfa7fae */ /* 0x000fe2000f12187c */
[----:B-1----:R-:W-:-:S02]  /*34a00*/  IADD3 R31, R75, -0x87, RZ ;  /* 0xffffff794b1f7810 */ /* 0x002fc40007ffe0ff */
[----:B------:R-:W1:Y:S01]  /*34a10*/  LDC R75, c[0x0][0x230] ;  /* 0x00008c00ff4b7b82 */ /* 0x000e620000000800 */
[----:B------:R-:W3:Y:S04]  /*34a20*/  LDL.64 R246, [R1+0x18f8] ;  /* 0x0018f80001f67983 */ /* 0x000ee80000100a00 */
[----:B------:R-:W3:Y:S04]  /*34a30*/  LDL.64 R110, [R1+0x18f0] ;  /* 0x0018f000016e7983 */ /* 0x000ee80000100a00 */
[----:B------:R-:W3:Y:S04]  /*34a40*/  LDL.64 R108, [R1+0x2058] ;  /* 0x00205800016c7983 */ /* 0x000ee80000100a00 */
[----:B------:R-:W-:Y:S01]  /*34a50*/  LDGSTS.E [R250+0x20a80], desc[UR60][R78.64], !P6 ;  /* 0x20a800004efa7fae */ /* 0x000fe2000f12187c */
[----:B------:R-:W-:-:S03]  /*34a60*/  ISETP.GE.U32.AND P1, PT, R31, 0x7ffffefa, PT ;  /* 0x7ffffefa1f00780c */ /* 0x000fc60003f26070 */
[----:B------:R-:W3:Y:S04]  /*34a70*/  LDL.64 R78, [R1+0x1838] ;  /* 0x00183800014e7983 */ /* 0x000ee80000100a00 */
[----:B----4-:R-:W-:Y:S04]  /*34a80*/  LDGSTS.E [R250+0x20b00], desc[UR60][R60.64], !P6 ;  /* 0x20b000003cfa7fae */ /* 0x010fe8000f12187c */
[----:B------:R-:W4:Y:S01]  /*34a90*/  LDL.64 R60, [R1+0x1908] ;  /* 0x00190800013c7983 */ /* 0x000f220000100a00 */
[----:B------:R-:W-:Y:S02]  /*34aa0*/  VIADD R31, R72, 0xffffff75 ;  /* 0xffffff75481f7836 */ /* 0x000fe40000000000 */
[----:B------:R-:W1:Y:S03]  /*34ab0*/  LDC R72, c[0x0][0x230] ;  /* 0x00008c00ff487b82 */ /* 0x000e660000000800 */
[----:B------:R-:W-:Y:S01]  /*34ac0*/  ISETP.GE.U32.AND P4, PT, R31, 0x7ffffef6, PT ;  /* 0x7ffffef61f00780c */ /* 0x000fe20003f86070 */
[----:B--2---:R-:W-:Y:S04]  /*34ad0*/  LDGSTS.E [R250+0x20b80], desc[UR60][R76.64], !P6 ;  /* 0x20b800004cfa7fae */ /* 0x004fe8000f12187c */
[----:B------:R-:W-:Y:S04]  /*34ae0*/  LDGSTS.E [R250+0x21800], desc[UR60][R228.64], !P1 ;  /* 0x21800000e4fa7fae */ /* 0x000fe8000c92187c */
[----:B------:R-:W-:Y:S04]  /*34af0*/  LDGSTS.E [R250+0x21880], desc[UR60][R106.64], !P1 ;  /* 0x218800006afa7fae */ /* 0x000fe8000c92187c */
[----:B------:R-:W2:Y:S04]  /*34b00*/  LDL.64 R76, [R1+0x1840] ;  /* 0x00184000014c7983 */ /* 0x000ea80000100a00 */
[----:B------:R-:W-:Y:S04]  /*34b10*/  LDGSTS.E [R250+0x21900], desc[UR60][R102.64], !P1 ;  /* 0x2190000066fa7fae */ /* 0x000fe8000c92187c */
[----:B------:R-:W2:Y:S04]  /*34b20*/  LDL.64 R106, [R1+0x1828] ;  /* 0x00182800016a7983 */ /* 0x000ea80000100a00 */
[----:B---3--:R-:W-:Y:S04]  /*34b30*/  LDGSTS.E [R250+0x21980], desc[UR60][R100.64], !P1 ;  /* 0x2198000064fa7fae */ /* 0x008fe8000c92187c */
[----:B------:R-:W3:Y:S04]  /*34b40*/  LDL.64 R102, [R1+0x1820] ;  /* 0x0018200001667983 */ /* 0x000ee80000100a00 */
[----:B------:R-:W-:Y:S04]  /*34b50*/  LDGSTS.E [R250+0x21a00], desc[UR60][R70.64], !P1 ;  /* 0x21a0000046fa7fae */ /* 0x000fe8000c92187c */
[----:B------:R-:W-:Y:S04]  /*34b60*/  LDGSTS.E [R250+0x21a80], desc[UR60][R98.64], !P1 ;  /* 0x21a8000062fa7fae */ /* 0x000fe8000c92187c */
[----:B------:R-:W-:Y:S04]  /*34b70*/  LDGSTS.E [R250+0x21b00], desc[UR60][R230.64], !P1 ;  /* 0x21b00000e6fa7fae */ /* 0x000fe8000c92187c */
[----:B------:R-:W3:Y:S04]  /*34b80*/  LDL.64 R70, [R1+0x1830] ;  /* 0x0018300001467983 */ /* 0x000ee80000100a00 */
[----:B------:R-:W-:Y:S04]  /*34b90*/  LDGSTS.E [R250+0x21b80], desc[UR60][R232.64], !P1 ;  /* 0x21b80000e8fa7fae */ /* 0x000fe8000c92187c */
[----:B------:R-:W-:Y:S04]  /*34ba0*/  LDGSTS.E [R250+0x22800], desc[UR60][R236.64], !P4 ;  /* 0x22800000ecfa7fae */ /* 0x000fe8000e12187c */
[----:B------:R-:W-:Y:S04]  /*34bb0*/  LDGSTS.E [R250+0x22880], desc[UR60][R238.64], !P4 ;  /* 0x22880000eefa7fae */ /* 0x000fe8000e12187c */
[----:B------:R-:W-:Y:S04]  /*34bc0*/  LDGSTS.E [R250+0x22900], desc[UR60][R240.64], !P4 ;  /* 0x22900000f0fa7fae */ /* 0x000fe8000e12187c */
        /* <DEDUP_REMOVED lines=15> */
[----:B------:R-:W-:-:S03]  /*34cc0*/  ISETP.GE.U32.AND P6, PT, R31, 0x7ffffef2, PT ;  /* 0x7ffffef21f00780c */ /* 0x000fc60003fc6070 */
[----:B------:R-:W-:Y:S04]  /*34cd0*/  LDGSTS.E [R250+0x22b00], desc[UR60][R246.64], !P4 ;  /* 0x22b00000f6fa7fae */ /* 0x000fe8000e12187c */
[----:B------:R-:W-:Y:S04]  /*34ce0*/  LDGSTS.E [R250+0x22b80], desc[UR60][R110.64], !P4 ;  /* 0x22b800006efa7fae */ /* 0x000fe8000e12187c */
[----:B------:R-:W4:Y:S01]  /*34cf0*/  LDL.64 R60, [R1+0x2078] ;  /* 0x00207800013c7983 */ /* 0x000f220000100a00 */
[----:B------:R-:W-:Y:S02]  /*34d00*/  VIADD R31, R73, 0xffffff6d ;  /* 0xffffff6d491f7836 */ /* 0x000fe40000000000 */
[----:B------:R-:W1:Y:S01]  /*34d10*/  LDC R73, c[0x0][0x230] ;  /* 0x00008c00ff497b82 */ /* 0x000e620000000800 */
[----:B------:R-:W-:Y:S02]  /*34d20*/  LDGSTS.E [R250+0x23800], desc[UR60][R108.64], !P6 ;  /* 0x238000006cfa7fae */ /* 0x000fe4000f12187c */
[----:B------:R-:W-:-:S02]  /*34d30*/  ISETP.GE.U32.AND P1, PT, R31, 0x7ffffeee, PT ;  /* 0x7ffffeee1f00780c */ /* 0x000fc40003f26070 */
[----:B------:R-:W4:Y:S04]  /*34d40*/  LDL.64 R246, [R1+0x7d8] ;  /* 0x0007d80001f67983 */ /* 0x000f280000100a00 */
        /* <DEDUP_REMOVED lines=12> */
[----:B------:R-:W-:Y:S04]  /*34e10*/  LDGSTS.E [R250+0x23b00], desc[UR60][R100.64], !P6 ;  /* 0x23b0000064fa7fae */ /* 0x000fe8000f12187c */
[----:B------:R-:W-:Y:S04]  /*34e20*/  LDGSTS.E [R250+0x23b80], desc[UR60][R98.64], !P6 ;  /* 0x23b8000062fa7fae */ /* 0x000fe8000f12187c */
[----:B------:R-:W3:Y:S04]  /*34e30*/  LDL.64 R100, [R1+0x4c0] ;  /* 0x0004c00001647983 */ /* 0x000ee80000100a00 */
[----:B------:R-:W3:Y:S04]  /*34e40*/  LDL.64 R98, [R1+0x238] ;  /* 0x0002380001627983 */ /* 0x000ee80000100a00 */
[----:B----4-:R-:W-:Y:S04]  /*34e50*/  LDGSTS.E [R250+0x24800], desc[UR60][R60.64], !P1 ;  /* 0x248000003cfa7fae */ /* 0x010fe8000c92187c */
[----:B------:R-:W4:Y:S01]  /*34e60*/  LDL.64 R60, [R1+0x230] ;  /* 0x00023000013c7983 */ /* 0x000f220000100a00 */
[----:B-1----:R-:W-:-:S02]  /*34e70*/  IADD3 R31, R72, -0x97, RZ ;  /* 0xffffff69481f7810 */ /* 0x002fc40007ffe0ff */
[----:B------:R-:W1:Y:S02]  /*34e80*/  LDC R72, c[0x0][0x230] ;  /* 0x00008c00ff487b82 */ /* 0x000e640000000800 */
[----:B------:R-:W-:Y:S01]  /*34e90*/  ISETP.GE.U32.AND P4, PT, R31, 0x7ffffeea, PT ;  /* 0x7ffffeea1f00780c */ /* 0x000fe20003f86070 */
[----:B------:R-:W-:-:S05]  /*34ea0*/  VIADD R31, R113, 0xffffff65 ;  /* 0xffffff65711f7836 */ /* 0x000fca0000000000 */
[----:B------:R-:W-:Y:S01]  /*34eb0*/  ISETP.GE.U32.AND P6, PT, R31, 0x7ffffee6, PT ;  /* 0x7ffffee61f00780c */ /* 0x000fe20003fc6070 */
[----:B--2---:R-:W-:Y:S01]  /*34ec0*/  LDGSTS.E [R250+0x24880], desc[UR60][R76.64], !P1 ;  /* 0x248800004cfa7fae */ /* 0x004fe2000c92187c */
[----:B------:R-:W2:Y:S03]  /*34ed0*/  LDC R113, c[0x0][0x230] ;  /* 0x00008c00ff717b82 */ /* 0x000ea60000000800 */
[----:B------:R-:W-:Y:S04]  /*34ee0*/  LDGSTS.E [R250+0x24900], desc[UR60][R224.64], !P1 ;  /* 0x24900000e0fa7fae */ /* 0x000fe8000c92187c */
        /* <DEDUP_REMOVED lines=8> */
[----:B---3--:R-:W-:Y:S04]  /*34f70*/  LDGSTS.E [R250+0x24b80], desc[UR60][R70.64], !P1 ;  /* 0x24b8000046fa7fae */ /* 0x008fe8000c92187c */
[----:B------:R-:W3:Y:S04]  /*34f80*/  LDL.64 R78, [R1+0x220] ;  /* 0x00022000014e7983 */ /* 0x000ee80000100a00 */
[----:B------:R-:W-:Y:S04]  /*34f90*/  LDGSTS.E [R250+0x25800], desc[UR60][R232.64], !P4 ;  /* 0x25800000e8fa7fae */ /* 0x000fe8000e12187c */
[----:B------:R-:W3:Y:S04]  /*34fa0*/  LDL.64 R70, [R1+0x2288] ;  /* 0x0022880001467983 */ /* 0x000ee80000100a00 */
[----:B------:R-:W-:Y:S04]  /*34fb0*/  LDGSTS.E [R250+0x25880], desc[UR60][R236.64], !P4 ;  /* 0x25880000ecfa7fae */ /* 0x000fe8000e12187c */
        /* <DEDUP_REMOVED lines=28> */
[----:B----4-:R-:W-:Y:S04]  /*35180*/  LDGSTS.E [R250+0x26a80], desc[UR60][R60.64], !P6 ;  /* 0x26a800003cfa7fae */ /* 0x010fe8000f12187c */
[----:B------:R-:W4:Y:S01]  /*35190*/  LDL.64 R60, [R1+0x2418] ;  /* 0x00241800013c7983 */ /* 0x000f220000100a00 */
[----:B------:R-:W-:-:S02]  /*351a0*/  VIADD R31, R75, 0xffffff5d ;  /* 0xffffff5d4b1f7836 */ /* 0x000fc40000000000 */
[----:B------:R-:W1:Y:S03]  /*351b0*/  LDC R75, c[0x0][0x230] ;  /* 0x00008c00ff4b7b82 */ /* 0x000e660000000800 */
[----:B------:R-:W-:Y:S01]  /*351c0*/  ISETP.GE.U32.AND P4, PT, R31, 0x7ffffede, PT ;  /* 0x7ffffede1f00780c */ /* 0x000fe20003f86070 */
[----:B--2---:R-:W-:Y:S04]  /*351d0*/  LDGSTS.E [R250+0x26b00], desc[UR60][R76.64], !P6 ;  /* 0x26b000004cfa7fae */ /* 0x004fe8000f12187c */
[----:B------:R-:W2:Y:S04]  /*351e0*/  LDL.64 R76, [R1+0x1f90] ;  /* 0x001f9000014c7983 */ /* 0x000ea80000100a00 */
[----:B---3--:R-:W-:Y:S04]  /*351f0*/  LDGSTS.E [R250+0x26b80], desc[UR60][R78.64], !P6 ;  /* 0x26b800004efa7fae */ /* 0x008fe8000f12187c */
        /* <DEDUP_REMOVED lines=10> */
[----:B----4-:R-:W-:Y:S01]  /*352a0*/  LDGSTS.E [R250+0x28800], desc[UR60][R60.64], !P4 ;  /* 0x288000003cfa7fae */ /* 0x010fe2000e12187c */
[----:B------:R-:W-:-:S02]  /*352b0*/  IADD3 R31, R74, -0xa7, RZ ;  /* 0xffffff594a1f7810 */ /* 0x000fc40007ffe0ff */
[----:B------:R-:W4:Y:S01]  /*352c0*/  LDC R74, c[0x0][0x230] ;  /* 0x00008c00ff4a7b82 */ /* 0x000f220000000800 */
[----:B------:R-:W-:Y:S04]  /*352d0*/  LDGSTS.E [R250+0x28880], desc[UR60][R240.64], !P4 ;  /* 0x28880000f0fa7fae */ /* 0x000fe8000e12187c */
[----:B------:R-:W4:Y:S01]  /*352e0*/  LDL.64 R60, [R1+0x1ea0] ;  /* 0x001ea000013c7983 */ /* 0x000f220000100a00 */
[----:B------:R-:W-:-:S03]  /*352f0*/  ISETP.GE.U32.AND P6, PT, R31, 0x7ffffeda, PT ;  /* 0x7ffffeda1f00780c */ /* 0x000fc60003fc6070 */
[----:B------:R-:W-:Y:S04]  /*35300*/  LDGSTS.E [R250+0x28900], desc[UR60][R242.64], !P4 ;  /* 0x28900000f2fa7fae */ /* 0x000fe8000e12187c */
[----:B------:R-:W4:Y:S04]  /*35310*/  LDL.64 R240, [R1+0x1df0] ;  /* 0x001df00001f07983 */ /* 0x000f280000100a00 */
[----:B------:R-:W-:Y:S04]  /*35320*/  LDGSTS.E [R250+0x28980], desc[UR60][R244.64], !P4 ;  /* 0x28980000f4fa7fae */ /* 0x000fe8000e12187c */
        /* <DEDUP_REMOVED lines=23> */
[----:B------:R-:W3:Y:S04]  /*354a0*/  LDL.64 R78, [R1+0x1ce8] ;  /* 0x001ce800014e7983 */ /* 0x000ee80000100a00 */
[----:B----4-:R-:W-:Y:S04]  /*354b0*/  LDGSTS.E [R250+0x29b80], desc[UR60][R60.64], !P6 ;  /* 0x29b800003cfa7fae */ /* 0x010fe8000f12187c */
[----:B------:R-:W4:Y:S01]  /*354c0*/  LDL.64 R60, [R1+0x1ce0] ;  /* 0x001ce000013c7983 */ /* 0x000f220000100a00 */
[----:B------:R-:W-:-:S02]  /*354d0*/  VIADD R31, R73, 0xffffff55 ;  /* 0xffffff55491f7836 */ /* 0x000fc40000000000 */
[----:B------:R-:W4:Y:S03]  /*354e0*/  LDC R73, c[0x0][0x230] ;  /* 0x00008c00ff497b82 */ /* 0x000f260000000800 */
[----:B------:R-:W-:Y:S01]  /*354f0*/  ISETP.GE.U32.AND P1, PT, R31, 0x7ffffed6, PT ;  /* 0x7ffffed61f00780c */ /* 0x000fe20003f26070 */
[----:B-1----:R-:W-:-:S04]  /*35500*/  VIADD R31, R72, 0xffffff51 ;  /* 0xffffff51481f7836 */ /* 0x002fc80000000000 */
[----:B------:R-:W1:Y:S01]  /*35510*/  LDC R72, c[0x0][0x230] ;  /* 0x00008c00ff487b82 */ /* 0x000e620000000800 */
        /* <DEDUP_REMOVED lines=31> */
[----:B------:R-:W-:-:S03]  /*35710*/  ISETP.GE.U32.AND P6, PT, R31, 0x7ffffece, PT ;  /* 0x7ffffece1f00780c */ /* 0x000fc60003fc6070 */
[----:B------:R-:W3:Y:S04]  /*35720*/  LDL.64 R238, [R1+0x2238] ;  /* 0x0022380001ee7983 */ /* 0x000ee80000100a00 */
[----:B------:R-:W3:Y:S04]  /*35730*/  LDL.64 R78, [R1+0x1ac0] ;  /* 0x001ac000014e7983 */ /* 0x000ee80000100a00 */
[----:B----4-:R-:W-:Y:S04]  /*35740*/  LDGSTS.E [R250+0x2bb80], desc[UR60][R60.64], !P4 ;  /* 0x2bb800003cfa7fae */ /* 0x010fe8000e12187c */
[----:B------:R-:W4:Y:S01]  /*35750*/  LDL.64 R60, [R1+0x1ab8] ;  /* 0x001ab800013c7983 */ /* 0x000f220000100a00 */
[----:B------:R-:W-:-:S02]  /*35760*/  IADD3 R31, R112, -0xb7, RZ ;  /* 0xffffff49701f7810 */ /* 0x000fc40007ffe0ff */
[----:B------:R-:W1:Y:S02]  /*35770*/  LDC R112, c[0x0][0x230] ;  /* 0x00008c00ff707b82 */ /* 0x000e640000000800 */
[----:B------:R-:W-:Y:S01]  /*35780*/  ISETP.GE.U32.AND P1, PT, R31, 0x7ffffeca, PT ;  /* 0x7ffffeca1f00780c */ /* 0x000fe20003f26070 */
        /* <DEDUP_REMOVED lines=11> */
[----:B---3--:R-:W-:Y:S04]  /*35840*/  LDGSTS.E [R250+0x2cb00], desc[UR60][R70.64], !P6 ;  /* 0x2cb0000046fa7fae */ /* 0x008fe8000f12187c */
[----:B------:R-:W3:Y:S04]  /*35850*/  LDL.64 R102, [R1+0x2160] ;  /* 0x0021600001667983 */ /* 0x000ee80000100a00 */
[----:B------:R-:W-:Y:S04]  /*35860*/  LDGSTS.E [R250+0x2cb80], desc[UR60][R246.64], !P6 ;  /* 0x2cb80000f6fa7fae */ /* 0x000fe8000f12187c */
[----:B------:R-:W3:Y:S04]  /*35870*/  LDL.64 R70, [R1+0x2168] ;  /* 0x0021680001467983 */ /* 0x000ee80000100a00 */
[----:B------:R-:W3:Y:S04]  /*35880*/  LDL.64 R246, [R1+0x2240] ;  /* 0x0022400001f67983 */ /* 0x000ee80000100a00 */
        /* <DEDUP_REMOVED lines=10> */
[----:B----4-:R-:W-:Y:S01]  /*35930*/  LDGSTS.E [R250+0x2da80], desc[UR60][R60.64], !P1 ;  /* 0x2da800003cfa7fae */ /* 0x010fe2000c92187c */
[----:B------:R-:W-:-:S02]  /*35940*/  VIADD R31, R75, 0xffffff45 ;  /* 0xffffff454b1f7836 */ /* 0x000fc40000000000 */
[----:B------:R-:W4:Y:S01]  /*35950*/  LDC R75, c[0x0][0x230] ;  /* 0x00008c00ff4b7b82 */ /* 0x000f220000000800 */
[----:B------:R-:W-:Y:S04]  /*35960*/  LDGSTS.E [R250+0x2db00], desc[UR60][R232.64], !P1 ;  /* 0x2db00000e8fa7fae */ /* 0x000fe8000c92187c */
[----:B------:R-:W4:Y:S01]  /*35970*/  LDL.64 R60, [R1+0x2260] ;  /* 0x00226000013c7983 */ /* 0x000f220000100a00 */
[----:B------:R-:W-:Y:S01]  /*35980*/  ISETP.GE.U32.AND P4, PT, R31, 0x7ffffec6, PT ;  /* 0x7ffffec61f00780c */ /* 0x000fe20003f86070 */
[----:B------:R-:W-:Y:S02]  /*35990*/  VIADD R31, R74, 0xffffff41 ;  /* 0xffffff414a1f7836 */ /* 0x000fe40000000000 */
[----:B------:R-:W4:Y:S01]  /*359a0*/  LDL.64 R232, [R1+0x2768] ;  /* 0x0027680001e87983 */ /* 0x000f220000100a00 */
[----:B------:R-:W1:Y:S02]  /*359b0*/  LDC R74, c[0x0][0x230] ;  /* 0x00008c00ff4a7b82 */ /* 0x000e640000000800 */
[----:B------:R-:W-:Y:S01]  /*359c0*/  ISETP.GE.U32.AND P6, PT, R31, 0x7ffffec2, PT ;  /* 0x7ffffec21f00780c */ /* 0x000fe20003fc6070 */
[----:B--2---:R-:W-:Y:S06]  /*359d0*/  LDGSTS.E [R250+0x2db80], desc[UR60][R76.64], !P1 ;  /* 0x2db800004cfa7fae */ /* 0x004fec000c92187c */
        /* <DEDUP_REMOVED lines=22> */
[----:B------:R-:W-:Y:S04]  /*35b40*/  LDGSTS.E [R250+0x2fa80], desc[UR60][R78.64], !P6 ;  /* 0x2fa800004efa7fae */ /* 0x000fe8000f12187c */
[----:B------:R-:W3:Y:S04]  /*35b50*/  LDL.64 R236, [R1+0x28d8] ;  /* 0x0028d80001ec7983 */ /* 0x000ee80000100a00 */
[----:B------:R-:W3:Y:S01]  /*35b60*/  LDL.64 R238, [R1+0x2420] ;  /* 0x0024200001ee7983 */ /* 0x000ee20000100a00 */
[----:B------:R-:W-:-:S02]  /*35b70*/  VIADD R31, R73, 0xffffff3d ;  /* 0xffffff3d491f7836 */ /* 0x000fc40000000000 */
[----:B------:R-:W3:Y:S01]  /*35b80*/  LDC R73, c[0x0][0x230] ;  /* 0x00008c00ff497b82 */ /* 0x000ee20000000800 */
[----:B------:R-:W3:Y:S04]  /*35b90*/  LDL.64 R246, [R1+0x2430] ;  /* 0x0024300001f67983 */ /* 0x000ee80000100a00 */
[----:B------:R-:W3:Y:S04]  /*35ba0*/  LDL.64 R110, [R1+0x2438] ;  /* 0x00243800016e7983 */ /* 0x000ee80000100a00 */
[----:B------:R-:W3:Y:S04]  /*35bb0*/  LDL.64 R108, [R1+0x2440] ;  /* 0x00244000016c7983 */ /* 0x000ee80000100a00 */
[----:B------:R-:W3:Y:S04]  /*35bc0*/  LDL.64 R78, [R1+0x2448] ;  /* 0x00244800014e7983 */ /* 0x000ee80000100a00 */
[----:B----4-:R-:W-:Y:S04]  /*35bd0*/  LDGSTS.E [R250+0x2fb00], desc[UR60][R60.64], !P6 ;  /* 0x2fb000003cfa7fae */ /* 0x010fe8000f12187c */
[----:B------:R-:W4:Y:S01]  /*35be0*/  LDL.64 R60, [R1+0x2428] ;  /* 0x00242800013c7983 */ /* 0x000f220000100a00 */
[----:B------:R-:W-:-:S02]  /*35bf0*/  ISETP.GE.U32.AND P1, PT, R31, 0x7ffffebe, PT ;  /* 0x7ffffebe1f00780c */ /* 0x000fc40003f26070 */
[----:B-1----:R-:W-:Y:S02]  /*35c00*/  IADD3 R31, R72, -0xc7, RZ ;  /* 0xffffff39481f7810 */ /* 0x002fe40007ffe0ff */
[----:B------:R-:W1:Y:S02]  /*35c10*/  LDC R72, c[0x0][0x230] ;  /* 0x00008c00ff487b82 */ /* 0x000e640000000800 */
[----:B------:R-:W-:Y:S01]  /*35c20*/  ISETP.GE.U32.AND P4, PT, R31, 0x7ffffeba, PT ;  /* 0x7ffffeba1f00780c */ /* 0x000fe20003f86070 */
[----:B--2---:R-:W-:Y:S06]  /*35c30*/  LDGSTS.E [R250+0x2fb80], desc[UR60][R76.64], !P6 ;  /* 0x2fb800004cfa7fae */ /* 0x004fec000f12187c */
[----:B------:R-:W-:Y:S04]  /*35c40*/  LDGSTS.E [R250+0x30800], desc[UR60][R240.64], !P1 ;  /* 0x30800000f0fa7fae */ /* 0x000fe8000c92187c */
[----:B------:R-:W2:Y:S04]  /*35c50*/  LDL.64 R76, [R1+0x2450] ;  /* 0x00245000014c7983 */ /* 0x000ea80000100a00 */
[----:B------:R-:W-:Y:S04]  /*35c60*/  LDGSTS.E [R250+0x30880], desc[UR60][R242.64], !P1 ;  /* 0x30880000f2fa7fae */ /* 0x000fe8000c92187c */
[----:B------:R-:W-:Y:S04]  /*35c70*/  LDGSTS.E [R250+0x30900], desc[UR60][R244.64], !P1 ;  /* 0x30900000f4fa7fae */ /* 0x000fe8000c92187c */
[----:B------:R-:W2:Y:S04]  /*35c80*/  LDL.64 R240, [R1+0x2af0] ;  /* 0x002af00001f07983 */ /* 0x000ea80000100a00 */
[----:B---3--:R-:W-:Y:S04]  /*35c90*/  LDGSTS.E [R250+0x30980], desc[UR60][R106.64], !P1 ;  /* 0x309800006afa7fae */ /* 0x008fe8000c92187c */
        /* <DEDUP_REMOVED lines=8> */
[----:B------:R-:W-:Y:S04]  /*35d20*/  LDGSTS.E [R250+0x30b80], desc[UR60][R98.64], !P1 ;  /* 0x30b8000062fa7fae */ /* 0x000fe8000c92187c */
[----:B------:R-:W3:Y:S04]  /*35d30*/  LDL.64 R100, [R1+0x2578] ;  /* 0x0025780001647983 */ /* 0x000ee80000100a00 */
[----:B------:R-:W-:Y:S04]  /*35d40*/  LDGSTS.E [R250+0x31800], desc[UR60][R236.64], !P4 ;  /* 0x31800000ecfa7fae */ /* 0x000fe8000e12187c */
[----:B------:R-:W-:Y:S04]  /*35d50*/  LDGSTS.E [R250+0x31880], desc[UR60][R238.64], !P4 ;  /* 0x31880000eefa7fae */ /* 0x000fe8000e12187c */
[----:B------:R-:W3:Y:S01]  /*35d60*/  LDL.64 R98, [R1+0x2580] ;  /* 0x0025800001627983 */ /* 0x000ee20000100a00 */
[----:B------:R-:W-:-:S02]  /*35d70*/  VIADD R31, R113, 0xffffff35 ;  /* 0xffffff35711f7836 */ /* 0x000fc40000000000 */
[----:B------:R-:W1:Y:S01]  /*35d80*/  LDC R113, c[0x0][0x230] ;  /* 0x00008c00ff717b82 */ /* 0x000e620000000800 */
[----:B------:R-:W3:Y:S04]  /*35d90*/  LDL.64 R236, [R1+0x3a50] ;  /* 0x003a500001ec7983 */ /* 0x000ee80000100a00 */
[----:B------:R-:W3:Y:S04]  /*35da0*/  LDL.64 R238, [R1+0x1098] ;  /* 0x0010980001ee7983 */ /* 0x000ee80000100a00 */
[----:B----4-:R-:W-:Y:S01]  /*35db0*/  LDGSTS.E [R250+0x31900], desc[UR60][R60.64], !P4 ;  /* 0x319000003cfa7fae */ /* 0x010fe2000e12187c */
[----:B------:R-:W-:-:S03]  /*35dc0*/  ISETP.GE.U32.AND P6, PT, R31, 0x7ffffeb6, PT ;  /* 0x7ffffeb61f00780c */ /* 0x000fc60003fc6070 */
[----:B------:R-:W4:Y:S01]  /*35dd0*/  LDL.64 R60, [R1+0x2ca0] ;  /* 0x002ca000013c7983 */ /* 0x000f220000100a00 */
[----:B------:R-:W-:Y:S02]  /*35de0*/  VIADD R31, R112, 0xffffff31 ;  /* 0xffffff31701f7836 */ /* 0x000fe40000000000 */
[----:B------:R-:W1:Y:S01]  /*35df0*/  LDC R112, c[0x0][0x230] ;  /* 0x00008c00ff707b82 */ /* 0x000e620000000800 */
[----:B------:R-:W-:Y:S04]  /*35e00*/  LDGSTS.E [R250+0x31980], desc[UR60][R246.64], !P4 ;  /* 0x31980000f6fa7fae */ /* 0x000fe8000e12187c */
[----:B------:R-:W-:Y:S04]  /*35e10*/  LDGSTS.E [R250+0x31a00], desc[UR60][R110.64], !P4 ;  /* 0x31a000006efa7fae */ /* 0x000fe8000e12187c */
[----:B------:R-:W-:Y:S04]  /*35e20*/  LDGSTS.E [R250+0x31a80], desc[UR60][R108.64], !P4 ;  /* 0x31a800006cfa7fae */ /* 0x000fe8000e12187c */
[----:B------:R-:W4:Y:S04]  /*35e30*/  LDL.64 R246, [R1+0x2640] ;  /* 0x0026400001f67983 */ /* 0x000f280000100a00 */
[----:B------:R-:W4:Y:S04]  /*35e40*/  LDL.64 R110, [R1+0x2648] ;  /* 0x00264800016e7983 */ /* 0x000f280000100a00 */
[----:B------:R-:W4:Y:S04]  /*35e50*/  LDL.64 R108, [R1+0x2650] ;  /* 0x00265000016c7983 */ /* 0x000f280000100a00 */
[----:B------:R-:W-:Y:S01]  /*35e60*/  LDGSTS.E [R250+0x31b00], desc[UR60][R78.64], !P4 ;  /* 0x31b000004efa7fae */ /* 0x000fe2000e12187c */
[----:B------:R-:W-:-:S03]  /*35e70*/  ISETP.GE.U32.AND P1, PT, R31, 0x7ffffeb2, PT ;  /* 0x7ffffeb21f00780c */ /* 0x000fc60003f26070 */
[----:B------:R-:W4:Y:S04]  /*35e80*/  LDL.64 R78, [R1+0x2660] ;  /* 0x00266000014e7983 */ /* 0x000f280000100a00 */
[----:B--2---:R-:W-:Y:S04]  /*35e90*/  LDGSTS.E [R250+0x31b80], desc[UR60][R76.64], !P4 ;  /* 0x31b800004cfa7fae */ /* 0x004fe8000e12187c */
[----:B------:R-:W2:Y:S04]  /*35ea0*/  LDL.64 R76, [R1+0x2668] ;  /* 0x00266800014c7983 */ /* 0x000ea80000100a00 */
[----:B------:R-:W-:Y:S04]  /*35eb0*/  LDGSTS.E [R250+0x32800], desc[UR60][R240.64], !P6 ;  /* 0x32800000f0fa7fae */ /* 0x000fe8000f12187c */
[----:B---3--:R-:W-:Y:S01]  /*35ec0*/  LDGSTS.E [R250+0x32880], desc[UR60][R106.64], !P6 ;  /* 0x328800006afa7fae */ /* 0x008fe2000f12187c */
[----:B------:R-:W-:-:S02]  /*35ed0*/  VIADD R31, R75, 0xffffff2d ;  /* 0xffffff2d4b1f7836 */ /* 0x000fc40000000000 */
[----:B------:R-:W3:Y:S01]  /*35ee0*/  LDC R75, c[0x0][0x230] ;  /* 0x00008c00ff4b7b82 */ /* 0x000ee20000000800 */
[----:B------:R-:W3:Y:S04]  /*35ef0*/  LDL.64 R240, [R1+0x1088] ;  /* 0x0010880001f07983 */ /* 0x000ee80000100a00 */
[----:B------:R-:W3:Y:S04]  /*35f00*/  LDL.64 R106, [R1+0x2670] ;  /* 0x00267000016a7983 */ /* 0x000ee80000100a00 */
[----:B------:R-:W-:Y:S04]  /*35f10*/  LDGSTS.E [R250+0x32900], desc[UR60][R70.64], !P6 ;  /* 0x3290000046fa7fae */ /* 0x000fe8000f12187c */
[----:B------:R-:W-:Y:S04]  /*35f20*/  LDGSTS.E [R250+0x32980], desc[UR60][R242.64], !P6 ;  /* 0x32980000f2fa7fae */ /* 0x000fe8000f12187c */
[----:B------:R-:W-:Y:S04]  /*35f30*/  LDGSTS.E [R250+0x32a00], desc[UR60][R244.64], !P6 ;  /* 0x32a00000f4fa7fae */ /* 0x000fe8000f12187c */
[----:B------:R-:W3:Y:S04]  /*35f40*/  LDL.64 R70, [R1+0x2678] ;  /* 0x0026780001467983 */ /* 0x000ee80000100a00 */
[----:B------:R-:W-:Y:S01]  /*35f50*/  LDGSTS.E [R250+0x32a80], desc[UR60][R102.64], !P6 ;  /* 0x32a8000066fa7fae */ /* 0x000fe2000f12187c */
[----:B------:R-:W-:-:S03]  /*35f60*/  ISETP.GE.U32.AND P4, PT, R31, 0x7ffffeae, PT ;  /* 0x7ffffeae1f00780c */ /* 0x000fc60003f86070 */
[----:B------:R-:W3:Y:S04]  /*35f70*/  LDL.64 R242, [R1+0x1078] ;  /* 0x0010780001f27983 */ /* 0x000ee80000100a00 */
[----:B------:R-:W3:Y:S04]  /*35f80*/  LDL.64 R244, [R1+0x1070] ;  /* 0x0010700001f47983 */ /* 0x000ee80000100a00 */
[----:B------:R-:W3:Y:S04]  /*35f90*/  LDL.64 R102, [R1+0x2740] ;  /* 0x0027400001667983 */ /* 0x000ee80000100a00 */
[----:B------:R-:W-:Y:S04]  /*35fa0*/  LDGSTS.E [R250+0x32b00], desc[UR60][R100.64], !P6 ;  /* 0x32b0000064fa7fae */ /* 0x000fe8000f12187c */
[----:B------:R-:W3:Y:S04]  /*35fb0*/  LDL.64 R100, [R1+0x2748] ;  /* 0x0027480001647983 */ /* 0x000ee80000100a00 */
[----:B------:R-:W-:Y:S04]  /*35fc0*/  LDGSTS.E [R250+0x32b80], desc[UR60][R98.64], !P6 ;  /* 0x32b8000062fa7fae */ /* 0x000fe8000f12187c */
        /* <DEDUP_REMOVED lines=8> */
[----:B------:R-:W4:Y:S04]  /*36050*/  LDL.64 R108, [R1+0xfa8] ;  /* 0x000fa800016c7983 */ /* 0x000f280000100a00 */
[----:B------:R-:W-:Y:S04]  /*36060*/  LDGSTS.E [R250+0x33a00], desc[UR60][R78.64], !P1 ;  /* 0x33a000004efa7fae */ /* 0x000fe8000c92187c */
[----:B------:R-:W4:Y:S04]  /*36070*/  LDL.64 R78, [R1+0x1068] ;  /* 0x00106800014e7983 */ /* 0x000f280000100a00 */
[----:B--2---:R-:W-:Y:S04]  /*36080*/  LDGSTS.E [R250+0x33a80], desc[UR60][R76.64], !P1 ;  /* 0x33a800004cfa7fae */ /* 0x004fe8000c92187c */
[----:B------:R-:W2:Y:S04]  /*36090*/  LDL.64 R76, [R1+0x1060] ;  /* 0x00106000014c7983 */ /* 0x000ea80000100a00 */
[----:B---3--:R-:W-:Y:S04]  /*360a0*/  LDGSTS.E [R250+0x33b00], desc[UR60][R106.64], !P1 ;  /* 0x33b000006afa7fae */ /* 0x008fe8000c92187c */
[----:B------:R-:W3:Y:S04]  /*360b0*/  LDL.64 R106, [R1+0xfa0] ;  /* 0x000fa000016a7983 */ /* 0x000ee80000100a00 */
[----:B------:R-:W-:Y:S04]  /*360c0*/  LDGSTS.E [R250+0x33b80], desc[UR60][R70.64], !P1 ;  /* 0x33b8000046fa7fae */ /* 0x000fe8000c92187c */
[----:B------:R-:W-:Y:S04]  /*360d0*/  LDGSTS.E [R250+0x34800], desc[UR60][R226.64], !P4 ;  /* 0x34800000e2fa7fae */ /* 0x000fe8000e12187c */
[----:B------:R-:W-:Y:S04]  /*360e0*/  LDGSTS.E [R250+0x34880], desc[UR60][R228.64], !P4 ;  /* 0x34880000e4fa7fae */ /* 0x000fe8000e12187c */
[----:B------:R-:W3:Y:S04]  /*360f0*/  LDL.64 R70, [R1+0xf98] ;  /* 0x000f980001467983 */ /* 0x000ee80000100a00 */
[----:B------:R-:W-:Y:S01]  /*36100*/  LDGSTS.E [R250+0x34900], desc[UR60][R102.64], !P4 ;  /* 0x3490000066fa7fae */ /* 0x000fe2000e12187c */
[----:B------:R-:W-:-:S02]  /*36110*/  IADD3 R31, R74, -0xd7, RZ ;  /* 0xffffff294a1f7810 */ /* 0x000fc40007ffe0ff */
[----:B------:R-:W1:Y:S01]  /*36120*/  LDC R74, c[0x0][0x230] ;  /* 0x00008c00ff4a7b82 */ /* 0x000e620000000800 */
[----:B------:R-:W3:Y:S04]  /*36130*/  LDL.64 R226, [R1+0xe28] ;  /* 0x000e280001e27983 */ /* 0x000ee80000100a00 */
[----:B------:R-:W3:Y:S04]  /*36140*/  LDL.64 R228, [R1+0xe20] ;  /* 0x000e200001e47983 */ /* 0x000ee80000100a00 */
[----:B------:R-:W3:Y:S04]  /*36150*/  LDL.64 R102, [R1+0xf90] ;  /* 0x000f900001667983 */ /* 0x000ee80000100a00 */
[----:B------:R-:W-:Y:S04]  /*36160*/  LDGSTS.E [R250+0x34980], desc[UR60][R100.64], !P4 ;  /* 0x3498000064fa7fae */ /* 0x000fe8000e12187c */
[----:B------:R-:W3:Y:S04]  /*36170*/  LDL.64 R100, [R1+0xf88] ;  /* 0x000f880001647983 */ /* 0x000ee80000100a00 */
[----:B------:R-:W-:Y:S04]  /*36180*/  LDGSTS.E [R250+0x34a00], desc[UR60][R98.64], !P4 ;  /* 0x34a0000062fa7fae */ /* 0x000fe8000e12187c */
[----:B------:R-:W3:Y:S04]  /*36190*/  LDL.64 R98, [R1+0xf80] ;  /* 0x000f800001627983 */ /* 0x000ee80000100a00 */
[----:B----4-:R-:W-:Y:S01]  /*361a0*/  LDGSTS.E [R250+0x34a80], desc[UR60][R60.64], !P4 ;  /* 0x34a800003cfa7fae */ /* 0x010fe2000e12187c */
[----:B------:R-:W-:-:S03]  /*361b0*/  ISETP.GE.U32.AND P6, PT, R31, 0x7ffffeaa, PT ;  /* 0x7ffffeaa1f00780c */ /* 0x000fc60003fc6070 */
[----:B------:R-:W4:Y:S01]  /*361c0*/  LDL.64 R60, [R1+0xf78] ;  /* 0x000f7800013c7983 */ /* 0x000f220000100a00 */
[----:B------:R-:W-:Y:S02]  /*361d0*/  VIADD R31, R73, 0xffffff25 ;  /* 0xffffff25491f7836 */ /* 0x000fe40000000000 */
[----:B------:R-:W4:Y:S01]  /*361e0*/  LDC R73, c[0x0][0x230] ;  /* 0x00008c00ff497b82 */ /* 0x000f220000000800 */
[----:B------:R-:W-:Y:S02]  /*361f0*/  LDGSTS.E [R250+0x34b00], desc[UR60][R230.64], !P4 ;  /* 0x34b00000e6fa7fae */ /* 0x000fe4000e12187c */
[----:B------:R-:W-:Y:S02]  /*36200*/  ISETP.GE.U32.AND P1, PT, R31, 0x7ffffea6, PT ;  /* 0x7ffffea61f00780c */ /* 0x000fe40003f26070 */
[----:B------:R-:W-:Y:S04]  /*36210*/  LDGSTS.E [R250+0x34b80], desc[UR60][R232.64], !P4 ;  /* 0x34b80000e8fa7fae */ /* 0x000fe8000e12187c */
[----:B------:R-:W-:Y:S04]  /*36220*/  LDGSTS.E [R250+0x35800], desc[UR60][R236.64], !P6 ;  /* 0x35800000ecfa7fae */ /* 0x000fe8000f12187c */
[----:B------:R-:W-:Y:S04]  /*36230*/  LDGSTS.E [R250+0x35880], desc[UR60][R238.64], !P6 ;  /* 0x35880000eefa7fae */ /* 0x000fe8000f12187c */
[----:B------:R-:W-:Y:S04]  /*36240*/  LDGSTS.E [R250+0x35900], desc[UR60][R240.64], !P6 ;  /* 0x35900000f0fa7fae */ /* 0x000fe8000f12187c */
[----:B------:R-:W-:Y:S04]  /*36250*/  LDGSTS.E [R250+0x35980], desc[UR60][R242.64], !P6 ;  /* 0x35980000f2fa7fae */ /* 0x000fe8000f12187c */
[----:B------:R-:W-:Y:S04]  /*36260*/  LDGSTS.E [R250+0x35a00], desc[UR60][R244.64], !P6 ;  /* 0x35a00000f4fa7fae */ /* 0x000fe8000f12187c */
[----:B------:R-:W-:Y:S04]  /*36270*/  LDGSTS.E [R250+0x35a80], desc[UR60][R78.64], !P6 ;  /* 0x35a800004efa7fae */ /* 0x000fe8000f12187c */
[----:B------:R-:W4:Y:S04]  /*36280*/  LDL.64 R230, [R1+0xe18] ;  /* 0x000e180001e67983 */ /* 0x000f280000100a00 */
        /* <DEDUP_REMOVED lines=8> */
[----:B------:R-:W2:Y:S04]  /*36310*/  LDL.64 R238, [R1+0xd70] ;  /* 0x000d700001ee7983 */ /* 0x000ea80000100a00 */
[----:B---3--:R-:W-:Y:S04]  /*36320*/  LDGSTS.E [R250+0x36900], desc[UR60][R106.64], !P1 ;  /* 0x369000006afa7fae */ /* 0x008fe8000c92187c */
[----:B------:R-:W3:Y:S04]  /*36330*/  LDL.64 R240, [R1+0xd68] ;  /* 0x000d680001f07983 */ /* 0x000ee80000100a00 */
[----:B------:R-:W3:Y:S04]  /*36340*/  LDL.64 R242, [R1+0xd60] ;  /* 0x000d600001f27983 */ /* 0x000ee80000100a00 */
[----:B------:R-:W3:Y:S04]  /*36350*/  LDL.64 R244, [R1+0xd58] ;  /* 0x000d580001f47983 */ /* 0x000ee80000100a00 */
[----:B------:R-:W-:Y:S04]  /*36360*/  LDGSTS.E [R250+0x36980], desc[UR60][R70.64], !P1 ;  /* 0x3698000046fa7fae */ /* 0x000fe8000c92187c */
[----:B------:R-:W3:Y:S01]  /*36370*/  LDL.64 R246, [R1+0xd50] ;  /* 0x000d500001f67983 */ /* 0x000ee20000100a00 */
[----:B-1----:R-:W-:-:S02]  /*36380*/  VIADD R31, R72, 0xffffff21 ;  /* 0xffffff21481f7836 */ /* 0x002fc40000000000 */
[----:B------:R-:W1:Y:S01]  /*36390*/  LDC R72, c[0x0][0x230] ;  /* 0x00008c00ff487b82 */ /* 0x000e620000000800 */
[----:B------:R-:W3:Y:S04]  /*363a0*/  LDL.64 R110, [R1+0x3e50] ;  /* 0x003e5000016e7983 */ /* 0x000ee80000100a00 */
[----:B------:R-:W3:Y:S04]  /*363b0*/  LDL.64 R70, [R1+0xe30] ;  /* 0x000e300001467983 */ /* 0x000ee80000100a00 */
[----:B------:R-:W-:Y:S01]  /*363c0*/  LDGSTS.E [R250+0x36a00], desc[UR60][R102.64], !P1 ;  /* 0x36a0000066fa7fae */ /* 0x000fe2000c92187c */
[----:B------:R-:W-:-:S03]  /*363d0*/  ISETP.GE.U32.AND P4, PT, R31, 0x7ffffea2, PT ;  /* 0x7ffffea21f00780c */ /* 0x000fc60003f86070 */
[----:B------:R-:W3:Y:S04]  /*363e0*/  LDL.64 R108, [R1+0xc48] ;  /* 0x000c4800016c7983 */ /* 0x000ee80000100a00 */
[----:B------:R-:W3:Y:S04]  /*363f0*/  LDL.64 R106, [R1+0xc40] ;  /* 0x000c4000016a7983 */ /* 0x000ee80000100a00 */
[----:B------:R-:W3:Y:S04]  /*36400*/  LDL.64 R102, [R1+0xc38] ;  /* 0x000c380001667983 */ /* 0x000ee80000100a00 */
[----:B------:R-:W-:Y:S01]  /*36410*/  LDGSTS.E [R250+0x36a80], desc[UR60][R100.64], !P1 ;  /* 0x36a8000064fa7fae */ /* 0x000fe2000c92187c */
[----:B------:R-:W-:-:S02]  /*36420*/  VIADD R31, R113, 0xffffff1d ;  /* 0xffffff1d711f7836 */ /* 0x000fc40000000000 */
[----:B------:R-:W1:Y:S01]  /*36430*/  LDC R113, c[0x0][0x230] ;  /* 0x00008c00ff717b82 */ /* 0x000e620000000800 */
[----:B------:R-:W3:Y:S04]  /*36440*/  LDL.64 R100, [R1+0xc30] ;  /* 0x000c300001647983 */ /* 0x000ee80000100a00 */
[----:B------:R-:W-:Y:S01]  /*36450*/  LDGSTS.E [R250+0x36b00], desc[UR60][R98.64], !P1 ;  /* 0x36b0000062fa7fae */ /* 0x000fe2000c92187c */
[----:B------:R-:W-:-:S03]  /*36460*/  ISETP.GE.U32.AND P6, PT, R31, 0x7ffffe9e, PT ;  /* 0x7ffffe9e1f00780c */ /* 0x000fc60003fc6070 */
[----:B------:R-:W3:Y:S04]  /*36470*/  LDL.64 R98, [R1+0xc28] ;  /* 0x000c280001627983 */ /* 0x000ee80000100a00 */
[----:B----4-:R-:W-:Y:S04]  /*36480*/  LDGSTS.E [R250+0x36b80], desc[UR60][R60.64], !P1 ;  /* 0x36b800003cfa7fae */ /* 0x010fe8000c92187c */
[----:B------:R-:W4:Y:S04]  /*36490*/  LDL.64 R60, [R1+0xd48] ;  /* 0x000d4800013c7983 */ /* 0x000f280000100a00 */
[----:B------:R-:W-:Y:S04]  /*364a0*/  LDGSTS.E [R250+0x37800], desc[UR60][R78.64], !P4 ;  /* 0x378000004efa7fae */ /* 0x000fe8000e12187c */
[----:B------:R-:W4:Y:S04]  /*364b0*/  LDL.64 R78, [R1+0xc20] ;  /* 0x000c2000014e7983 */ /* 0x000f280000100a00 */
[----:B--2---:R-:W-:Y:S04]  /*364c0*/  LDGSTS.E [R250+0x37880], desc[UR60][R76.64], !P4 ;  /* 0x378800004cfa7fae */ /* 0x004fe8000e12187c */
[----:B------:R-:W-:Y:S04]  /*364d0*/  LDGSTS.E [R250+0x37900], desc[UR60][R222.64], !P4 ;  /* 0x37900000defa7fae */ /* 0x000fe8000e12187c */
[----:B------:R-:W-:Y:S04]  /*364e0*/  LDGSTS.E [R250+0x37980], desc[UR60][R224.64], !P4 ;  /* 0x37980000e0fa7fae */ /* 0x000fe8000e12187c */
[----:B------:R-:W2:Y:S01]  /*364f0*/  LDL.64 R76, [R1+0xc18] ;  /* 0x000c1800014c7983 */ /* 0x000ea20000100a00 */
[----:B------:R-:W-:-:S02]  /*36500*/  IADD3 R31, R112, -0xe7, RZ ;  /* 0xffffff19701f7810 */ /* 0x000fc40007ffe0ff */
[----:B------:R-:W1:Y:S01]  /*36510*/  LDC R112, c[0x0][0x230] ;  /* 0x00008c00ff707b82 */ /* 0x000e620000000800 */
[----:B------:R-:W2:Y:S04]  /*36520*/  LDL.64 R222, [R1+0x2080] ;  /* 0x0020800001de7983 */ /* 0x000ea80000100a00 */
        /* <DEDUP_REMOVED lines=46> */
[----:B------:R-:W2:Y:S04]  /*36810*/  LDL.64 R78, [R1+0xc98] ;  /* 0x000c9800014e7983 */ /* 0x000ea80000100a00 */
[----:B------:R-:W2:Y:S04]  /*36820*/  LDL.64 R76, [R1+0xba8] ;  /* 0x000ba800014c7983 */ /* 0x000ea80000100a00 */
[----:B---3--:R-:W-:Y:S04]  /*36830*/  LDGSTS.E [R250+0x3a800], desc[UR60][R70.64], !P4 ;  /* 0x3a80000046fa7fae */ /* 0x008fe8000e12187c */
[----:B------:R-:W-:Y:S04]  /*36840*/  LDGSTS.E [R250+0x3a880], desc[UR60][R32.64], !P4 ;  /* 0x3a88000020fa7fae */ /* 0x000fe8000e12187c */
[----:B------:R-:W-:Y:S04]  /*36850*/  LDGSTS.E [R250+0x3a900], desc[UR60][R34.64], !P4 ;  /* 0x3a90000022fa7fae */ /* 0x000fe8000e12187c */
[----:B------:R-:W-:Y:S04]  /*36860*/  LDGSTS.E [R250+0x3a980], desc[UR60][R36.64], !P4 ;  /* 0x3a98000024fa7fae */ /* 0x000fe8000e12187c */
[----:B------:R-:W-:Y:S04]  /*36870*/  LDGSTS.E [R250+0x3aa00], desc[UR60][R38.64], !P4 ;  /* 0x3aa0000026fa7fae */ /* 0x000fe8000e12187c */
[----:B------:R-:W3:Y:S04]  /*36880*/  LDL.64 R70, [R1+0xbb0] ;  /* 0x000bb00001467983 */ /* 0x000ee80000100a00 */
[----:B------:R-:W-:Y:S04]  /*36890*/  LDGSTS.E [R250+0x3aa80], desc[UR60][R42.64], !P4 ;  /* 0x3aa800002afa7fae */ /* 0x000fe8000e12187c */
[----:B------:R-:W-:Y:S04]  /*368a0*/  LDGSTS.E [R250+0x3ab00], desc[UR60][R44.64], !P4 ;  /* 0x3ab000002cfa7fae */ /* 0x000fe8000e12187c */
[----:B------:R-:W-:Y:S04]  /*368b0*/  LDGSTS.E [R250+0x3ab80], desc[UR60][R46.64], !P4 ;  /* 0x3ab800002efa7fae */ /* 0x000fe8000e12187c */
[----:B----4-:R-:W-:Y:S01]  /*368c0*/  LDGSTS.E [R250+0x3b800], desc[UR60][R60.64], !P6 ;  /* 0x3b8000003cfa7fae */ /* 0x010fe2000f12187c */
[----:B------:R-:W-:-:S02]  /*368d0*/  VIADD R31, R73, 0xffffff0d ;  /* 0xffffff0d491f7836 */ /* 0x000fc40000000000 */
[----:B------:R-:W4:Y:S01]  /*368e0*/  LDC R73, c[0x0][0x230] ;  /* 0x00008c00ff497b82 */ /* 0x000f220000000800 */
[----:B------:R-:W-:Y:S04]  /*368f0*/  LDGSTS.E [R250+0x3b880], desc[UR60][R82.64], !P6 ;  /* 0x3b88000052fa7fae */ /* 0x000fe8000f12187c */
[----:B------:R-:W4:Y:S01]  /*36900*/  LDL.64 R60, [R1+0xb88] ;  /* 0x000b8800013c7983 */ /* 0x000f220000100a00 */
[----:B------:R-:W-:Y:S02]  /*36910*/  ISETP.GE.U32.AND P1, PT, R31, 0x7ffffe8e, PT ;  /* 0x7ffffe8e1f00780c */ /* 0x000fe40003f26070 */
[----:B-1----:R-:W-:Y:S01]  /*36920*/  IADD3 R31, R72, -0xf7, RZ ;  /* 0xffffff09481f7810 */ /* 0x002fe20007ffe0ff */
        /* <DEDUP_REMOVED lines=26> */
[----:B------:R-:W4:Y:S04]  /*36ad0*/  LDL.64 R238, [R1+0xec8] ;  /* 0x000ec80001ee7983 */ /* 0x000f280000100a00 */
[----:B--2---:R-:W-:Y:S04]  /*36ae0*/  LDGSTS.E [R250+0x3d980], desc[UR60][R98.64], !P4 ;  /* 0x3d98000062fa7fae */ /* 0x004fe8000e12187c */
        /* <DEDUP_REMOVED lines=8> */
[----:B------:R-:W3:Y:S04]  /*36b70*/  LDL.64 R98, [R1+0x4938] ;  /* 0x0049380001627983 */ /* 0x000ee80000100a00 */
[----:B------:R-:W3:Y:S04]  /*36b80*/  LDL.64 R76, [R1+0x4930] ;  /* 0x00493000014c7983 */ /* 0x000ee80000100a00 */
[----:B----4-:R-:W-:Y:S04]  /*36b90*/  LDGSTS.E [R250+0x3db80], desc[UR60][R60.64], !P4 ;  /* 0x3db800003cfa7fae */ /* 0x010fe8000e12187c */
[----:B------:R-:W4:Y:S01]  /*36ba0*/  LDL.64 R60, [R1+0x4940] ;  /* 0x00494000013c7983 */ /* 0x000f220000100a00 */
[----:B------:R-:W-:-:S02]  /*36bb0*/  VIADD R31, R113, 0xffffff05 ;  /* 0xffffff05711f7836 */ /* 0x000fc40000000000 */
[----:B------:R-:W1:Y:S03]  /*36bc0*/  LDC R113, c[0x0][0x230] ;  /* 0x00008c00ff717b82 */ /* 0x000e660000000800 */
[----:B------:R-:W-:Y:S01]  /*36bd0*/  ISETP.GE.U32.AND P6, PT, R31, 0x7ffffe86, PT ;  /* 0x7ffffe861f00780c */ /* 0x000fe20003fc6070 */
[----:B------:R-:W-:-:S04]  /*36be0*/  VIADD R31, R112, 0xffffff01 ;  /* 0xffffff01701f7836 */ /* 0x000fc80000000000 */
[----:B------:R-:W1:Y:S01]  /*36bf0*/  LDC R112, c[0x0][0x230] ;  /* 0x00008c00ff707b82 */ /* 0x000e620000000800 */
[----:B------:R-:W-:-:S07]  /*36c00*/  ISETP.GE.U32.AND P1, PT, R31, 0x7ffffe82, PT ;  /* 0x7ffffe821f00780c */ /* 0x000fce0003f26070 */
[----:B------:R-:W-:Y:S04]  /*36c10*/  LDGSTS.E [R250+0x3e800], desc[UR60][R236.64], !P6 ;  /* 0x3e800000ecfa7fae */ /* 0x000fe8000f12187c */
[----:B------:R-:W-:Y:S01]  /*36c20*/  LDGSTS.E [R250+0x3e880], desc[UR60][R242.64], !P6 ;  /* 0x3e880000f2fa7fae */ /* 0x000fe2000f12187c */
[----:B------:R-:W-:Y:S02]  /*36c30*/  VIADD R31, R75, 0xffffff7c ;  /* 0xffffff7c4b1f7836 */ /* 0x000fe40000000000 */
[----:B------:R-:W1:Y:S01]  /*36c40*/  LDC R75, c[0x0][0x230] ;  /* 0x00008c00ff4b7b82 */ /* 0x000e620000000800 */
[----:B------:R-:W4:Y:S04]  /*36c50*/  LDL.64 R236, [R1+0x1ff0] ;  /* 0x001ff00001ec7983 */ /* 0x000f280000100a00 */
[----:B------:R-:W-:Y:S04]  /*36c60*/  LDGSTS.E [R250+0x3e900], desc[UR60][R244.64], !P6 ;  /* 0x3e900000f4fa7fae */ /* 0x000fe8000f12187c */
[----:B------:R-:W4:Y:S04]  /*36c70*/  LDL.64 R242, [R1+0x2030] ;  /* 0x0020300001f27983 */ /* 0x000f280000100a00 */
[----:B------:R-:W-:Y:S04]  /*36c80*/  LDGSTS.E [R250+0x3e980], desc[UR60][R246.64], !P6 ;  /* 0x3e980000f6fa7fae */ /* 0x000fe8000f12187c */
[----:B------:R-:W4:Y:S04]  /*36c90*/  LDL.64 R244, [R1+0x1ad0] ;  /* 0x001ad00001f47983 */ /* 0x000f280000100a00 */
[----:B------:R-:W-:Y:S04]  /*36ca0*/  LDGSTS.E [R250+0x3ea00], desc[UR60][R110.64], !P6 ;  /* 0x3ea000006efa7fae */ /* 0x000fe8000f12187c */
[----:B------:R-:W-:Y:S04]  /*36cb0*/  LDGSTS.E [R250+0x3ea80], desc[UR60][R108.64], !P6 ;  /* 0x3ea800006cfa7fae */ /* 0x000fe8000f12187c */
[----:B------:R-:W4:Y:S04]  /*36cc0*/  LDL.64 R246, [R1+0x1ab0] ;  /* 0x001ab00001f67983 */ /* 0x000f280000100a00 */
[----:B------:R-:W-:Y:S04]  /*36cd0*/  LDGSTS.E [R250+0x3eb00], desc[UR60][R106.64], !P6 ;  /* 0x3eb000006afa7fae */ /* 0x000fe8000f12187c */
[----:B------:R-:W4:Y:S04]  /*36ce0*/  LDL.64 R110, [R1+0x1aa0] ;  /* 0x001aa000016e7983 */ /* 0x000f280000100a00 */
[----:B------:R-:W4:Y:S04]  /*36cf0*/  LDL.64 R108, [R1+0x1a98] ;  /* 0x001a9800016c7983 */ /* 0x000f280000100a00 */
[----:B------:R-:W-:Y:S04]  /*36d00*/  LDGSTS.E [R250+0x3eb80], desc[UR60][R238.64], !P6 ;  /* 0x3eb80000eefa7fae */ /* 0x000fe8000f12187c */
[----:B------:R-:W4:Y:S04]  /*36d10*/  LDL.64 R106, [R1+0x1a90] ;  /* 0x001a9000016a7983 */ /* 0x000f280000100a00 */
[----:B--2---:R-:W-:Y:S01]  /*36d20*/  LDGSTS.E [R250+0x3f800], desc[UR60][R240.64], !P1 ;  /* 0x3f800000f0fa7fae */ /* 0x004fe2000c92187c */
[----:B------:R-:W-:-:S03]  /*36d30*/  ISETP.GE.U32.AND P4, PT, R31, 0x7ffffefd, PT ;  /* 0x7ffffefd1f00780c */ /* 0x000fc60003f86070 */
[----:B------:R-:W2:Y:S04]  /*36d40*/  LDL.64 R238, [R1+0x18e8] ;  /* 0x0018e80001ee7983 */ /* 0x000ea80000100a00 */
[----:B------:R-:W-:Y:S04]  /*36d50*/  LDGSTS.E [R250+0x3f880], desc[UR60][R102.64], !P1 ;  /* 0x3f88000066fa7fae */ /* 0x000fe8000c92187c */
[----:B------:R-:W2:Y:S04]  /*36d60*/  LDL.64 R240, [R1+0x18e0] ;  /* 0x0018e00001f07983 */ /* 0x000ea80000100a00 */
[----:B---3--:R-:W-:Y:S04]  /*36d70*/  LDGSTS.E [R250+0x3f900], desc[UR60][R78.64], !P1 ;  /* 0x3f9000004efa7fae */ /* 0x008fe8000c92187c */
[----:B------:R-:W3:Y:S04]  /*36d80*/  LDL.64 R102, [R1+0x19c8] ;  /* 0x0019c80001667983 */ /* 0x000ee80000100a00 */
[----:B------:R-:W-:Y:S04]  /*36d90*/  LDGSTS.E [R250+0x3f980], desc[UR60][R70.64], !P1 ;  /* 0x3f98000046fa7fae */ /* 0x000fe8000c92187c */
[----:B------:R-:W2:Y:S04]  /*36da0*/  LDL.64 R78, [R1+0x1a88] ;  /* 0x001a8800014e7983 */ /* 0x000ea80000100a00 */
[----:B------:R-:W-:Y:S04]  /*36db0*/  LDGSTS.E [R250+0x3fa00], desc[UR60][R100.64], !P1 ;  /* 0x3fa0000064fa7fae */ /* 0x000fe8000c92187c */
[----:B------:R-:W3:Y:S04]  /*36dc0*/  LDL.64 R70, [R1+0x1a80] ;  /* 0x001a800001467983 */ /* 0x000ee80000100a00 */
[----:B------:R-:W-:Y:S04]  /*36dd0*/  LDGSTS.E [R250+0x3fa80], desc[UR60][R98.64], !P1 ;  /* 0x3fa8000062fa7fae */ /* 0x000fe8000c92187c */
[----:B------:R-:W-:Y:S04]  /*36de0*/  LDGSTS.E [R250+0x3fb00], desc[UR60][R76.64], !P1 ;  /* 0x3fb000004cfa7fae */ /* 0x000fe8000c92187c */
[----:B------:R-:W3:Y:S01]  /*36df0*/  LDL.64 R100, [R1+0x19c0] ;  /* 0x0019c00001647983 */ /* 0x000ee20000100a00 */
[----:B------:R-:W-:-:S02]  /*36e00*/  IADD3 R31, R74, -0x88, RZ ;  /* 0xffffff784a1f7810 */ /* 0x000fc40007ffe0ff */
[----:B------:R-:W1:Y:S01]  /*36e10*/  LDC R74, c[0x0][0x230] ;  /* 0x00008c00ff4a7b82 */ /* 0x000e620000000800 */
[----:B------:R-:W3:Y:S04]  /*36e20*/  LDL.64 R98, [R1+0x19b0] ;  /* 0x0019b00001627983 */ /* 0x000ee80000100a00 */
[----:B------:R-:W3:Y:S04]  /*36e30*/  LDL.64 R76, [R1+0x19a8] ;  /* 0x0019a800014c7983 */ /* 0x000ee80000100a00 */
[----:B----4-:R-:W-:Y:S04]  /*36e40*/  LDGSTS.E [R250+0x3fb80], desc[UR60][R60.64], !P1 ;  /* 0x3fb800003cfa7fae */ /* 0x010fe8000c92187c */
[----:B------:R-:W4:Y:S01]  /*36e50*/  LDL.64 R60, [R1+0x19b8] ;  /* 0x0019b800013c7983 */ /* 0x000f220000100a00 */
[----:B------:R-:W-:-:S03]  /*36e60*/  ISETP.GE.U32.AND P6, PT, R31, 0x7ffffef9, PT ;  /* 0x7ffffef91f00780c */ /* 0x000fc60003fc6070 */
        /* <DEDUP_REMOVED lines=13> */
[----:B---3--:R-:W-:Y:S04]  /*36f40*/  LDGSTS.E [R251+0x20f80], desc[UR60][R70.64], !P4 ;  /* 0x20f8000046fb7fae */ /* 0x008fe8000e12187c */
[----:B------:R-:W2:Y:S04]  /*36f50*/  LDL.64 R78, [R1+0x1808] ;  /* 0x00180800014e7983 */ /* 0x000ea80000100a00 */
[----:B------:R-:W-:Y:S04]  /*36f60*/  LDGSTS.E [R251+0x21c00], desc[UR60][R228.64], !P6 ;  /* 0x21c00000e4fb7fae */ /* 0x000fe8000f12187c */
[----:B------:R-:W3:Y:S04]  /*36f70*/  LDL.64 R70, [R1+0x1800] ;  /* 0x0018000001467983 */ /* 0x000ee80000100a00 */
[----:B------:R-:W-:Y:S04]  /*36f80*/  LDGSTS.E [R251+0x21c80], desc[UR60][R230.64], !P6 ;  /* 0x21c80000e6fb7fae */ /* 0x000fe8000f12187c */
[----:B------:R-:W-:Y:S04]  /*36f90*/  LDGSTS.E [R251+0x21d00], desc[UR60][R102.64], !P6 ;  /* 0x21d0000066fb7fae */ /* 0x000fe8000f12187c */
[----:B------:R-:W-:Y:S01]  /*36fa0*/  LDGSTS.E [R251+0x21d80], desc[UR60][R100.64], !P6 ;  /* 0x21d8000064fb7fae */ /* 0x000fe2000f12187c */
[----:B------:R-:W-:-:S02]  /*36fb0*/  VIADD R31, R73, 0xffffff74 ;  /* 0xffffff74491f7836 */ /* 0x000fc40000000000 */
[----:B------:R-:W3:Y:S01]  /*36fc0*/  LDC R73, c[0x0][0x230] ;  /* 0x00008c00ff497b82 */ /* 0x000ee20000000800 */
[----:B------:R-:W3:Y:S04]  /*36fd0*/  LDL.64 R228, [R1+0x898] ;  /* 0x0008980001e47983 */ /* 0x000ee80000100a00 */
[----:B------:R-:W3:Y:S04]  /*36fe0*/  LDL.64 R102, [R1+0x17f8] ;  /* 0x0017f80001667983 */ /* 0x000ee80000100a00 */
[----:B------:R-:W3:Y:S04]  /*36ff0*/  LDL.64 R100, [R1+0x17e8] ;  /* 0x0017e80001647983 */ /* 0x000ee80000100a00 */
[----:B------:R-:W3:Y:S04]  /*37000*/  LDL.64 R230, [R1+0x880] ;  /* 0x0008800001e67983 */ /* 0x000ee80000100a00 */
[----:B----4-:R-:W-:Y:S01]  /*37010*/  LDGSTS.E [R251+0x21e00], desc[UR60][R60.64], !P6 ;  /* 0x21e000003cfb7fae */ /* 0x010fe2000f12187c */
[----:B------:R-:W-:-:S03]  /*37020*/  ISETP.GE.U32.AND P1, PT, R31, 0x7ffffef5, PT ;  /* 0x7ffffef51f00780c */ /* 0x000fc60003f26070 */
[----:B------:R-:W4:Y:S01]  /*37030*/  LDL.64 R60, [R1+0x17f0] ;  /* 0x0017f000013c7983 */ /* 0x000f220000100a00 */
[----:B-1----:R-:W-:Y:S02]  /*37040*/  VIADD R31, R72, 0xffffff70 ;  /* 0xffffff70481f7836 */ /* 0x002fe40000000000 */
[----:B------:R-:W1:Y:S01]  /*37050*/  LDC R72, c[0x0][0x230] ;  /* 0x00008c00ff487b82 */ /* 0x000e620000000800 */
[----:B------:R-:W-:Y:S02]  /*37060*/  LDGSTS.E [R251+0x21e80], desc[UR60][R98.64], !P6 ;  /* 0x21e8000062fb7fae */ /* 0x000fe4000f12187c */
[----:B------:R-:W-:Y:S02]  /*37070*/  ISETP.GE.U32.AND P4, PT, R31, 0x7ffffef1, PT ;  /* 0x7ffffef11f00780c */ /* 0x000fe40003f86070 */
[----:B------:R-:W-:Y:S04]  /*37080*/  LDGSTS.E [R251+0x21f00], desc[UR60][R76.64], !P6 ;  /* 0x21f000004cfb7fae */ /* 0x000fe8000f12187c */
[----:B------:R-:W-:Y:S04]  /*37090*/  LDGSTS.E [R251+0x21f80], desc[UR60][R232.64], !P6 ;  /* 0x21f80000e8fb7fae */ /* 0x000fe8000f12187c */
[----:B------:R-:W-:Y:S04]  /*370a0*/  LDGSTS.E [R251+0x22c00], desc[UR60][R236.64], !P1 ;  /* 0x22c00000ecfb7fae */ /* 0x000fe8000c92187c */
[----:B------:R-:W-:Y:S04]  /*370b0*/  LDGSTS.E [R251+0x22c80], desc[UR60][R238.64], !P1 ;  /* 0x22c80000eefb7fae */ /* 0x000fe8000c92187c */
[----:B------:R-:W4:Y:S04]  /*370c0*/  LDL.64 R98, [R1+0x17e0] ;  /* 0x0017e00001627983 */ /* 0x000f280000100a00 */
[----:B------:R-:W-:Y:S04]  /*370d0*/  LDGSTS.E [R251+0x22d00], desc[UR60][R240.64], !P1 ;  /* 0x22d00000f0fb7fae */ /* 0x000fe8000c92187c */
[----:B------:R-:W4:Y:S01]  /*370e0*/  LDL.64 R76, [R1+0x17d8] ;  /* 0x0017d800014c7983 */ /* 0x000f220000100a00 */
[----:B------:R-:W-:-:S02]  /*370f0*/  VIADD R31, R113, 0xffffff6c ;  /* 0xffffff6c711f7836 */ /* 0x000fc40000000000 */
[----:B------:R-:W1:Y:S01]  /*37100*/  LDC R113, c[0x0][0x230] ;  /* 0x00008c00ff717b82 */ /* 0x000e620000000800 */
[----:B------:R-:W4:Y:S04]  /*37110*/  LDL.64 R232, [R1+0x20a0] ;  /* 0x0020a00001e87983 */ /* 0x000f280000100a00 */
[----:B------:R-:W-:Y:S04]  /*37120*/  LDGSTS.E [R251+0x22d80], desc[UR60][R242.64], !P1 ;  /* 0x22d80000f2fb7fae */ /* 0x000fe8000c92187c */
[----:B------:R-:W4:Y:S04]  /*37130*/  LDL.64 R236, [R1+0x7c8] ;  /* 0x0007c80001ec7983 */ /* 0x000f280000100a00 */
[----:B------:R-:W4:Y:S04]  /*37140*/  LDL.64 R238, [R1+0x7c0] ;  /* 0x0007c00001ee7983 */ /* 0x000f280000100a00 */
[----:B------:R-:W-:Y:S01]  /*37150*/  LDGSTS.E [R251+0x22e00], desc[UR60][R244.64], !P1 ;  /* 0x22e00000f4fb7fae */ /* 0x000fe2000c92187c */
[----:B------:R-:W-:-:S03]  /*37160*/  ISETP.GE.U32.AND P6, PT, R31, 0x7ffffeed, PT ;  /* 0x7ffffeed1f00780c */ /* 0x000fc60003fc6070 */
        /* <DEDUP_REMOVED lines=12> */
[----:B---3--:R-:W-:Y:S04]  /*37230*/  LDGSTS.E [R251+0x23d00], desc[UR60][R70.64], !P4 ;  /* 0x23d0000046fb7fae */ /* 0x008fe8000e12187c */
[----:B------:R-:W2:Y:S04]  /*37240*/  LDL.64 R78, [R1+0x890] ;  /* 0x00089000014e7983 */ /* 0x000ea80000100a00 */
[----:B------:R-:W3:Y:S04]  /*37250*/  LDL.64 R70, [R1+0x888] ;  /* 0x0008880001467983 */ /* 0x000ee80000100a00 */
[----:B------:R-:W-:Y:S04]  /*37260*/  LDGSTS.E [R251+0x23d80], desc[UR60][R102.64], !P4 ;  /* 0x23d8000066fb7fae */ /* 0x000fe8000e12187c */
[----:B------:R-:W3:Y:S04]  /*37270*/  LDL.64 R102, [R1+0x210] ;  /* 0x0002100001667983 */ /* 0x000ee80000100a00 */
[----:B----4-:R-:W-:Y:S04]  /*37280*/  LDGSTS.E [R251+0x23e00], desc[UR60][R60.64], !P4 ;  /* 0x23e000003cfb7fae */ /* 0x010fe8000e12187c */
[----:B------:R-:W-:Y:S04]  /*37290*/  LDGSTS.E [R251+0x23e80], desc[UR60][R100.64], !P4 ;  /* 0x23e8000064fb7fae */ /* 0x000fe8000e12187c */
[----:B------:R-:W4:Y:S04]  /*372a0*/  LDL.64 R60, [R1+0x878] ;  /* 0x00087800013c7983 */ /* 0x000f280000100a00 */
[----:B------:R-:W4:Y:S04]  /*372b0*/  LDL.64 R100, [R1+0x1d8] ;  /* 0x0001d80001647983 */ /* 0x000f280000100a00 */
[----:B------:R-:W-:Y:S04]  /*372c0*/  LDGSTS.E [R251+0x23f00], desc[UR60][R98.64], !P4 ;  /* 0x23f0000062fb7fae */ /* 0x000fe8000e12187c */
[----:B------:R-:W-:Y:S04]  /*372d0*/  LDGSTS.E [R251+0x23f80], desc[UR60][R76.64], !P4 ;  /* 0x23f800004cfb7fae */ /* 0x000fe8000e12187c */
[----:B------:R-:W4:Y:S04]  /*372e0*/  LDL.64 R98, [R1+0x1d0] ;  /* 0x0001d00001627983 */ /* 0x000f280000100a00 */
[----:B------:R-:W-:Y:S04]  /*372f0*/  LDGSTS.E [R251+0x24c00], desc[UR60][R222.64], !P6 ;  /* 0x24c00000defb7fae */ /* 0x000fe8000f12187c */
[----:B------:R-:W4:Y:S04]  /*37300*/  LDL.64 R76, [R1+0xa8] ;  /* 0x0000a800014c7983 */ /* 0x000f280000100a00 */
[----:B------:R-:W-:Y:S04]  /*37310*/  LDGSTS.E [R251+0x24c80], desc[UR60][R224.64], !P6 ;  /* 0x24c80000e0fb7fae */ /* 0x000fe8000f12187c */
[----:B------:R-:W-:Y:S04]  /*37320*/  LDGSTS.E [R251+0x24d00], desc[UR60][R226.64], !P6 ;  /* 0x24d00000e2fb7fae */ /* 0x000fe8000f12187c */
[----:B------:R-:W-:Y:S01]  /*37330*/  LDGSTS.E [R251+0x24d80], desc[UR60][R228.64], !P6 ;  /* 0x24d80000e4fb7fae */ /* 0x000fe2000f12187c */
[----:B------:R-:W-:-:S02]  /*37340*/  IADD3 R31, R112, -0x98, RZ ;  /* 0xffffff68701f7810 */ /* 0x000fc40007ffe0ff */
[----:B------:R-:W1:Y:S01]  /*37350*/  LDC R112, c[0x0][0x230] ;  /* 0x00008c00ff707b82 */ /* 0x000e620000000800 */
[----:B------:R-:W4:Y:S04]  /*37360*/  LDL.64 R222, [R1+0xc08] ;  /* 0x000c080001de7983 */ /* 0x000f280000100a00 */
[----:B------:R-:W4:Y:S04]  /*37370*/  LDL.64 R224, [R1+0xc00] ;  /* 0x000c000001e07983 */ /* 0x000f280000100a00 */
[----:B------:R-:W4:Y:S04]  /*37380*/  LDL.64 R228, [R1+0x2770] ;  /* 0x0027700001e47983 */ /* 0x000f280000100a00 */
[----:B------:R-:W4:Y:S04]  /*37390*/  LDL.64 R226, [R1+0xbf8] ;  /* 0x000bf80001e27983 */ /* 0x000f280000100a00 */
[----:B--2---:R-:W-:Y:S04]  /*373a0*/  LDGSTS.E [R251+0x24e00], desc[UR60][R78.64], !P6 ;  /* 0x24e000004efb7fae */ /* 0x004fe8000f12187c */
[----:B---3--:R-:W-:Y:S04]  /*373b0*/  LDGSTS.E [R251+0x24e80], desc[UR60][R70.64], !P6 ;  /* 0x24e8000046fb7fae */ /* 0x008fe8000f12187c */
[----:B------:R-:W2:Y:S04]  /*373c0*/  LDL.64 R78, [R1+0xa0] ;  /* 0x0000a000014e7983 */ /* 0x000ea80000100a00 */
[----:B------:R-:W-:Y:S04]  /*373d0*/  LDGSTS.E [R251+0x24f00], desc[UR60][R230.64], !P6 ;  /* 0x24f00000e6fb7fae */ /* 0x000fe8000f12187c */
[----:B------:R-:W3:Y:S01]  /*373e0*/  LDL.64 R70, [R1+0x98] ;  /* 0x0000980001467983 */ /* 0x000ee20000100a00 */
[----:B------:R-:W-:-:S03]  /*373f0*/  ISETP.GE.U32.AND P1, PT, R31, 0x7ffffee9, PT ;  /* 0x7ffffee91f00780c */ /* 0x000fc60003f26070 */
[----:B------:R-:W3:Y:S04]  /*37400*/  LDL.64 R230, [R1+0x2778] ;  /* 0x0027780001e67983 */ /* 0x000ee80000100a00 */
[----:B----4-:R-:W-:Y:S01]  /*37410*/  LDGSTS.E [R251+0x24f80], desc[UR60][R60.64], !P6 ;  /* 0x24f800003cfb7fae */ /* 0x010fe2000f12187c */
[----:B------:R-:W-:Y:S02]  /*37420*/  VIADD R31, R75, 0xffffff64 ;  /* 0xffffff644b1f7836 */ /* 0x000fe40000000000 */
[----:B------:R-:W4:Y:S03]  /*37430*/  LDC R75, c[0x0][0x230] ;  /* 0x00008c00ff4b7b82 */ /* 0x000f260000000800 */
[----:B------:R-:W-:Y:S04]  /*37440*/  LDGSTS.E [R251+0x25c00], desc[UR60][R232.64], !P1 ;  /* 0x25c00000e8fb7fae */ /* 0x000fe8000c92187c */
[----:B------:R-:W4:Y:S01]  /*37450*/  LDL.64 R60, [R1+0x22e8] ;  /* 0x0022e800013c7983 */ /* 0x000f220000100a00 */
[----:B------:R-:W-:-:S03]  /*37460*/  ISETP.GE.U32.AND P4, PT, R31, 0x7ffffee5, PT ;  /* 0x7ffffee51f00780c */ /* 0x000fc60003f86070 */
        /* <DEDUP_REMOVED lines=28> */
[----:B------:R-:W-:-:S02]  /*37630*/  VIADD R31, R73, 0xffffff5c ;  /* 0xffffff5c491f7836 */ /* 0x000fc40000000000 */
[----:B------:R-:W1:Y:S01]  /*37640*/  LDC R73, c[0x0][0x230] ;  /* 0x00008c00ff497b82 */ /* 0x000e620000000800 */
[----:B------:R-:W4:Y:S04]  /*37650*/  LDL.64 R98, [R1+0x1e70] ;  /* 0x001e700001627983 */ /* 0x000f280000100a00 */
[----:B------:R-:W4:Y:S04]  /*37660*/  LDL.64 R232, [R1+0x20c0] ;  /* 0x0020c00001e87983 */ /* 0x000f280000100a00 */
[----:B--2---:R-:W-:Y:S04]  /*37670*/  LDGSTS.E [R251+0x26f00], desc[UR60][R78.64], !P4 ;  /* 0x26f000004efb7fae */ /* 0x004fe8000e12187c */
[----:B---3--:R-:W-:Y:S01]  /*37680*/  LDGSTS.E [R251+0x26f80], desc[UR60][R70.64], !P4 ;  /* 0x26f8000046fb7fae */ /* 0x008fe2000e12187c */
[----:B------:R-:W-:-:S03]  /*37690*/  ISETP.GE.U32.AND P1, PT, R31, 0x7ffffedd, PT ;  /* 0x7ffffedd1f00780c */ /* 0x000fc60003f26070 */
[----:B------:R-:W2:Y:S04]  /*376a0*/  LDL.64 R78, [R1+0x1e68] ;  /* 0x001e6800014e7983 */ /* 0x000ea80000100a00 */
[----:B------:R-:W3:Y:S04]  /*376b0*/  LDL.64 R70, [R1+0x1e80] ;  /* 0x001e800001467983 */ /* 0x000ee80000100a00 */
[----:B----4-:R-:W-:Y:S01]  /*376c0*/  LDGSTS.E [R251+0x27c00], desc[UR60][R60.64], !P6 ;  /* 0x27c000003cfb7fae */ /* 0x010fe2000f12187c */
[----:B-1----:R-:W-:Y:S02]  /*376d0*/  IADD3 R31, R72, -0xa8, RZ ;  /* 0xffffff58481f7810 */ /* 0x002fe40007ffe0ff */
[----:B------:R-:W1:Y:S01]  /*376e0*/  LDC R72, c[0x0][0x230] ;  /* 0x00008c00ff487b82 */ /* 0x000e620000000800 */
[----:B------:R-:W-:Y:S04]  /*376f0*/  LDGSTS.E [R251+0x27c80], desc[UR60][R52.64], !P6 ;  /* 0x27c8000034fb7fae */ /* 0x000fe8000f12187c */
[----:B------:R-:W4:Y:S01]  /*37700*/  LDL.64 R60, [R1+0x1e78] ;  /* 0x001e7800013c7983 */ /* 0x000f220000100a00 */
[----:B------:R-:W-:-:S03]  /*37710*/  ISETP.GE.U32.AND P4, PT, R31, 0x7ffffed9, PT ;  /* 0x7ffffed91f00780c */ /* 0x000fc60003f86070 */
        /* <DEDUP_REMOVED lines=31> */
[----:B---3--:R-:W-:Y:S04]  /*37910*/  LDGSTS.E [R251+0x29e00], desc[UR60][R70.64], !P4 ;  /* 0x29e0000046fb7fae */ /* 0x008fe8000e12187c */
        /* <DEDUP_REMOVED lines=8> */
[----:B------:R-:W-:-:S03]  /*379a0*/  ISETP.GE.U32.AND P1, PT, R31, 0x7ffffed1, PT ;  /* 0x7ffffed11f00780c */ /* 0x000fc60003f26070 */
[----:B--2---:R-:W-:Y:S04]  /*379b0*/  LDGSTS.E [R251+0x29f80], desc[UR60][R78.64], !P4 ;  /* 0x29f800004efb7fae */ /* 0x004fe8000e12187c */
        /* <DEDUP_REMOVED lines=16> */
[----:B------:R-:W-:-:S02]  /*37ac0*/  VIADD R31, R75, 0xffffff4c ;  /* 0xffffff4c4b1f7836 */ /* 0x000fc40000000000 */
[----:B------:R-:W1:Y:S01]  /*37ad0*/  LDC R75, c[0x0][0x230] ;  /* 0x00008c00ff4b7b82 */ /* 0x000e620000000800 */
[----:B------:R-:W2:Y:S04]  /*37ae0*/  LDL.64 R242, [R1+0x2820] ;  /* 0x0028200001f27983 */ /* 0x000ea80000100a00 */
[----:B---3--:R-:W-:Y:S04]  /*37af0*/  LDGSTS.E [R251+0x2bc00], desc[UR60][R70.64], !P1 ;  /* 0x2bc0000046fb7fae */ /* 0x008fe8000c92187c */
[----:B------:R-:W3:Y:S04]  /*37b00*/  LDL.64 R244, [R1+0x1fc8] ;  /* 0x001fc80001f47983 */ /* 0x000ee80000100a00 */
[----:B------:R-:W3:Y:S04]  /*37b10*/  LDL.64 R70, [R1+0x1ba8] ;  /* 0x001ba80001467983 */ /* 0x000ee80000100a00 */
[----:B----4-:R-:W-:Y:S01]  /*37b20*/  LDGSTS.E [R251+0x2bc80], desc[UR60][R60.64], !P1 ;  /* 0x2bc800003cfb7fae */ /* 0x010fe2000c92187c */
[----:B------:R-:W-:-:S03]  /*37b30*/  ISETP.GE.U32.AND P4, PT, R31, 0x7ffffecd, PT ;  /* 0x7ffffecd1f00780c */ /* 0x000fc60003f86070 */
[----:B------:R-:W-:Y:S04]  /*37b40*/  LDGSTS.E [R251+0x2bd00], desc[UR60][R246.64], !P1 ;  /* 0x2bd00000f6fb7fae */ /* 0x000fe8000c92187c */
[----:B------:R-:W-:Y:S04]  /*37b50*/  LDGSTS.E [R251+0x2bd80], desc[UR60][R100.64], !P1 ;  /* 0x2bd8000064fb7fae */ /* 0x000fe8000c92187c */
[----:B------:R-:W4:Y:S04]  /*37b60*/  LDL.64 R60, [R1+0x1b98] ;  /* 0x001b9800013c7983 */ /* 0x000f280000100a00 */
[----:B--2---:R-:W-:Y:S04]  /*37b70*/  LDGSTS.E [R251+0x2be00], desc[UR60][R98.64], !P1 ;  /* 0x2be0000062fb7fae */ /* 0x004fe8000c92187c */
        /* <DEDUP_REMOVED lines=19> */
[----:B------:R-:W-:-:S02]  /*37cb0*/  IADD3 R31, R74, -0xb8, RZ ;  /* 0xffffff484a1f7810 */ /* 0x000fc40007ffe0ff */
[----:B------:R-:W1:Y:S01]  /*37cc0*/  LDC R74, c[0x0][0x230] ;  /* 0x00008c00ff4a7b82 */ /* 0x000e620000000800 */
[----:B------:R-:W2:Y:S04]  /*37cd0*/  LDL.64 R238, [R1+0x28a0] ;  /* 0x0028a00001ee7983 */ /* 0x000ea80000100a00 */
[----:B------:R-:W2:Y:S04]  /*37ce0*/  LDL.64 R102, [R1+0x21a0] ;  /* 0x0021a00001667983 */ /* 0x000ea80000100a00 */
[----:B---3--:R-:W-:Y:S04]  /*37cf0*/  LDGSTS.E [R251+0x2cf00], desc[UR60][R70.64], !P4 ;  /* 0x2cf0000046fb7fae */ /* 0x008fe8000e12187c */
        /* <DEDUP_REMOVED lines=9> */
[----:B--2---:R-:W-:Y:S04]  /*37d90*/  LDGSTS.E [R251+0x2dd00], desc[UR60][R246.64], !P6 ;  /* 0x2dd00000f6fb7fae */ /* 0x004fe8000f12187c */
        /* <DEDUP_REMOVED lines=21> */
[----:B------:R-:W2:Y:S01]  /*37ef0*/  LDL.64 R106, [R1+0x2378] ;  /* 0x00237800016a7983 */ /* 0x000ea20000100a00 */
[----:B-1----:R-:W-:-:S02]  /*37f00*/  VIADD R31, R72, 0xffffff40 ;  /* 0xffffff40481f7836 */ /* 0x002fc40000000000 */
[----:B------:R-:W1:Y:S01]  /*37f10*/  LDC R72, c[0x0][0x230] ;  /* 0x00008c00ff487b82 */ /* 0x000e620000000800 */
[----:B------:R-:W2:Y:S04]  /*37f20*/  LDL.64 R232, [R1+0x2480] ;  /* 0x0024800001e87983 */ /* 0x000ea80000100a00 */
[----:B---3--:R-:W-:Y:S04]  /*37f30*/  LDGSTS.E [R251+0x2ef00], desc[UR60][R70.64], !P1 ;  /* 0x2ef0000046fb7fae */ /* 0x008fe8000c92187c */
[----:B------:R-:W3:Y:S04]  /*37f40*/  LDL.64 R102, [R1+0x2380] ;  /* 0x0023800001667983 */ /* 0x000ee80000100a00 */
[----:B------:R-:W3:Y:S04]  /*37f50*/  LDL.64 R236, [R1+0x2490] ;  /* 0x0024900001ec7983 */ /* 0x000ee80000100a00 */
[----:B------:R-:W3:Y:S04]  /*37f60*/  LDL.64 R70, [R1+0x2388] ;  /* 0x0023880001467983 */ /* 0x000ee80000100a00 */
[----:B----4-:R-:W-:Y:S04]  /*37f70*/  LDGSTS.E [R251+0x2ef80], desc[UR60][R60.64], !P1 ;  /* 0x2ef800003cfb7fae */ /* 0x010fe8000c92187c */
[----:B------:R-:W4:Y:S01]  /*37f80*/  LDL.64 R60, [R1+0x2390] ;  /* 0x00239000013c7983 */ /* 0x000f220000100a00 */
[----:B------:R-:W-:Y:S01]  /*37f90*/  ISETP.GE.U32.AND P4, PT, R31, 0x7ffffec1, PT ;  /* 0x7ffffec11f00780c */ /* 0x000fe20003f86070 */
[----:B------:R-:W-:-:S05]  /*37fa0*/  VIADD R31, R113, 0xffffff3c ;  /* 0xffffff3c711f7836 */ /* 0x000fca0000000000 */
[----:B------:R-:W-:-:S07]  /*37fb0*/  ISETP.GE.U32.AND P6, PT, R31, 0x7ffffebd, PT ;  /* 0x7ffffebd1f00780c */ /* 0x000fce0003fc6070 */
[----:B------:R-:W-:Y:S04]  /*37fc0*/  LDGSTS.E [R251+0x2fc00], desc[UR60][R238.64], !P4 ;  /* 0x2fc00000eefb7fae */ /* 0x000fe8000e12187c */
[----:B--2---:R-:W-:Y:S04]  /*37fd0*/  LDGSTS.E [R251+0x2fc80], desc[UR60][R242.64], !P4 ;  /* 0x2fc80000f2fb7fae */ /* 0x004fe8000e12187c */
        /* <DEDUP_REMOVED lines=23> */
[----:B------:R-:W-:Y:S04]  /*38150*/  LDGSTS.E [R251+0x30e80], desc[UR60][R70.64], !P6 ;  /* 0x30e8000046fb7fae */ /* 0x000fe8000f12187c */
[----:B------:R-:W3:Y:S04]  /*38160*/  LDL.64 R102, [R1+0x25b8] ;  /* 0x0025b80001667983 */ /* 0x000ee80000100a00 */
[----:B------:R-:W3:Y:S04]  /*38170*/  LDL.64 R70, [R1+0x2598] ;  /* 0x0025980001467983 */ /* 0x000ee80000100a00 */
[----:B----4-:R-:W-:Y:S04]  /*38180*/  LDGSTS.E [R251+0x30f00], desc[UR60][R60.64], !P6 ;  /* 0x30f000003cfb7fae */ /* 0x010fe8000f12187c */
[----:B------:R-:W4:Y:S01]  /*38190*/  LDL.64 R60, [R1+0x25c0] ;  /* 0x0025c000013c7983 */ /* 0x000f220000100a00 */
[----:B------:R-:W-:-:S02]  /*381a0*/  IADD3 R31, R112, -0xc8, RZ ;  /* 0xffffff38701f7810 */ /* 0x000fc40007ffe0ff */
[----:B------:R-:W1:Y:S02]  /*381b0*/  LDC R112, c[0x0][0x230] ;  /* 0x00008c00ff707b82 */ /* 0x000e640000000800 */
[----:B------:R-:W-:Y:S01]  /*381c0*/  ISETP.GE.U32.AND P1, PT, R31, 0x7ffffeb9, PT ;  /* 0x7ffffeb91f00780c */ /* 0x000fe20003f26070 */
[----:B------:R-:W-:-:S05]  /*381d0*/  VIADD R31, R75, 0xffffff34 ;  /* 0xffffff344b1f7836 */ /* 0x000fca0000000000 */
[----:B------:R-:W-:Y:S01]  /*381e0*/  ISETP.GE.U32.AND P4, PT, R31, 0x7ffffeb5, PT ;  /* 0x7ffffeb51f00780c */ /* 0x000fe20003f86070 */
[----:B--2---:R-:W-:Y:S01]  /*381f0*/  LDGSTS.E [R251+0x30f80], desc[UR60][R242.64], !P6 ;  /* 0x30f80000f2fb7fae */ /* 0x004fe2000f12187c */
[----:B------:R-:W2:Y:S05]  /*38200*/  LDC R75, c[0x0][0x230] ;  /* 0x00008c00ff4b7b82 */ /* 0x000eaa0000000800 */
        /* <DEDUP_REMOVED lines=10> */
[----:B------:R-:W-:Y:S04]  /*382b0*/  LDGSTS.E [R251+0x31e80], desc[UR60][R76.64], !P1 ;  /* 0x31e800004cfb7fae */ /* 0x000fe8000c92187c */
[----:B------:R-:W-:Y:S04]  /*382c0*/  LDGSTS.E [R251+0x31f00], desc[UR60][R232.64], !P1 ;  /* 0x31f00000e8fb7fae */ /* 0x000fe8000c92187c */
[----:B------:R-:W-:Y:S04]  /*382d0*/  LDGSTS.E [R251+0x31f80], desc[UR60][R236.64], !P1 ;  /* 0x31f80000ecfb7fae */ /* 0x000fe8000c92187c */
[----:B------:R-:W-:Y:S04]  /*382e0*/  LDGSTS.E [R251+0x32c00], desc[UR60][R238.64], !P4 ;  /* 0x32c00000eefb7fae */ /* 0x000fe8000e12187c */
[----:B------:R-:W2:Y:S04]  /*382f0*/  LDL.64 R78, [R1+0x26a0] ;  /* 0x0026a000014e7983 */ /* 0x000ea80000100a00 */
[----:B------:R-:W-:Y:S04]  /*38300*/  LDGSTS.E [R251+0x32c80], desc[UR60][R240.64], !P4 ;  /* 0x32c80000f0fb7fae */ /* 0x000fe8000e12187c */
[----:B------:R-:W2:Y:S04]  /*38310*/  LDL.64 R76, [R1+0x26a8] ;  /* 0x0026a800014c7983 */ /* 0x000ea80000100a00 */
[----:B------:R-:W2:Y:S01]  /*38320*/  LDL.64 R232, [R1+0x2780] ;  /* 0x0027800001e87983 */ /* 0x000ea20000100a00 */
[----:B------:R-:W-:-:S02]  /*38330*/  VIADD R31, R74, 0xffffff30 ;  /* 0xffffff304a1f7836 */ /* 0x000fc40000000000 */
[----:B------:R-:W1:Y:S01]  /*38340*/  LDC R74, c[0x0][0x230] ;  /* 0x00008c00ff4a7b82 */ /* 0x000e620000000800 */
        /* <DEDUP_REMOVED lines=9> */
[----:B------:R-:W3:Y:S04]  /*383e0*/  LDL.64 R110, [R1+0x2790] ;  /* 0x00279000016e7983 */ /* 0x000ee80000100a00 */
[----:B------:R-:W3:Y:S04]  /*383f0*/  LDL.64 R108, [R1+0x2798] ;  /* 0x00279800016c7983 */ /* 0x000ee80000100a00 */
[----:B------:R-:W3:Y:S04]  /*38400*/  LDL.64 R106, [R1+0x27a0] ;  /* 0x0027a000016a7983 */ /* 0x000ee80000100a00 */
[----:B------:R-:W3:Y:S04]  /*38410*/  LDL.64 R102, [R1+0x27a8] ;  /* 0x0027a80001667983 */ /* 0x000ee80000100a00 */
[----:B----4-:R-:W-:Y:S04]  /*38420*/  LDGSTS.E [R251+0x32f80], desc[UR60][R60.64], !P4 ;  /* 0x32f800003cfb7fae */ /* 0x010fe8000e12187c */
[----:B------:R-:W4:Y:S01]  /*38430*/  LDL.64 R60, [R1+0x3990] ;  /* 0x00399000013c7983 */ /* 0x000f220000100a00 */
[----:B------:R-:W-:Y:S01]  /*38440*/  ISETP.GE.U32.AND P6, PT, R31, 0x7ffffeb1, PT ;  /* 0x7ffffeb11f00780c */ /* 0x000fe20003fc6070 */
[----:B------:R-:W-:-:S02]  /*38450*/  VIADD R31, R73, 0xffffff2c ;  /* 0xffffff2c491f7836 */ /* 0x000fc40000000000 */
[----:B------:R-:W1:Y:S03]  /*38460*/  LDC R73, c[0x0][0x230] ;  /* 0x00008c00ff497b82 */ /* 0x000e660000000800 */
[----:B------:R-:W-:-:S07]  /*38470*/  ISETP.GE.U32.AND P1, PT, R31, 0x7ffffead, PT ;  /* 0x7ffffead1f00780c */ /* 0x000fce0003f26070 */
[----:B--2---:R-:W-:Y:S04]  /*38480*/  LDGSTS.E [R251+0x33c00], desc[UR60][R242.64], !P6 ;  /* 0x33c00000f2fb7fae */ /* 0x004fe8000f12187c */
        /* <DEDUP_REMOVED lines=21> */
[----:B------:R-:W-:Y:S04]  /*385e0*/  LDGSTS.E [R251+0x34e80], desc[UR60][R108.64], !P1 ;  /* 0x34e800006cfb7fae */ /* 0x000fe8000c92187c */
[----:B------:R-:W-:Y:S04]  /*385f0*/  LDGSTS.E [R251+0x34f00], desc[UR60][R106.64], !P1 ;  /* 0x34f000006afb7fae */ /* 0x000fe8000c92187c */
[----:B------:R-:W4:Y:S04]  /*38600*/  LDL.64 R110, [R1+0xf58] ;  /* 0x000f5800016e7983 */ /* 0x000f280000100a00 */
[----:B------:R-:W4:Y:S04]  /*38610*/  LDL.64 R108, [R1+0xf50] ;  /* 0x000f5000016c7983 */ /* 0x000f280000100a00 */
[----:B------:R-:W-:Y:S04]  /*38620*/  LDGSTS.E [R251+0x34f80], desc[UR60][R102.64], !P1 ;  /* 0x34f8000066fb7fae */ /* 0x000fe8000c92187c */
[----:B------:R-:W4:Y:S04]  /*38630*/  LDL.64 R106, [R1+0xf48] ;  /* 0x000f4800016a7983 */ /* 0x000f280000100a00 */
[----:B------:R-:W4:Y:S04]  /*38640*/  LDL.64 R230, [R1+0x3c90] ;  /* 0x003c900001e67983 */ /* 0x000f280000100a00 */
[----:B------:R-:W4:Y:S01]  /*38650*/  LDL.64 R102, [R1+0xf40] ;  /* 0x000f400001667983 */ /* 0x000f220000100a00 */
[----:B-1----:R-:W-:-:S02]  /*38660*/  IADD3 R31, R72, -0xd8, RZ ;  /* 0xffffff28481f7810 */ /* 0x002fc40007ffe0ff */
[----:B------:R-:W1:Y:S01]  /*38670*/  LDC R72, c[0x0][0x230] ;  /* 0x00008c00ff487b82 */ /* 0x000e620000000800 */
[----:B------:R-:W4:Y:S01]  /*38680*/  LDL.64 R228, [R1+0xbf0] ;  /* 0x000bf00001e47983 */ /* 0x000f220000100a00 */
[----:B------:R-:W-:Y:S01]  /*38690*/  ISETP.GE.U32.AND P4, PT, R31, 0x7ffffea9, PT ;  /* 0x7ffffea91f00780c */ /* 0x000fe20003f86070 */
[----:B------:R-:W-:Y:S02]  /*386a0*/  VIADD R31, R112, 0xffffff24 ;  /* 0xffffff24701f7836 */ /* 0x000fe40000000000 */
[----:B------:R-:W4:Y:S03]  /*386b0*/  LDL.64 R112, [R1+0xc10] ;  /* 0x000c100001707983 */ /* 0x000f260000100a00 */
[----:B------:R-:W-:Y:S01]  /*386c0*/  ISETP.GE.U32.AND P6, PT, R31, 0x7ffffea5, PT ;  /* 0x7ffffea51f00780c */ /* 0x000fe20003fc6070 */
[----:B------:R-:W4:Y:S06]  /*386d0*/  LDL.64 R232, [R1+0xbe8] ;  /* 0x000be80001e87983 */ /* 0x000f2c0000100a00 */
[----:B------:R-:W-:Y:S04]  /*386e0*/  LDGSTS.E [R251+0x35c00], desc[UR60][R236.64], !P4 ;  /* 0x35c00000ecfb7fae */ /* 0x000fe8000e12187c */
[----:B------:R-:W-:Y:S04]  /*386f0*/  LDGSTS.E [R251+0x35c80], desc[UR60][R238.64], !P4 ;  /* 0x35c80000eefb7fae */ /* 0x000fe8000e12187c */
[----:B------:R-:W-:Y:S04]  /*38700*/  LDGSTS.E [R251+0x35d00], desc[UR60][R240.64], !P4 ;  /* 0x35d00000f0fb7fae */ /* 0x000fe8000e12187c */
[----:B--2---:R-:W-:Y:S04]  /*38710*/  LDGSTS.E [R251+0x35d80], desc[UR60][R242.64], !P4 ;  /* 0x35d80000f2fb7fae */ /* 0x004fe8000e12187c */
[----:B------:R-:W-:Y:S04]  /*38720*/  LDGSTS.E [R251+0x35e00], desc[UR60][R244.64], !P4 ;  /* 0x35e00000f4fb7fae */ /* 0x000fe8000e12187c */
[----:B------:R-:W-:Y:S04]  /*38730*/  LDGSTS.E [R251+0x35e80], desc[UR60][R246.64], !P4 ;  /* 0x35e80000f6fb7fae */ /* 0x000fe8000e12187c */
[----:B------:R-:W-:Y:S04]  /*38740*/  LDGSTS.E [R251+0x35f00], desc[UR60][R100.64], !P4 ;  /* 0x35f0000064fb7fae */ /* 0x000fe8000e12187c */
[----:B------:R-:W-:Y:S04]  /*38750*/  LDGSTS.E [R251+0x35f80], desc[UR60][R98.64], !P4 ;  /* 0x35f8000062fb7fae */ /* 0x000fe8000e12187c */
[----:B------:R-:W-:Y:S04]  /*38760*/  LDGSTS.E [R251+0x36c00], desc[UR60][R78.64], !P6 ;  /* 0x36c000004efb7fae */ /* 0x000fe8000f12187c */
[----:B------:R-:W-:Y:S01]  /*38770*/  LDGSTS.E [R251+0x36c80], desc[UR60][R76.64], !P6 ;  /* 0x36c800004cfb7fae */ /* 0x000fe2000f12187c */
[----:B------:R-:W-:-:S02]  /*38780*/  VIADD R31, R75, 0xffffff20 ;  /* 0xffffff204b1f7836 */ /* 0x000fc40000000000 */
[----:B------:R-:W2:Y:S01]  /*38790*/  LDC R75, c[0x0][0x230] ;  /* 0x00008c00ff4b7b82 */ /* 0x000ea20000000800 */
[----:B------:R-:W2:Y:S04]  /*387a0*/  LDL.64 R98, [R1+0xdf0] ;  /* 0x000df00001627983 */ /* 0x000ea80000100a00 */
[----:B------:R-:W2:Y:S04]  /*387b0*/  LDL.64 R78, [R1+0xdf8] ;  /* 0x000df800014e7983 */ /* 0x000ea80000100a00 */
[----:B------:R-:W2:Y:S04]  /*387c0*/  LDL.64 R76, [R1+0xe00] ;  /* 0x000e0000014c7983 */ /* 0x000ea80000100a00 */
[----:B------:R-:W2:Y:S01]  /*387d0*/  LDL.64 R100, [R1+0xde8] ;  /* 0x000de80001647983 */ /* 0x000ea20000100a00 */
[----:B------:R-:W-:-:S03]  /*387e0*/  ISETP.GE.U32.AND P1, PT, R31, 0x7ffffea1, PT ;  /* 0x7ffffea11f00780c */ /* 0x000fc60003f26070 */
[----:B------:R-:W2:Y:S04]  /*387f0*/  LDL.64 R238, [R1+0xde0] ;  /* 0x000de00001ee7983 */ /* 0x000ea80000100a00 */
[----:B------:R-:W2:Y:S04]  /*38800*/  LDL.64 R246, [R1+0xd28] ;  /* 0x000d280001f67983 */ /* 0x000ea80000100a00 */
[----:B------:R-:W2:Y:S04]  /*38810*/  LDL.64 R244, [R1+0xd20] ;  /* 0x000d200001f47983 */ /* 0x000ea80000100a00 */
[----:B------:R-:W2:Y:S04]  /*38820*/  LDL.64 R242, [R1+0xd18] ;  /* 0x000d180001f27983 */ /* 0x000ea80000100a00 */
[----:B------:R-:W2:Y:S04]  /*38830*/  LDL.64 R240, [R1+0xd10] ;  /* 0x000d100001f07983 */ /* 0x000ea80000100a00 */
[----:B---3--:R-:W-:Y:S04]  /*38840*/  LDGSTS.E [R251+0x36d00], desc[UR60][R70.64], !P6 ;  /* 0x36d0000046fb7fae */ /* 0x008fe8000f12187c */
[----:B------:R-:W3:Y:S04]  /*38850*/  LDL.64 R236, [R1+0x3e90] ;  /* 0x003e900001ec7983 */ /* 0x000ee80000100a00 */
[----:B------:R-:W2:Y:S04]  /*38860*/  LDL.64 R70, [R1+0xe08] ;  /* 0x000e080001467983 */ /* 0x000ea80000100a00 */
[----:B----4-:R-:W-:Y:S04]  /*38870*/  LDGSTS.E [R251+0x36d80], desc[UR60][R60.64], !P6 ;  /* 0x36d800003cfb7fae */ /* 0x010fe8000f12187c */
[----:B------:R-:W4:Y:S04]  /*38880*/  LDL.64 R60, [R1+0xe10] ;  /* 0x000e1000013c7983 */ /* 0x000f280000100a00 */
[----:B------:R-:W-:Y:S04]  /*38890*/  LDGSTS.E [R251+0x36e00], desc[UR60][R110.64], !P6 ;  /* 0x36e000006efb7fae */ /* 0x000fe8000f12187c */
[----:B------:R-:W-:Y:S04]  /*388a0*/  LDGSTS.E [R251+0x36e80], desc[UR60][R108.64], !P6 ;  /* 0x36e800006cfb7fae */ /* 0x000fe8000f12187c */
[----:B------:R-:W-:Y:S04]  /*388b0*/  LDGSTS.E [R251+0x36f00], desc[UR60][R106.64], !P6 ;  /* 0x36f000006afb7fae */ /* 0x000fe8000f12187c */
[----:B------:R-:W3:Y:S04]  /*388c0*/  LDL.64 R108, [R1+0x27f8] ;  /* 0x0027f800016c7983 */ /* 0x000ee80000100a00 */
[----:B------:R-:W-:Y:S04]  /*388d0*/  LDGSTS.E [R251+0x36f80], desc[UR60][R102.64], !P6 ;  /* 0x36f8000066fb7fae */ /* 0x000fe8000f12187c */
[----:B------:R-:W3:Y:S04]  /*388e0*/  LDL.64 R106, [R1+0xd40] ;  /* 0x000d4000016a7983 */ /* 0x000ee80000100a00 */
[----:B------:R-:W3:Y:S04]  /*388f0*/  LDL.64 R110, [R1+0x2800] ;  /* 0x00280000016e7983 */ /* 0x000ee80000100a00 */
[----:B------:R-:W3:Y:S04]  /*38900*/  LDL.64 R102, [R1+0x3d90] ;  /* 0x003d900001667983 */ /* 0x000ee80000100a00 */
[----:B------:R-:W-:Y:S04]  /*38910*/  LDGSTS.E [R251+0x37c00], desc[UR60][R230.64], !P1 ;  /* 0x37c00000e6fb7fae */ /* 0x000fe8000c92187c */
[----:B------:R-:W3:Y:S01]  /*38920*/  LDL.64 R230, [R1+0xbe0] ;  /* 0x000be00001e67983 */ /* 0x000ee20000100a00 */
[----:B------:R-:W-:-:S02]  /*38930*/  VIADD R31, R74, 0xffffff1c ;  /* 0xffffff1c4a1f7836 */ /* 0x000fc40000000000 */
[----:B------:R-:W1:Y:S03]  /*38940*/  LDC R74, c[0x0][0x230] ;  /* 0x00008c00ff4a7b82 */ /* 0x000e660000000800 */
[----:B------:R-:W-:Y:S02]  /*38950*/  ISETP.GE.U32.AND P4, PT, R31, 0x7ffffe9d, PT ;  /* 0x7ffffe9d1f00780c */ /* 0x000fe40003f86070 */
[----:B------:R-:W-:-:S03]  /*38960*/  IADD3 R31, R73, -0xe8, RZ ;  /* 0xffffff18491f7810 */ /* 0x000fc60007ffe0ff */
[----:B------:R-:W1:Y:S01]  /*38970*/  LDC R73, c[0x0][0x230] ;  /* 0x00008c00ff497b82 */ /* 0x000e620000000800 */
[----:B------:R-:W-:Y:S01]  /*38980*/  ISETP.GE.U32.AND P6, PT, R31, 0x7ffffe99, PT ;  /* 0x7ffffe991f00780c */ /* 0x000fe20003fc6070 */
[----:B----4-:R-:W-:Y:S04]  /*38990*/  LDGSTS.E [R251+0x37c80], desc[UR60][R60.64], !P1 ;  /* 0x37c800003cfb7fae */ /* 0x010fe8000c92187c */
[----:B--2---:R-:W-:Y:S04]  /*389a0*/  LDGSTS.E [R251+0x37d00], desc[UR60][R70.64], !P1 ;  /* 0x37d0000046fb7fae */ /* 0x004fe8000c92187c */
[----:B------:R-:W-:Y:S04]  /*389b0*/  LDGSTS.E [R251+0x37d80], desc[UR60][R76.64], !P1 ;  /* 0x37d800004cfb7fae */ /* 0x000fe8000c92187c */
[----:B------:R-:W2:Y:S04]  /*389c0*/  LDL.LU.64 R60, [R1+0x5b38] ;  /* 0x005b3800013c7983 */ /* 0x000ea80000300a00 */
[----:B------:R-:W4:Y:S04]  /*389d0*/  LDL.LU.64 R70, [R1+0x5b30] ;  /* 0x005b300001467983 */ /* 0x000f280000300a00 */
[----:B------:R-:W4:Y:S04]  /*389e0*/  LDL.LU.64 R76, [R1+0x5b28] ;  /* 0x005b2800014c7983 */ /* 0x000f280000300a00 */
[----:B------:R-:W-:Y:S04]  /*389f0*/  LDGSTS.E [R251+0x37e00], desc[UR60][R78.64], !P1 ;  /* 0x37e000004efb7fae */ /* 0x000fe8000c92187c */
[----:B------:R-:W-:Y:S04]  /*38a00*/  LDGSTS.E [R251+0x37e80], desc[UR60][R98.64], !P1 ;  /* 0x37e8000062fb7fae */ /* 0x000fe8000c92187c */
[----:B------:R-:W-:Y:S04]  /*38a10*/  LDGSTS.E [R251+0x37f00], desc[UR60][R100.64], !P1 ;  /* 0x37f0000064fb7fae */ /* 0x000fe8000c92187c */
[----:B------:R-:W4:Y:S04]  /*38a20*/  LDL.LU.64 R78, [R1+0x5b20] ;  /* 0x005b2000014e7983 */ /* 0x000f280000300a00 */
[----:B------:R-:W4:Y:S04]  /*38a30*/  LDL.LU.64 R98, [R1+0x5b18] ;  /* 0x005b180001627983 */ /* 0x000f280000300a00 */
[----:B------:R-:W4:Y:S04]  /*38a40*/  LDL.LU.64 R100, [R1+0x5b10] ;  /* 0x005b100001647983 */ /* 0x000f280000300a00 */
[----:B------:R-:W-:Y:S04]  /*38a50*/  LDGSTS.E [R251+0x37f80], desc[UR60][R238.64], !P1 ;  /* 0x37f80000eefb7fae */ /* 0x000fe8000c92187c */
[----:B---3--:R-:W-:Y:S04]  /*38a60*/  LDGSTS.E [R251+0x38c00], desc[UR60][R102.64], !P4 ;  /* 0x38c0000066fb7fae */ /* 0x008fe8000e12187c */
[----:B------:R-:W-:Y:S04]  /*38a70*/  LDGSTS.E [R251+0x38c80], desc[UR60][R106.64], !P4 ;  /* 0x38c800006afb7fae */ /* 0x000fe8000e12187c */
[----:B------:R-:W3:Y:S04]  /*38a80*/  LDL.64 R238, [R1+0x4038] ;  /* 0x0040380001ee7983 */ /* 0x000ee80000100a00 */
        /* <DEDUP_REMOVED lines=17> */
[----:B------:R-:W4:Y:S04]  /*38ba0*/  LDL.64 R236, [R1+0x40b8] ;  /* 0x0040b80001ec7983 */ /* 0x000f280000100a00 */
        /* <DEDUP_REMOVED lines=8> */
[----:B------:R-:W4:Y:S04]  /*38c30*/  LDL.64 R226, [R1+0xb78] ;  /* 0x000b780001e27983 */ /* 0x000f280000100a00 */
[----:B------:R-:W4:Y:S04]  /*38c40*/  LDL.64 R224, [R1+0xb70] ;  /* 0x000b700001e07983 */ /* 0x000f280000100a00 */
[----:B------:R-:W4:Y:S01]  /*38c50*/  LDL.64 R222, [R1+0xb68] ;  /* 0x000b680001de7983 */ /* 0x000f220000100a00 */
[----:B-1----:R-:W-:-:S02]  /*38c60*/  VIADD R31, R72, 0xffffff14 ;  /* 0xffffff14481f7836 */ /* 0x002fc40000000000 */
[----:B------:R-:W1:Y:S01]  /*38c70*/  LDC R72, c[0x0][0x230] ;  /* 0x00008c00ff487b82 */ /* 0x000e620000000800 */
[----:B------:R-:W4:Y:S02]  /*38c80*/  LDL.64 R112, [R1+0xb50] ;  /* 0x000b500001707983 */ /* 0x000f240000100a00 */
[----:B------:R-:W-:Y:S01]  /*38c90*/  ISETP.GE.U32.AND P1, PT, R31, 0x7ffffe95, PT ;  /* 0x7ffffe951f00780c */ /* 0x000fe20003f26070 */
[----:B------:R-:W-:-:S05]  /*38ca0*/  VIADD R31, R74, 0xffffff10 ;  /* 0xffffff104a1f7836 */ /* 0x000fca0000000000 */
[----:B------:R-:W-:Y:S01]  /*38cb0*/  ISETP.GE.U32.AND P4, PT, R31, 0x7ffffe91, PT ;  /* 0x7ffffe911f00780c */ /* 0x000fe20003f86070 */
[----:B------:R-:W-:Y:S02]  /*38cc0*/  VIADD R31, R75, 0xffffff0c ;  /* 0xffffff0c4b1f7836 */ /* 0x000fe40000000000 */
[----:B------:R-:W4:Y:S03]  /*38cd0*/  LDL.64 R74, [R1+0xb58] ;  /* 0x000b5800014a7983 */ /* 0x000f260000100a00 */
[----:B------:R-:W-:Y:S02]  /*38ce0*/  ISETP.GE.U32.AND P6, PT, R31, 0x7ffffe8d, PT ;  /* 0x7ffffe8d1f00780c */ /* 0x000fe40003fc6070 */
[----:B------:R-:W-:Y:S01]  /*38cf0*/  IADD3 R31, R73, -0xf8, RZ ;  /* 0xffffff08491f7810 */ /* 0x000fe20007ffe0ff */
[----:B---3--:R-:W-:Y:S04]  /*38d00*/  LDGSTS.E [R251+0x3ac00], desc[UR60][R238.64], !P1 ;  /* 0x3ac00000eefb7fae */ /* 0x008fe8000c92187c */
[----:B------:R-:W-:Y:S04]  /*38d10*/  LDGSTS.E [R251+0x3ac80], desc[UR60][R48.64], !P1 ;  /* 0x3ac8000030fb7fae */ /* 0x000fe8000c92187c */
[----:B------:R-:W-:Y:S04]  /*38d20*/  LDGSTS.E [R251+0x3ad00], desc[UR60][R50.64], !P1 ;  /* 0x3ad0000032fb7fae */ /* 0x000fe8000c92187c */
[----:B------:R-:W-:Y:S04]  /*38d30*/  LDGSTS.E [R251+0x3ad80], desc[UR60][R56.64], !P1 ;  /* 0x3ad8000038fb7fae */ /* 0x000fe8000c92187c */
[----:B--2---:R-:W-:Y:S04]  /*38d40*/  LDGSTS.E [R251+0x3ae00], desc[UR60][R60.64], !P1 ;  /* 0x3ae000003cfb7fae */ /* 0x004fe8000c92187c */
[----:B----4-:R-:W-:Y:S04]  /*38d50*/  LDGSTS.E [R251+0x3ae80], desc[UR60][R70.64], !P1 ;  /* 0x3ae8000046fb7fae */ /* 0x010fe8000c92187c */
[----:B------:R-:W-:Y:S04]  /*38d60*/  LDGSTS.E [R251+0x3af00], desc[UR60][R76.64], !P1 ;  /* 0x3af000004cfb7fae */ /* 0x000fe8000c92187c */
[----:B------:R-:W-:Y:S01]  /*38d70*/  LDGSTS.E [R251+0x3af80], desc[UR60][R78.64], !P1 ;  /* 0x3af800004efb7fae */ /* 0x000fe2000c92187c */
[----:B------:R-:W-:Y:S01]  /*38d80*/  ISETP.GE.U32.AND P1, PT, R31, 0x7ffffe89, PT ;  /* 0x7ffffe891f00780c */ /* 0x000fe20003f26070 */
[----:B-1----:R-:W-:-:S02]  /*38d90*/  VIADD R31, R72, 0xffffff04 ;  /* 0xffffff04481f7836 */ /* 0x002fc40000000000 */
[----:B------:R-:W2:Y:S04]  /*38da0*/  LDL.LU.64 R238, [R1+0x5ac8] ;  /* 0x005ac80001ee7983 */ /* 0x000ea80000300a00 */
        /* <DEDUP_REMOVED lines=8> */
[----:B------:R-:W4:Y:S04]  /*38e30*/  LDL.LU.64 R236, [R1+0x5ac0] ;  /* 0x005ac00001ec7983 */ /* 0x000f280000300a00 */
[----:B------:R-:W-:Y:S04]  /*38e40*/  LDGSTS.E [R251+0x3bf80], desc[UR60][R232.64], !P4 ;  /* 0x3bf80000e8fb7fae */ /* 0x000fe8000e12187c */
[----:B------:R-:W-:Y:S04]  /*38e50*/  LDGSTS.E [R251+0x3cc00], desc[UR60][R230.64], !P6 ;  /* 0x3cc00000e6fb7fae */ /* 0x000fe8000f12187c */
[----:B------:R-:W-:Y:S04]  /*38e60*/  LDGSTS.E [R251+0x3cc80], desc[UR60][R228.64], !P6 ;  /* 0x3cc80000e4fb7fae */ /* 0x000fe8000f12187c */
[----:B------:R-:W2:Y:S04]  /*38e70*/  LDL.LU.64 R232, [R1+0x5ab8] ;  /* 0x005ab80001e87983 */ /* 0x000ea80000300a00 */
[----:B------:R-:W4:Y:S04]  /*38e80*/  LDL.LU.64 R230, [R1+0x5ab0] ;  /* 0x005ab00001e67983 */ /* 0x000f280000300a00 */
[----:B------:R-:W2:Y:S04]  /*38e90*/  LDL.LU.64 R228, [R1+0x5aa8] ;  /* 0x005aa80001e47983 */ /* 0x000ea80000300a00 */
[----:B------:R-:W-:Y:S04]  /*38ea0*/  LDGSTS.E [R251+0x3cd00], desc[UR60][R226.64], !P6 ;  /* 0x3cd00000e2fb7fae */ /* 0x000fe8000f12187c */
[----:B------:R-:W-:Y:S04]  /*38eb0*/  LDGSTS.E [R251+0x3cd80], desc[UR60][R224.64], !P6 ;  /* 0x3cd80000e0fb7fae */ /* 0x000fe8000f12187c */
[----:B------:R-:W-:Y:S04]  /*38ec0*/  LDGSTS.E [R251+0x3ce00], desc[UR60][R222.64], !P6 ;  /* 0x3ce00000defb7fae */ /* 0x000fe8000f12187c */
[----:B------:R-:W4:Y:S04]  /*38ed0*/  LDL.LU.64 R226, [R1+0x5aa0] ;  /* 0x005aa00001e27983 */ /* 0x000f280000300a00 */
[----:B------:R-:W2:Y:S04]  /*38ee0*/  LDL.LU.64 R224, [R1+0x5a98] ;  /* 0x005a980001e07983 */ /* 0x000ea80000300a00 */
[----:B------:R-:W4:Y:S01]  /*38ef0*/  LDL.LU.64 R222, [R1+0x5a90] ;  /* 0x005a900001de7983 */ /* 0x000f220000300a00 */
[----:B------:R-:W-:-:S04]  /*38f00*/  UIADD3 UR6, UR6, -0x100, URZ ;  /* 0xffffff0006067890 */ /* 0x000fc8000fffe03f */
[----:B------:R-:W-:Y:S01]  /*38f10*/  UISETP.GE.U32.AND UP0, UPT, UR6, 0x7ffffe81, UPT ;  /* 0x7ffffe810600788c */ /* 0x000fe2000bf06070 */
[----:B------:R-:W-:Y:S01]  /*38f20*/  ISETP.GE.U32.AND P4, PT, R31, 0x7ffffe85, PT ;  /* 0x7ffffe851f00780c */ /* 0x000fe20003f86070 */
[----:B---3--:R-:W-:Y:S04]  /*38f30*/  LDGSTS.E [R251+0x3ce80], desc[UR60][R72.64], !P6 ;  /* 0x3ce8000048fb7fae */ /* 0x008fe8000f12187c */
[----:B------:R-:W-:Y:S04]  /*38f40*/  LDGSTS.E [R251+0x3cf00], desc[UR60][R74.64], !P6 ;  /* 0x3cf000004afb7fae */ /* 0x000fe8000f12187c */
[----:B------:R-:W-:Y:S01]  /*38f50*/  LDGSTS.E [R251+0x3cf80], desc[UR60][R112.64], !P6 ;  /* 0x3cf8000070fb7fae */ /* 0x000fe2000f12187c */
[----:B------:R-:W-:-:S03]  /*38f60*/  PLOP3.LUT P6, PT, PT, PT, UP0, 0x80, 0x0 ;  /* 0x000000000000781c */ /* 0x000fc60003fcf008 */
[----:B------:R-:W3:Y:S04]  /*38f70*/  LDL.64 R72, [R1+0x5a30] ;  /* 0x005a300001487983 */ /* 0x000ee80000100a00 */
[----:B------:R-:W2:Y:S04]  /*38f80*/  LDL.64 R74, [R1+0xeb8] ;  /* 0x000eb800014a7983 */ /* 0x000ea80000100a00 */
[----:B------:R-:W4:Y:S04]  /*38f90*/  LDL.64 R112, [R1+0x4968] ;  /* 0x0049680001707983 */ /* 0x000f280000100a00 */
[----:B------:R1:W-:Y:S04]  /*38fa0*/  STL.64 [R1+0x5b48], R54 ;  /* 0x005b483601007387 */ /* 0x0003e80000100a00 */
[----:B-1----:R-:W4:Y:S04]  /*38fb0*/  LDL.64 R54, [R1+0xf18] ;  /* 0x000f180001367983 */ /* 0x002f280000100a00 */
[----:B------:R-:W-:Y:S04]  /*38fc0*/  STL.64 [R1+0x5b40], R52 ;  /* 0x005b403401007387 */ /* 0x000fe80000100a00 */
[----:B------:R-:W-:Y:S04]  /*38fd0*/  STL.64 [R1+0x5b38], R50 ;  /* 0x005b383201007387 */ /* 0x000fe80000100a00 */
[----:B------:R-:W-:Y:S04]  /*38fe0*/  STL.64 [R1+0x5b30], R48 ;  /* 0x005b303001007387 */ /* 0x000fe80000100a00 */
[----:B------:R1:W-:Y:S04]  /*38ff0*/  STL.64 [R1+0x5b28], R46 ;  /* 0x005b282e01007387 */ /* 0x0003e80000100a00 */
[----:B-1----:R-:W4:Y:S04]  /*39000*/  LDL.64 R46, [R1+0x5a50] ;  /* 0x005a5000012e7983 */ /* 0x002f280000100a00 */
        /* <DEDUP_REMOVED lines=14> */
[----:B------:R-:W-:Y:S04]  /*390f0*/  STL.64 [R1+0x5ae8], R28 ;  /* 0x005ae81c01007387 */ /* 0x000fe80000100a00 */
        /* <DEDUP_REMOVED lines=10> */
[----:B------:R1:W-:Y:S04]  /*391a0*/  STL.64 [R1+0x5a90], R4 ;  /* 0x005a900401007387 */ /* 0x0003e80000100a00 */
[----:B------:R-:W4:Y:S04]  /*391b0*/  LDL.64 R48, [R1+0x51f8] ;  /* 0x0051f80001307983 */ /* 0x000f280000100a00 */
[----:B------:R-:W4:Y:S04]  /*391c0*/  LDL.64 R50, [R1+0x51f0] ;  /* 0x0051f00001327983 */ /* 0x000f280000100a00 */
[----:B------:R-:W4:Y:S04]  /*391d0*/  LDL.64 R52, [R1+0x51e8] ;  /* 0x0051e80001347983 */ /* 0x000f280000100a00 */
[----:B-1----:R-:W4:Y:S04]  /*391e0*/  LDL.64 R4, [R1+0x4f48] ;  /* 0x004f480001047983 */ /* 0x002f280000100a00 */
        /* <DEDUP_REMOVED lines=11> */
[----:B---3--:R-:W-:Y:S04]  /*392a0*/  LDGSTS.E [R251+0x3dc00], desc[UR60][R72.64], !P1 ;  /* 0x3dc0000048fb7fae */ /* 0x008fe8000c92187c */
[----:B--2---:R-:W-:Y:S04]  /*392b0*/  LDGSTS.E [R251+0x3dc80], desc[UR60][R74.64], !P1 ;  /* 0x3dc800004afb7fae */ /* 0x004fe8000c92187c */
[----:B------:R-:W2:Y:S04]  /*392c0*/  LDL.64 R72, [R1+0x51e0] ;  /* 0x0051e00001487983 */ /* 0x000ea80000100a00 */
[----:B------:R-:W3:Y:S04]  /*392d0*/  LDL.64 R74, [R1+0x52a0] ;  /* 0x0052a000014a7983 */ /* 0x000ee80000100a00 */
[----:B----4-:R-:W-:Y:S04]  /*392e0*/  LDGSTS.E [R251+0x3dd00], desc[UR60][R32.64], !P1 ;  /* 0x3dd0000020fb7fae */ /* 0x010fe8000c92187c */
        /* <DEDUP_REMOVED lines=23> */
[----:B------:R-:W0:Y:S04]  /*39460*/  LDGDEPBAR ;  /* 0x00000000000079af */ /* 0x000e280000000000 */
[----:B------:R-:W-:Y:S04]  /*39470*/  LDGSTS.E [R2+0x50000], desc[UR60][R48.64], P3 ;  /* 0x5000000030027fae */ /* 0x000fe8000992187c */
[----:B------:R-:W-:Y:S04]  /*39480*/  LDGSTS.E [R2+0x50080], desc[UR60][R50.64], P0 ;  /* 0x5008000032027fae */ /* 0x000fe8000812187c */
[----:B------:R-:W-:Y:S04]  /*39490*/  LDGSTS.E [R2+0x50100], desc[UR60][R52.64], P2 ;  /* 0x5010000034027fae */ /* 0x000fe8000912187c */
        /* <DEDUP_REMOVED lines=11> */
[----:B------:R-:W2:Y:S04]  /*39550*/  LDL.64 R48, [R1+0x5668] ;  /* 0x0056680001307983 */ /* 0x000ea80000100a00 */
[----:B------:R-:W3:Y:S04]  /*39560*/  LDL.64 R72, [R1+0x5360] ;  /* 0x0053600001487983 */ /* 0x000ee80000100a00 */
[----:B------:R-:W2:Y:S04]  /*39570*/  LDL.64 R74, [R1+0x4da8] ;  /* 0x004da800014a7983 */ /* 0x000ea80000100a00 */
[----:B------:R-:W2:Y:S04]  /*39580*/  LDL.64 R52, [R1+0x52b0] ;  /* 0x0052b00001347983 */ /* 0x000ea80000100a00 */
[----:B----4-:R-:W-:Y:S04]  /*39590*/  LDGSTS.E [R2+0x51080], desc[UR60][R54.64], P0 ;  /* 0x5108000036027fae */ /* 0x010fe8000812187c */
[----:B------:R-:W4:Y:S04]  /*395a0*/  LDL.64 R54, [R1+0x4e98] ;  /* 0x004e980001367983 */ /* 0x000f280000100a00 */
[----:B------:R-:W-:Y:S04]  /*395b0*/  LDGSTS.E [R2+0x51100], desc[UR60][R112.64], P2 ;  /* 0x5110000070027fae */ /* 0x000fe8000912187c */
[----:B------:R-:W-:Y:S04]  /*395c0*/  LDGSTS.E [R2+0x51180], desc[UR60][R214.64], P5 ;  /* 0x51180000d6027fae */ /* 0x000fe8000a92187c */
[----:B------:R-:W4:Y:S04]  /*395d0*/  LDL.64 R112, [R1+0x5268] ;  /* 0x0052680001707983 */ /* 0x000f280000100a00 */
[----:B---3--:R-:W-:Y:S04]  /*395e0*/  LDGSTS.E [R2+0x52000], desc[UR60][R72.64], P3 ;  /* 0x5200000048027fae */ /* 0x008fe8000992187c */
[----:B------:R-:W-:Y:S04]  /*395f0*/  LDGSTS.E [R2+0x52080], desc[UR60][R4.64], P0 ;  /* 0x5208000004027fae */ /* 0x000fe8000812187c */
[----:B------:R-:W-:Y:S04]  /*39600*/  LDGSTS.E [R2+0x52100], desc[UR60][R6.64], P2 ;  /* 0x5210000006027fae */ /* 0x000fe8000912187c */
[----:B------:R-:W-:Y:S04]  /*39610*/  LDGSTS.E [R2+0x52180], desc[UR60][R8.64], P5 ;  /* 0x5218000008027fae */ /* 0x000fe8000a92187c */
[----:B------:R-:W-:Y:S04]  /*39620*/  LDGSTS.E [R2+0x53000], desc[UR60][R10.64], P3 ;  /* 0x530000000a027fae */ /* 0x000fe8000992187c */
[----:B------:R-:W-:Y:S04]  /*39630*/  LDGSTS.E [R2+0x53080], desc[UR60][R12.64], P0 ;  /* 0x530800000c027fae */ /* 0x000fe8000812187c */
[----:B------:R-:W-:Y:S04]  /*39640*/  LDGSTS.E [R2+0x53100], desc[UR60][R14.64], P2 ;  /* 0x531000000e027fae */ /* 0x000fe8000912187c */
[----:B------:R-:W3:Y:S04]  /*39650*/  LDL.64 R72, [R1+0x4bb8] ;  /* 0x004bb80001487983 */ /* 0x000ee80000100a00 */
[----:B------:R-:W-:Y:S04]  /*39660*/  LDGSTS.E [R2+0x53180], desc[UR60][R16.64], P5 ;  /* 0x5318000010027fae */ /* 0x000fe8000a92187c */
[----:B------:R-:W-:Y:S04]  /*39670*/  LDGSTS.E [R2+0x54000], desc[UR60][R18.64], P3 ;  /* 0x5400000012027fae */ /* 0x000fe8000992187c */
[----:B------:R-:W-:Y:S04]  /*39680*/  LDGSTS.E [R2+0x54080], desc[UR60][R20.64], P0 ;  /* 0x5408000014027fae */ /* 0x000fe8000812187c */
[----:B------:R-:W-:Y:S04]  /*39690*/  LDGSTS.E [R2+0x54100], desc[UR60][R22.64], P2 ;  /* 0x5410000016027fae */ /* 0x000fe8000912187c */
[----:B------:R-:W-:Y:S04]  /*396a0*/  LDGSTS.E [R2+0x54180], desc[UR60][R24.64], P5 ;  /* 0x5418000018027fae */ /* 0x000fe8000a92187c */
[----:B------:R-:W-:Y:S04]  /*396b0*/  LDGSTS.E [R2+0x55000], desc[UR60][R28.64], P3 ;  /* 0x550000001c027fae */ /* 0x000fe8000992187c */
[----:B------:R-:W-:Y:S04]  /*396c0*/  LDGSTS.E [R2+0x55080], desc[UR60][R32.64], P0 ;  /* 0x5508000020027fae */ /* 0x000fe8000812187c */
[----:B--2---:R-:W-:Y:S04]  /*396d0*/  LDGSTS.E [R2+0x55100], desc[UR60][R74.64], P2 ;  /* 0x551000004a027fae */ /* 0x004fe8000912187c */
[----:B------:R-:W-:Y:S04]  /*396e0*/  LDGSTS.E [R2+0x55180], desc[UR60][R34.64], P5 ;  /* 0x5518000022027fae */ /* 0x000fe8000a92187c */
[----:B------:R-:W-:Y:S04]  /*396f0*/  LDGSTS.E [R2+0x56000], desc[UR60][R50.64], P3 ;  /* 0x5600000032027fae */ /* 0x000fe8000992187c */
        /* <DEDUP_REMOVED lines=16> */
[----:B----4-:R-:W-:Y:S04]  /*39800*/  LDGSTS.E [R2+0x56080], desc[UR60][R112.64], P0 ;  /* 0x5608000070027fae */ /* 0x010fe8000812187c */
[----:B------:R-:W-:Y:S04]  /*39810*/  LDGSTS.E [R2+0x56100], desc[UR60][R36.64], P2 ;  /* 0x5610000024027fae */ /* 0x000fe8000912187c */
[----:B------:R-:W-:Y:S04]  /*39820*/  LDGSTS.E [R2+0x56180], desc[UR60][R38.64], P5 ;  /* 0x5618000026027fae */ /* 0x000fe8000a92187c */
[----:B------:R-:W4:Y:S04]  /*39830*/  LDL.64 R112, [R1+0x4eb0] ;  /* 0x004eb00001707983 */ /* 0x000f280000100a00 */
[----:B------:R-:W-:Y:S04]  /*39840*/  LDGSTS.E [R2+0x57000], desc[UR60][R40.64], P3 ;  /* 0x5700000028027fae */ /* 0x000fe8000992187c */
[----:B------:R-:W-:Y:S04]  /*39850*/  LDGSTS.E [R2+0x57080], desc[UR60][R42.64], P0 ;  /* 0x570800002a027fae */ /* 0x000fe8000812187c */
[----:B------:R-:W-:Y:S04]  /*39860*/  LDGSTS.E [R2+0x57100], desc[UR60][R44.64], P2 ;  /* 0x571000002c027fae */ /* 0x000fe8000912187c */
[----:B------:R-:W-:Y:S04]  /*39870*/  LDGSTS.E [R2+0x57180], desc[UR60][R46.64], P5 ;  /* 0x571800002e027fae */ /* 0x000fe8000a92187c */
        /* <DEDUP_REMOVED lines=12> */
[----:B---3--:R-:W-:Y:S04]  /*39940*/  LDGSTS.E [R2+0x58180], desc[UR60][R72.64], P5 ;  /* 0x5818000048027fae */ /* 0x008fe8000a92187c */
[----:B------:R-:W3:Y:S04]  /*39950*/  LDL.64 R72, [R1+0x5328] ;  /* 0x0053280001487983 */ /* 0x000ee80000100a00 */
[----:B--2---:R-:W-:Y:S04]  /*39960*/  LDGSTS.E [R2+0x59000], desc[UR60][R74.64], P3 ;  /* 0x590000004a027fae */ /* 0x004fe8000992187c */
[----:B------:R-:W-:Y:S04]  /*39970*/  LDGSTS.E [R2+0x59080], desc[UR60][R50.64], P0 ;  /* 0x5908000032027fae */ /* 0x000fe8000812187c */
[----:B------:R-:W2:Y:S04]  /*39980*/  LDL.64 R74, [R1+0x4c08] ;  /* 0x004c0800014a7983 */ /* 0x000ea80000100a00 */
[----:B------:R-:W2:Y:S04]  /*39990*/  LDL.64 R50, [R1+0x56c8] ;  /* 0x0056c80001327983 */ /* 0x000ea80000100a00 */
[----:B----4-:R-:W-:Y:S04]  /*399a0*/  LDGSTS.E [R2+0x59100], desc[UR60][R112.64], P2 ;  /* 0x5910000070027fae */ /* 0x010fe8000912187c */
[----:B------:R-:W4:Y:S04]  /*399b0*/  LDL.64 R112, [R1+0x4de0] ;  /* 0x004de00001707983 */ /* 0x000f280000100a00 */
[----:B------:R-:W-:Y:S04]  /*399c0*/  LDGSTS.E [R2+0x59180], desc[UR60][R52.64], P5 ;  /* 0x5918000034027fae */ /* 0x000fe8000a92187c */
        /* <DEDUP_REMOVED lines=14> */
[----:B------:R-:W5:Y:S04]  /*39ab0*/  LDL.LU.64 R54, [R1+0x5b48] ;  /* 0x005b480001367983 */ /* 0x000f680000300a00 */
[----:B---3--:R-:W-:Y:S04]  /*39ac0*/  LDGSTS.E [R2+0x5d080], desc[UR60][R72.64], P0 ;  /* 0x5d08000048027fae */ /* 0x008fe8000812187c */
[----:B------:R-:W-:Y:S04]  /*39ad0*/  LDGSTS.E [R2+0x5d100], desc[UR60][R32.64], P2 ;  /* 0x5d10000020027fae */ /* 0x000fe8000912187c */
        /* <DEDUP_REMOVED lines=9> */
[----:B--2---:R-:W-:Y:S04]  /*39b70*/  LDGSTS.E [R2+0x5d180], desc[UR60][R74.64], P5 ;  /* 0x5d1800004a027fae */ /* 0x004fe8000a92187c */
[----:B------:R-:W2:Y:S04]  /*39b80*/  LDL.64 R22, [R1+0x50e0] ;  /* 0x0050e00001167983 */ /* 0x000ea80000100a00 */
[----:B------:R-:W-:Y:S04]  /*39b90*/  LDGSTS.E [R2+0x5e000], desc[UR60][R50.64], P3 ;  /* 0x5e00000032027fae */ /* 0x000fe8000992187c */
[----:B------:R-:W2:Y:S04]  /*39ba0*/  LDL.64 R74, [R1+0x4ea0] ;  /* 0x004ea000014a7983 */ /* 0x000ea80000100a00 */
[----:B------:R-:W-:Y:S04]  /*39bb0*/  LDGSTS.E [R2+0x5e080], desc[UR60][R34.64], P0 ;  /* 0x5e08000022027fae */ /* 0x000fe8000812187c */
[----:B------:R-:W2:Y:S04]  /*39bc0*/  LDL.64 R50, [R1+0x4bc0] ;  /* 0x004bc00001327983 */ /* 0x000ea80000100a00 */
[----:B------:R-:W-:Y:S04]  /*39bd0*/  LDGSTS.E [R2+0x5e100], desc[UR60][R36.64], P2 ;  /* 0x5e10000024027fae */ /* 0x000fe8000912187c */
[----:B------:R-:W-:Y:S04]  /*39be0*/  LDGSTS.E [R2+0x5e180], desc[UR60][R38.64], P5 ;  /* 0x5e18000026027fae */ /* 0x000fe8000a92187c */
[----:B------:R-:W-:Y:S04]  /*39bf0*/  LDGSTS.E [R2+0x5f000], desc[UR60][R40.64], P3 ;  /* 0x5f00000028027fae */ /* 0x000fe8000992187c */
[----:B------:R-:W-:Y:S04]  /*39c00*/  LDGSTS.E [R2+0x5f080], desc[UR60][R42.64], P0 ;  /* 0x5f0800002a027fae */ /* 0x000fe8000812187c */
[----:B------:R-:W-:Y:S04]  /*39c10*/  LDGSTS.E [R2+0x5f100], desc[UR60][R44.64], P2 ;  /* 0x5f1000002c027fae */ /* 0x000fe8000912187c */
        /* <DEDUP_REMOVED lines=20> */
[----:B------:R-:W3:Y:S04]  /*39d60*/  LDL.64 R72, [R1+0x4b28] ;  /* 0x004b280001487983 */ /* 0x000ee80000100a00 */
[----:B--2---:R-:W-:Y:S04]  /*39d70*/  LDGSTS.E [R26+0x51280], desc[UR60][R74.64], P0 ;  /* 0x512800004a1a7fae */ /* 0x004fe8000812187c */
[----:B------:R-:W-:Y:S04]  /*39d80*/  LDGSTS.E [R26+0x51300], desc[UR60][R50.64], P2 ;  /* 0x51300000321a7fae */ /* 0x000fe8000912187c */
[----:B------:R-:W2:Y:S04]  /*39d90*/  LDL.64 R74, [R1+0x5648] ;  /* 0x00564800014a7983 */ /* 0x000ea80000100a00 */
[----:B------:R-:W-:Y:S04]  /*39da0*/  LDGSTS.E [R26+0x51380], desc[UR60][R216.64], P5 ;  /* 0x51380000d81a7fae */ /* 0x000fe8000a92187c */
        /* <DEDUP_REMOVED lines=28> */
[----:B------:R-:W3:Y:S04]  /*39f70*/  LDL.64 R22, [R1+0x5798] ;  /* 0x0057980001167983 */ /* 0x000ee80000100a00 */
[----:B------:R-:W3:Y:S04]  /*39f80*/  LDL.64 R72, [R1+0x5760] ;  /* 0x0057600001487983 */ /* 0x000ee80000100a00 */
[----:B------:R-:W3:Y:S04]  /*39f90*/  LDL.64 R24, [R1+0x5478] ;  /* 0x0054780001187983 */ /* 0x000ee80000100a00 */
[----:B------:R-:W3:Y:S04]  /*39fa0*/  LDL.64 R28, [R1+0x5060] ;  /* 0x00506000011c7983 */ /* 0x000ee80000100a00 */
[----:B------:R-:W3:Y:S04]  /*39fb0*/  LDL.64 R32, [R1+0x5490] ;  /* 0x0054900001207983 */ /* 0x000ee80000100a00 */
[----:B--2---:R-:W-:Y:S04]  /*39fc0*/  LDGSTS.E [R26+0x56200], desc[UR60][R74.64], P3 ;  /* 0x562000004a1a7fae */ /* 0x004fe8000992187c */
[----:B------:R-:W-:Y:S04]  /*39fd0*/  LDGSTS.E [R26+0x56280], desc[UR60][R34.64], P0 ;  /* 0x56280000221a7fae */ /* 0x000fe8000812187c */
[----:B------:R-:W-:Y:S04]  /*39fe0*/  LDGSTS.E [R26+0x56300], desc[UR60][R50.64], P2 ;  /* 0x56300000321a7fae */ /* 0x000fe8000912187c */
[----:B------:R-:W2:Y:S04]  /*39ff0*/  LDL.64 R74, [R1+0x5428] ;  /* 0x00542800014a7983 */ /* 0x000ea80000100a00 */
[----:B------:R-:W-:Y:S04]  /*3a000*/  LDGSTS.E [R26+0x56380], desc[UR60][R36.64], P5 ;  /* 0x56380000241a7fae */ /* 0x000fe8000a92187c */
[----:B------:R-:W-:Y:S04]  /*3a010*/  LDGSTS.E [R26+0x57200], desc[UR60][R38.64], P3 ;  /* 0x57200000261a7fae */ /* 0x000fe8000992187c */
[----:B------:R-:W-:Y:S04]  /*3a020*/  LDGSTS.E [R26+0x57280], desc[UR60][R40.64], P0 ;  /* 0x57280000281a7fae */ /* 0x000fe8000812187c */
[----:B------:R-:W-:Y:S04]  /*3a030*/  LDGSTS.E [R26+0x57300], desc[UR60][R42.64], P2 ;  /* 0x573000002a1a7fae */ /* 0x000fe8000912187c */
[----:B------:R-:W2:Y:S04]  /*3a040*/  LDL.64 R50, [R1+0x5010] ;  /* 0x0050100001327983 */ /* 0x000ea80000100a00 */
        /* <DEDUP_REMOVED lines=14> */
[----:B------:R-:W4:Y:S04]  /*3a130*/  LDL.64 R52, [R1+0x5078] ;  /* 0x0050780001347983 */ /* 0x000f280000100a00 */
[----:B---3--:R-:W-:Y:S04]  /*3a140*/  LDGSTS.E [R26+0x59200], desc[UR60][R72.64], P3 ;  /* 0x59200000481a7fae */ /* 0x008fe8000992187c */
[----:B------:R-:W3:Y:S04]  /*3a150*/  LDL.64 R72, [R1+0x4cf0] ;  /* 0x004cf00001487983 */ /* 0x000ee80000100a00 */
[----:B--2---:R-:W-:Y:S04]  /*3a160*/  LDGSTS.E [R26+0x59280], desc[UR60][R74.64], P0 ;  /* 0x592800004a1a7fae */ /* 0x004fe8000812187c */
        /* <DEDUP_REMOVED lines=31> */
[----:B------:R-:W4:Y:S04]  /*3a360*/  LDL.64 R112, [R1+0x4b50] ;  /* 0x004b500001707983 */ /* 0x000f280000100a00 */
[----:B------:R-:W4:Y:S04]  /*3a370*/  LDL.64 R32, [R1+0x4d48] ;  /* 0x004d480001207983 */ /* 0x000f280000100a00 */
[----:B------:R-:W-:Y:S04]  /*3a380*/  LDGSTS.E [R26+0x5d300], desc[UR60][R52.64], P2 ;  /* 0x5d300000341a7fae */ /* 0x000fe8000912187c */
[----:B------:R-:W4:Y:S04]  /*3a390*/  LDL.64 R52, [R1+0x52d0] ;  /* 0x0052d00001347983 */ /* 0x000f280000100a00 */
[----:B---3--:R-:W-:Y:S04]  /*3a3a0*/  LDGSTS.E [R26+0x5d380], desc[UR60][R72.64], P5 ;  /* 0x5d380000481a7fae */ /* 0x008fe8000a92187c */
[----:B------:R-:W-:Y:S04]  /*3a3b0*/  LDGSTS.E [R26+0x5e200], desc[UR60][R34.64], P3 ;  /* 0x5e200000221a7fae */ /* 0x000fe8000992187c */
        /* <DEDUP_REMOVED lines=16> */
[----:B------:R-:W-:Y:S04]  /*3a4c0*/  LDGSTS.E [R3+0x50400], desc[UR60][R46.64], P3 ;  /* 0x504000002e037fae */ /* 0x000fe8000992187c */
[----:B------:R-:W2:Y:S04]  /*3a4d0*/  LDL.64 R46, [R1+0x51b8] ;  /* 0x0051b800012e7983 */ /* 0x000ea80000100a00 */
[----:B------:R-:W-:Y:S04]  /*3a4e0*/  LDGSTS.E [R3+0x50480], desc[UR60][R48.64], P0 ;  /* 0x5048000030037fae */ /* 0x000fe8000812187c */
[----:B------:R-:W2:Y:S04]  /*3a4f0*/  LDL.64 R48, [R1+0x54d8] ;  /* 0x0054d80001307983 */ /* 0x000ea80000100a00 */
[----:B----4-:R-:W-:Y:S04]  /*3a500*/  LDGSTS.E [R3+0x50500], desc[UR60][R112.64], P2 ;  /* 0x5050000070037fae */ /* 0x010fe8000912187c */
[----:B------:R-:W-:Y:S04]  /*3a510*/  LDGSTS.E [R3+0x50580], desc[UR60][R126.64], P5 ;  /* 0x505800007e037fae */ /* 0x000fe8000a92187c */
[----:B------:R-:W4:Y:S04]  /*3a520*/  LDL.64 R112, [R1+0x4dc8] ;  /* 0x004dc80001707983 */ /* 0x000f280000100a00 */
        /* <DEDUP_REMOVED lines=8> */
[----:B------:R-:W-:Y:S04]  /*3a5b0*/  LDGSTS.E [R3+0x52480], desc[UR60][R10.64], P0 ;  /* 0x524800000a037fae */ /* 0x000fe8000812187c */
        /* <DEDUP_REMOVED lines=33> */
[----:B------:R-:W-:Y:S04]  /*3a7d0*/  LDGSTS.E [R3+0x56500], desc[UR60][R36.64], P2 ;  /* 0x5650000024037fae */ /* 0x000fe8000912187c */
[----:B------:R-:W-:Y:S04]  /*3a7e0*/  LDGSTS.E [R3+0x56580], desc[UR60][R38.64], P5 ;  /* 0x5658000026037fae */ /* 0x000fe8000a92187c */
[----:B------:R-:W-:Y:S04]  /*3a7f0*/  LDGSTS.E [R3+0x57400], desc[UR60][R40.64], P3 ;  /* 0x5740000028037fae */ /* 0x000fe8000992187c */
        /* <DEDUP_REMOVED lines=13> */
[----:B------:R-:W2:Y:S04]  /*3a8d0*/  LDL.64 R42, [R1+0x55e0] ;  /* 0x0055e000012a7983 */ /* 0x000ea80000100a00 */
[----:B------:R-:W2:Y:S04]  /*3a8e0*/  LDL.64 R44, [R1+0x5200] ;  /* 0x00520000012c7983 */ /* 0x000ea80000100a00 */
[----:B------:R-:W2:Y:S04]  /*3a8f0*/  LDL.64 R46, [R1+0x4de8] ;  /* 0x004de800012e7983 */ /* 0x000ea80000100a00 */
[----:B----4-:R-:W-:Y:S04]  /*3a900*/  LDGSTS.E [R3+0x58580], desc[UR60][R112.64], P5 ;  /* 0x5858000070037fae */ /* 0x010fe8000a92187c */
[----:B------:R-:W4:Y:S04]  /*3a910*/  LDL.64 R112, [R1+0x51c8] ;  /* 0x0051c80001707983 */ /* 0x000f280000100a00 */
[----:B------:R-:W-:Y:S04]  /*3a920*/  LDGSTS.E [R3+0x59400], desc[UR60][R52.64], P3 ;  /* 0x5940000034037fae */ /* 0x000fe8000992187c */
[----:B------:R-:W4:Y:S04]  /*3a930*/  LDL.64 R52, [R1+0x5890] ;  /* 0x0058900001347983 */ /* 0x000f280000100a00 */
[----:B---3--:R-:W-:Y:S04]  /*3a940*/  LDGSTS.E [R3+0x59480], desc[UR60][R72.64], P0 ;  /* 0x5948000048037fae */ /* 0x008fe8000812187c */
[----:B------:R-:W3:Y:S04]  /*3a950*/  LDL.64 R72, [R1+0x5898] ;  /* 0x0058980001487983 */ /* 0x000ee80000100a00 */
[----:B------:R-:W-:Y:S04]  /*3a960*/  LDGSTS.E [R3+0x59500], desc[UR60][R48.64], P2 ;  /* 0x5950000030037fae */ /* 0x000fe8000912187c */
[----:B------:R-:W3:Y:S04]  /*3a970*/  LDL.64 R48, [R1+0x5600] ;  /* 0x0056000001307983 */ /* 0x000ee80000100a00 */
[----:B--2---:R-:W-:Y:S04]  /*3a980*/  LDGSTS.E [R3+0x59580], desc[UR60][R74.64], P5 ;  /* 0x595800004a037fae */ /* 0x004fe8000a92187c */
        /* <DEDUP_REMOVED lines=38> */
[----:B------:R-:W4:Y:S04]  /*3abf0*/  LDL.64 R40, [R1+0x5110] ;  /* 0x0051100001287983 */ /* 0x000f280000100a00 */
[----:B------:R-:W4:Y:S04]  /*3ac00*/  LDL.64 R44, [R1+0x4d58] ;  /* 0x004d5800012c7983 */ /* 0x000f280000100a00 */
[----:B------:R-:W4:Y:S04]  /*3ac10*/  LDL.64 R46, [R1+0x2a78] ;  /* 0x002a7800012e7983 */ /* 0x000f280000100a00 */
[----:B---3--:R-:W-:Y:S04]  /*3ac20*/  LDGSTS.E [R3+0x5f400], desc[UR60][R72.64], P3 ;  /* 0x5f40000048037fae */ /* 0x008fe8000992187c */
[----:B------:R-:W3:Y:S04]  /*3ac30*/  LDL.64 R72, [R1+0x4be0] ;  /* 0x004be00001487983 */ /* 0x000ee80000100a00 */
[----:B------:R-:W-:Y:S04]  /*3ac40*/  LDGSTS.E [R3+0x5f480], desc[UR60][R48.64], P0 ;  /* 0x5f48000030037fae */ /* 0x000fe8000812187c */
[----:B------:R-:W3:Y:S04]  /*3ac50*/  LDL.64 R48, [R1+0x28e8] ;  /* 0x0028e80001307983 */ /* 0x000ee80000100a00 */
[----:B--2---:R-:W-:Y:S04]  /*3ac60*/  LDGSTS.E [R3+0x5f500], desc[UR60][R74.64], P2 ;  /* 0x5f5000004a037fae */ /* 0x004fe8000912187c */
[----:B------:R-:W2:Y:S04]  /*3ac70*/  LDL.64 R74, [R1+0x55e8] ;  /* 0x0055e800014a7983 */ /* 0x000ea80000100a00 */
        /* <DEDUP_REMOVED lines=8> */
[----:B------:R-:W-:Y:S04]  /*3ad00*/  LDGSTS.E [R27+0x50780], desc[UR60][R204.64], P5 ;  /* 0x50780000cc1b7fae */ /* 0x000fe8000a92187c */
        /* <DEDUP_REMOVED lines=21> */
[----:B------:R-:W3:Y:S04]  /*3ae60*/  LDL.64 R36, [R1+0x50d8] ;  /* 0x0050d80001247983 */ /* 0x000ee80000100a00 */
[----:B--2---:R-:W-:Y:S04]  /*3ae70*/  LDGSTS.E [R27+0x55600], desc[UR60][R74.64], P3 ;  /* 0x556000004a1b7fae */ /* 0x004fe8000992187c */
[----:B------:R-:W2:Y:S04]  /*3ae80*/  LDL.64 R40, [R1+0x4d30] ;  /* 0x004d300001287983 */ /* 0x000ea80000100a00 */
[----:B------:R-:W2:Y:S04]  /*3ae90*/  LDL.64 R44, [R1+0x5610] ;  /* 0x00561000012c7983 */ /* 0x000ea80000100a00 */
[----:B------:R-:W2:Y:S04]  /*3aea0*/  LDL.64 R74, [R1+0x58a0] ;  /* 0x0058a000014a7983 */ /* 0x000ea80000100a00 */
        /* <DEDUP_REMOVED lines=23> */
[----:B---3--:R-:W-:Y:S04]  /*3b020*/  LDGSTS.E [R27+0x57600], desc[UR60][R72.64], P3 ;  /* 0x57600000481b7fae */ /* 0x008fe8000992187c */
[----:B------:R-:W3:Y:S04]  /*3b030*/  LDL.64 R72, [R1+0x52a8] ;  /* 0x0052a80001487983 */ /* 0x000ee80000100a00 */
[----:B------:R-:W-:Y:S04]  /*3b040*/  LDGSTS.E [R27+0x57680], desc[UR60][R48.64], P0 ;  /* 0x57680000301b7fae */ /* 0x000fe8000812187c */
        /* <DEDUP_REMOVED lines=30> */
[----:B------:R-:W-:Y:S04]  /*3b230*/  LDGSTS.E [R27+0x5c680], desc[UR60][R38.64], P0 ;  /* 0x5c680000261b7fae */ /* 0x000fe8000812187c */
[----:B------:R-:W3:Y:S04]  /*3b240*/  LDL.64 R14, [R1+0x5338] ;  /* 0x00533800010e7983 */ /* 0x000ee80000100a00 */
[----:B------:R-:W-:Y:S04]  /*3b250*/  LDGSTS.E [R27+0x5c700], desc[UR60][R42.64], P2 ;  /* 0x5c7000002a1b7fae */ /* 0x000fe8000912187c */
[----:B------:R-:W3:Y:S04]  /*3b260*/  LDL.64 R38, [R1+0x4f20] ;  /* 0x004f200001267983 */ /* 0x000ee80000100a00 */
[----:B------:R-:W-:Y:S04]  /*3b270*/  LDGSTS.E [R27+0x5c780], desc[UR60][R48.64], P5 ;  /* 0x5c780000301b7fae */ /* 0x000fe8000a92187c */
[----:B------:R-:W3:Y:S04]  /*3b280*/  LDL.64 R42, [R1+0x5240] ;  /* 0x00524000012a7983 */ /* 0x000ee80000100a00 */
[----:B--2---:R-:W-:Y:S04]  /*3b290*/  LDGSTS.E [R27+0x5d600], desc[UR60][R74.64], P3 ;  /* 0x5d6000004a1b7fae */ /* 0x004fe8000992187c */
[----:B------:R-:W2:Y:S04]  /*3b2a0*/  LDL.64 R48, [R1+0x4e28] ;  /* 0x004e280001307983 */ /* 0x000ea80000100a00 */
[----:B------:R-:W-:Y:S04]  /*3b2b0*/  LDGSTS.E [R27+0x5d680], desc[UR60][R36.64], P0 ;  /* 0x5d680000241b7fae */ /* 0x000fe8000812187c */
[----:B------:R-:W2:Y:S04]  /*3b2c0*/  LDL.64 R74, [R1+0x4b70] ;  /* 0x004b7000014a7983 */ /* 0x000ea80000100a00 */
[----:B------:R-:W2:Y:S04]  /*3b2d0*/  LDL.64 R16, [R1+0x28f0] ;  /* 0x0028f00001107983 */ /* 0x000ea80000100a00 */
        /* <DEDUP_REMOVED lines=32> */
[----:B------:R-:W-:Y:S04]  /*3b4e0*/  LDGSTS.E [R250+0x50980], desc[UR60][R206.64], P5 ;  /* 0x50980000cefa7fae */ /* 0x000fe8000a92187c */
[----:B------:R-:W2:Y:S04]  /*3b4f0*/  LDL.64 R48, [R1+0x4b48] ;  /* 0x004b480001307983 */ /* 0x000ea80000100a00 */
[----:B------:R-:W2:Y:S04]  /*3b500*/  LDL.64 R74, [R1+0x55f8] ;  /* 0x0055f800014a7983 */ /* 0x000ea80000100a00 */
[----:B------:R-:W2:Y:S04]  /*3b510*/  LDL.64 R26, [R1+0x51c0] ;  /* 0x0051c000011a7983 */ /* 0x000ea80000100a00 */
[----:B------:R-:W-:Y:S04]  /*3b520*/  LDGSTS.E [R250+0x51800], desc[UR60][R50.64], P3 ;  /* 0x5180000032fa7fae */ /* 0x000fe8000992187c */
        /* <DEDUP_REMOVED lines=49> */
[----:B------:R-:W4:Y:S04]  /*3b840*/  LDL.64 R8, [R1+0x5438] ;  /* 0x0054380001087983 */ /* 0x000f280000100a00 */
        /* <DEDUP_REMOVED lines=29> */
[----:B------:R-:W-:Y:S04]  /*3ba20*/  LDGSTS.E [R250+0x5c880], desc[UR60][R48.64], P0 ;  /* 0x5c88000030fa7fae */ /* 0x000fe8000812187c */
[----:B------:R-:W4:Y:S04]  /*3ba30*/  LDL.64 R42, [R1+0x5038] ;  /* 0x00503800012a7983 */ /* 0x000f280000100a00 */
        /* <DEDUP_REMOVED lines=13> */
[----:B------:R-:W-:Y:S04]  /*3bb10*/  LDGSTS.E [R250+0x5d800], desc[UR60][R40.64], P3 ;  /* 0x5d80000028fa7fae */ /* 0x000fe8000992187c */
[----:B------:R-:W-:Y:S04]  /*3bb20*/  LDGSTS.E [R250+0x5d880], desc[UR60][R44.64], P0 ;  /* 0x5d8800002cfa7fae */ /* 0x000fe8000812187c */
[----:B------:R-:W3:Y:S04]  /*3bb30*/  LDL.64 R72, [R1+0x4b80] ;  /* 0x004b800001487983 */ /* 0x000ee80000100a00 */
[----:B------:R-:W-:Y:S04]  /*3bb40*/  LDGSTS.E [R250+0x5d900], desc[UR60][R46.64], P2 ;  /* 0x5d9000002efa7fae */ /* 0x000fe8000912187c */
[----:B------:R-:W3:Y:S04]  /*3bb50*/  LDL.64 R40, [R1+0x2a10] ;  /* 0x002a100001287983 */ /* 0x000ee80000100a00 */
[----:B------:R-:W3:Y:S04]  /*3bb60*/  LDL.64 R44, [R1+0x5558] ;  /* 0x00555800012c7983 */ /* 0x000ee80000100a00 */
        /* <DEDUP_REMOVED lines=23> */
[----:B---3--:R-:W-:Y:S04]  /*3bce0*/  LDGSTS.E [R30+0x50b00], desc[UR60][R72.64], P2 ;  /* 0x50b00000481e7fae */ /* 0x008fe8000912187c */
[----:B------:R-:W-:Y:S04]  /*3bcf0*/  LDGSTS.E [R30+0x50b80], desc[UR60][R208.64], P5 ;  /* 0x50b80000d01e7fae */ /* 0x000fe8000a92187c */
[----:B------:R-:W3:Y:S04]  /*3bd00*/  LDL.64 R72, [R1+0x4e08] ;  /* 0x004e080001487983 */ /* 0x000ee80000100a00 */
[----:B--2---:R-:W-:Y:S04]  /*3bd10*/  LDGSTS.E [R30+0x51a00], desc[UR60][R74.64], P3 ;  /* 0x51a000004a1e7fae */ /* 0x004fe8000992187c */
[----:B------:R-:W2:Y:S04]  /*3bd20*/  LDL.64 R74, [R1+0x4b58] ;  /* 0x004b5800014a7983 */ /* 0x000ea80000100a00 */
        /* <DEDUP_REMOVED lines=61> */
[----:B------:R-:W3:Y:S04]  /*3c100*/  LDL.64 R72, [R1+0x54e8] ;  /* 0x0054e80001487983 */ /* 0x000ee80000100a00 */
[----:B--2---:R-:W-:Y:S04]  /*3c110*/  LDGSTS.E [R30+0x59a00], desc[UR60][R74.64], P3 ;  /* 0x59a000004a1e7fae */ /* 0x004fe8000992187c */
        /* <DEDUP_REMOVED lines=123> */
[----:B------:R-:W2:Y:S04]  /*3c8d0*/  LDL.64 R18, [R1+0x4f30] ;  /* 0x004f300001127983 */ /* 0x000ea80000100a00 */
[----:B------:R-:W2:Y:S04]  /*3c8e0*/  LDL.64 R20, [R1+0x5348] ;  /* 0x0053480001147983 */ /* 0x000ea80000100a00 */
        /* <DEDUP_REMOVED lines=34> */
[----:B----4-:R-:W-:Y:S04]  /*3cb10*/  LDGSTS.E [R251+0x5dc00], desc[UR60][R112.64], P3 ;  /* 0x5dc0000070fb7fae */ /* 0x010fe8000992187c */
[----:B------:R-:W4:Y:S04]  /*3cb20*/  LDL.64 R112, [R1+0x5170] ;  /* 0x0051700001707983 */ /* 0x000f280000100a00 */
[----:B------:R-:W-:Y:S04]  /*3cb30*/  LDGSTS.E [R251+0x5dc80], desc[UR60][R52.64], P0 ;  /* 0x5dc8000034fb7fae */ /* 0x000fe8000812187c */
[----:B------:R-:W-:Y:S04]  /*3cb40*/  LDGSTS.E [R251+0x5dd00], desc[UR60][R50.64], P2 ;  /* 0x5dd0000032fb7fae */ /* 0x000fe8000912187c */
[----:B------:R-:W-:Y:S04]  /*3cb50*/  LDGSTS.E [R251+0x5dd80], desc[UR60][R48.64], P5 ;  /* 0x5dd8000030fb7fae */ /* 0x000fe8000a92187c */
[----:B------:R-:W5:Y:S04]  /*3cb60*/  LDL.LU.64 R52, [R1+0x5b40] ;  /* 0x005b400001347983 */ /* 0x000f680000300a00 */
[----:B------:R-:W5:Y:S04]  /*3cb70*/  LDL.LU.64 R50, [R1+0x5b38] ;  /* 0x005b380001327983 */ /* 0x000f680000300a00 */
[----:B------:R-:W5:Y:S04]  /*3cb80*/  LDL.LU.64 R48, [R1+0x5b30] ;  /* 0x005b300001307983 */ /* 0x000f680000300a00 */
        /* <DEDUP_REMOVED lines=17> */
[----:B------:R-:W3:Y:S04]  /*3cca0*/  LDL.64 R250, [R1+0x50b0] ;  /* 0x0050b00001fa7983 */ /* 0x000ee80000100a00 */
[----:B------:R1:W-:Y:S04]  /*3ccb0*/  STL [R1+0x510], RZ ;  /* 0x000510ff01007387 */ /* 0x0003e80000100800 */
[----:B------:R1:W-:Y:S04]  /*3ccc0*/  STL [R1+0x514], RZ ;  /* 0x000514ff01007387 */ /* 0x0003e80000100800 */
[----:B------:R-:W-:Y:S04]  /*3ccd0*/  LDGSTS.E [R0+0x50e80], desc[UR60][R24.64], P0 ;  /* 0x50e8000018007fae */ /* 0x000fe8000812187c */
[----:B------:R-:W5:Y:S04]  /*3cce0*/  LDL.LU.64 R28, [R1+0x5ae8] ;  /* 0x005ae800011c7983 */ /* 0x000f680000300a00 */
[----:B------:R-:W-:Y:S04]  /*3ccf0*/  LDGSTS.E [R0+0x50f00], desc[UR60][R22.64], P2 ;  /* 0x50f0000016007fae */ /* 0x000fe8000912187c */
[----:B------:R-:W5:Y:S04]  /*3cd00*/  LDL.LU.64 R24, [R1+0x5ae0] ;  /* 0x005ae00001187983 */ /* 0x000f680000300a00 */
[----:B------:R-:W-:Y:S04]  /*3cd10*/  LDGSTS.E [R0+0x50f80], desc[UR60][R212.64], P5 ;  /* 0x50f80000d4007fae */ /* 0x000fe8000a92187c */
        /* <DEDUP_REMOVED lines=19> */
[----:B------:R1:W-:Y:S04]  /*3ce50*/  STL [R1+0x518], RZ ;  /* 0x000518ff01007387 */ /* 0x0003e80000100800 */
        /* <DEDUP_REMOVED lines=789> */
[----:B------:R1:W-:Y:S04]  /*3ffb0*/  STL [R1], RZ ;  /* 0x000000ff01007387 */ /* 0x0003e80000100800 */
        /* <DEDUP_REMOVED lines=90> */
[----:B---3--:R-:W-:Y:S04]  /*40560*/  LDGSTS.E [R0+0x53e80], desc[UR60][R250.64], P0 ;  /* 0x53e80000fa007fae */ /* 0x008fe8000812187c */
[----:B------:R1:W-:Y:S04]  /*40570*/  STL [R1+0x118c], RZ ;  /* 0x00118cff01007387 */ /* 0x0003e80000100800 */
[----:B------:R-:W-:Y:S04]  /*40580*/  LDGSTS.E [R0+0x53f00], desc[UR60][R2.64], P2 ;  /* 0x53f0000002007fae */ /* 0x000fe8000912187c */
[----:B------:R1:W-:Y:S04]  /*40590*/  STL [R1+0x1190], RZ ;  /* 0x001190ff01007387 */ /* 0x0003e80000100800 */
[----:B------:R-:W-:Y:S04]  /*405a0*/  LDGSTS.E [R0+0x53f80], desc[UR60][R72.64], P5 ;  /* 0x53f8000048007fae */ /* 0x000fe8000a92187c */
[----:B------:R1:W-:Y:S04]  /*405b0*/  STL [R1+0x1194], RZ ;  /* 0x001194ff01007387 */ /* 0x0003e80000100800 */
[----:B--2---:R-:W-:Y:S04]  /*405c0*/  LDGSTS.E [R0+0x54e00], desc[UR60][R74.64], P3 ;  /* 0x54e000004a007fae */ /* 0x004fe8000992187c */
[----:B------:R1:W-:Y:S04]  /*405d0*/  STL [R1+0x1198], RZ ;  /* 0x001198ff01007387 */ /* 0x0003e80000100800 */
[----:B----4-:R-:W-:Y:S04]  /*405e0*/  LDGSTS.E [R0+0x54e80], desc[UR60][R112.64], P0 ;  /* 0x54e8000070007fae */ /* 0x010fe8000812187c */
[----:B------:R1:W-:Y:S04]  /*405f0*/  STL [R1+0x119c], RZ ;  /* 0x00119cff01007387 */ /* 0x0003e80000100800 */
[----:B------:R2:W-:Y:S04]  /*40600*/  LDGSTS.E [R0+0x54f00], desc[UR60][R248.64], P2 ;  /* 0x54f00000f8007fae */ /* 0x0005e8000912187c */
[----:B------:R1:W-:Y:S04]  /*40610*/  STL [R1+0x11a0], RZ ;  /* 0x0011a0ff01007387 */ /* 0x0003e80000100800 */
[----:B------:R-:W-:Y:S04]  /*40620*/  LDGSTS.E [R0+0x54f80], desc[UR60][R202.64], P5 ;  /* 0x54f80000ca007fae */ /* 0x000fe8000a92187c */
        /* <DEDUP_REMOVED lines=66> */
[----:B------:R1:W-:Y:S01]  /*40a50*/  STL [R1+0x1488], RZ ;  /* 0x001488ff01007387 */ /* 0x0003e20000100800 */
[----:B------:R-:W-:-:S03]  /*40a60*/  UISETP.GE.AND UP0, UPT, UR7, 0x80, UPT ;  /* 0x000000800700788c */ /* 0x000fc6000bf06270 */
        /* <DEDUP_REMOVED lines=11> */
[----:B------:R-:W-:Y:S04]  /*40b20*/  LDGSTS.E [R0+0x5ef80], desc[UR60][R118.64], P5 ;  /* 0x5ef8000076007fae */ /* 0x000fe8000a92187c */
[----:B------:R3:W-:Y:S04]  /*40b30*/  LDGSTS.E [R0+0x5fe00], desc[UR60][R116.64], P3 ;  /* 0x5fe0000074007fae */ /* 0x0007e8000992187c */
[----:B------:R4:W-:Y:S01]  /*40b40*/  LDGSTS.E [R0+0x5fe80], desc[UR60][R114.64], P0 ;  /* 0x5fe8000072007fae */ /* 0x0009e2000812187c */
[----:B------:R-:W-:-:S03]  /*40b50*/  PLOP3.LUT P0, PT, PT, PT, UP0, 0x40, 0x0 ;  /* 0x000000000000781c */ /* 0x000fc60003f0e808 */
[----:B------:R1:W-:Y:S04]  /*40b60*/  LDGSTS.E [R0+0x5ff00], desc[UR60][R30.64], P2 ;  /* 0x5ff000001e007fae */ /* 0x0003e8000912187c */
[----:B------:R1:W-:Y:S01]  /*40b70*/  LDGSTS.E [R0+0x5ff80], desc[UR60][R26.64], P5 ;  /* 0x5ff800001a007fae */ /* 0x0003e2000a92187c */
[----:B--2---:R-:W-:-:S03]  /*40b80*/  CS2R R248, SRZ ;  /* 0x0000000000f87805 */ /* 0x004fc6000001ff00 */
[----:B------:R-:W0:Y:S01]  /*40b90*/  LDGDEPBAR ;  /* 0x00000000000079af */ /* 0x000e220000000000 */
[----:B------:R-:W-:Y:S02]  /*40ba0*/  CS2R R250, SRZ ;  /* 0x0000000000fa7805 */ /* 0x000fe4000001ff00 */
[----:B---3--:R-:W-:Y:S02]  /*40bb0*/  CS2R R116, SRZ ;  /* 0x0000000000747805 */ /* 0x008fe4000001ff00 */
[----:B------:R-:W-:Y:S02]  /*40bc0*/  CS2R R118, SRZ ;  /* 0x0000000000767805 */ /* 0x000fe4000001ff00 */
[----:B------:R-:W-:Y:S02]  /*40bd0*/  CS2R R120, SRZ ;  /* 0x0000000000787805 */ /* 0x000fe4000001ff00 */
[----:B------:R-:W-:Y:S02]  /*40be0*/  CS2R R122, SRZ ;  /* 0x00000000007a7805 */ /* 0x000fe4000001ff00 */
[----:B------:R-:W-:-:S02]  /*40bf0*/  CS2R R112, SRZ ;  /* 0x0000000000707805 */ /* 0x000fc4000001ff00 */
[----:B----4-:R-:W-:Y:S02]  /*40c00*/  CS2R R114, SRZ ;  /* 0x0000000000727805 */ /* 0x010fe4000001ff00 */
[----:B------:R-:W-:Y:S02]  /*40c10*/  CS2R R128, SRZ ;  /* 0x0000000000807805 */ /* 0x000fe4000001ff00 */
[----:B------:R-:W-:Y:S02]  /*40c20*/  CS2R R130, SRZ ;  /* 0x0000000000827805 */ /* 0x000fe4000001ff00 */
[----:B------:R-:W-:Y:S02]  /*40c30*/  CS2R R132, SRZ ;  /* 0x0000000000847805 */ /* 0x000fe4000001ff00 */
[----:B------:R-:W-:Y:S02]  /*40c40*/  CS2R R134, SRZ ;  /* 0x0000000000867805 */ /* 0x000fe4000001ff00 */
[----:B------:R-:W-:-:S02]  /*40c50*/  CS2R R200, SRZ ;  /* 0x0000000000c87805 */ /* 0x000fc4000001ff00 */
[----:B------:R-:W-:Y:S02]  /*40c60*/  CS2R R202, SRZ ;  /* 0x0000000000ca7805 */ /* 0x000fe4000001ff00 */
        /* <DEDUP_REMOVED lines=33> */
[----:B------:R-:W-:Y:S01]  /*40e80*/  CS2R R198, SRZ ;  /* 0x0000000000c67805 */ /* 0x000fe2000001ff00 */
[----:B-1----:R-:W-:Y:S06]  /*40e90*/  @P0 BRA `(.L_x_0) ;  /* 0x00000b3000b00947 */ /* 0x002fec0003800000 */
[----:B------:R-:W2:Y:S04]  /*40ea0*/  LDL.LU.64 R190, [R1+0x24a8] ;  /* 0x0024a80001be7983 */ /* 0x000ea80000300a00 */
[----:B------:R-:W3:Y:S04]  /*40eb0*/  LDL.LU.64 R192, [R1+0x24c0] ;  /* 0x0024c00001c07983 */ /* 0x000ee80000300a00 */
        /* <DEDUP_REMOVED lines=9> */
[----:B--2---:R1:W-:Y:S01]  /*40f50*/  STL [R1+0x48f0], R190 ;  /* 0x0048f0be01007387 */ /* 0x0043e20000100800 */
[----:B------:R-:W-:-:S03]  /*40f60*/  IMAD.MOV.U32 R0, RZ, RZ, R191 ;  /* 0x000000ffff007224 */ /* 0x000fc600078e00bf */
[----:B-1----:R-:W2:Y:S04]  /*40f70*/  LDL.LU.64 R190, [R1+0x1bf0] ;  /* 0x001bf00001be7983 */ /* 0x002ea80000300a00 */
[----:B------:R1:W-:Y:S04]  /*40f80*/  STL [R1+0x48ec], R0 ;  /* 0x0048ec0001007387 */ /* 0x0003e80000100800 */
[----:B---3--:R3:W-:Y:S01]  /*40f90*/  STL [R1+0x48f8], R192 ;  /* 0x0048f8c001007387 */ /* 0x0087e20000100800 */
[----:B-1----:R-:W-:-:S03]  /*40fa0*/  IMAD.MOV.U32 R0, RZ, RZ, R193 ;  /* 0x000000ffff007224 */ /* 0x002fc600078e00c1 */
[----:B---3--:R-:W3:Y:S04]  /*40fb0*/  LDL.LU.64 R192, [R1+0x1bd0] ;  /* 0x001bd00001c07983 */ /* 0x008ee80000300a00 */
[----:B------:R1:W-:Y:S04]  /*40fc0*/  STL [R1+0x48f4], R0 ;  /* 0x0048f40001007387 */ /* 0x0003e80000100800 */
[----:B----4-:R4:W-:Y:S01]  /*40fd0*/  STL [R1+0x4900], R194 ;  /* 0x004900c201007387 */ /* 0x0109e20000100800 */
[----:B-1----:R-:W-:-:S03]  /*40fe0*/  MOV R0, R195 ;  /* 0x000000c300007202 */ /* 0x002fc60000000f00 */
[----:B----4-:R-:W4:Y:S04]  /*40ff0*/  LDL.LU.64 R194, [R1+0x1bc0] ;  /* 0x001bc00001c27983 */ /* 0x010f280000300a00 */
[----:B------:R1:W-:Y:S04]  /*41000*/  STL [R1+0x48fc], R0 ;  /* 0x0048fc0001007387 */ /* 0x0003e80000100800 */
[----:B------:R1:W-:Y:S02]  /*41010*/  STL [R1+0x4908], R196 ;  /* 0x004908c401007387 */ /* 0x0003e40000100800 */
[----:B-1----:R-:W-:-:S02]  /*41020*/  IMAD.MOV.U32 R0, RZ, RZ, R197 ;  /* 0x000000ffff007224 */ /* 0x002fc400078e00c5 */
[----:B------:R-:W4:Y:S04]  /*41030*/  LDL.LU.64 R196, [R1+0x1ba0] ;  /* 0x001ba00001c47983 */ /* 0x000f280000300a00 */
        /* <DEDUP_REMOVED lines=10> */
[----:B-1----:R-:W-:-:S02]  /*410e0*/  MOV R0, R187 ;  /* 0x000000bb00007202 */ /* 0x002fc40000000f00 */
        /* <DEDUP_REMOVED lines=18> */
[----:B--2---:R2:W-:Y:S01]  /*41210*/  STL [R1+0x48d8], R190 ;  /* 0x0048d8be01007387 */ /* 0x0045e20000100800 */
[----:B-1----:R-:W-:-:S03]  /*41220*/  IMAD.MOV.U32 R0, RZ, RZ, R191 ;  /* 0x000000ffff007224 */ /* 0x002fc600078e00bf */
[----:B--2---:R-:W2:Y:S04]  /*41230*/  LDL.LU.64 R190, [R1+0x1b00] ;  /* 0x001b000001be7983 */ /* 0x004ea80000300a00 */
[----:B------:R1:W-:Y:S04]  /*41240*/  STL [R1+0x48cc], R0 ;  /* 0x0048cc0001007387 */ /* 0x0003e80000100800 */
[----:B---3--:R3:W-:Y:S01]  /*41250*/  STL [R1+0x48d0], R192 ;  /* 0x0048d0c001007387 */ /* 0x0087e20000100800 */
[----:B-1----:R-:W-:-:S03]  /*41260*/  IMAD.MOV.U32 R0, RZ, RZ, R193 ;  /* 0x000000ffff007224 */ /* 0x002fc600078e00c1 */
[----:B---3--:R-:W3:Y:S04]  /*41270*/  LDL.LU.64 R192, [R1+0x1ae0] ;  /* 0x001ae00001c07983 */ /* 0x008ee80000300a00 */
[----:B------:R1:W-:Y:S04]  /*41280*/  STL [R1+0x48c4], R0 ;  /* 0x0048c40001007387 */ /* 0x0003e80000100800 */
[----:B----4-:R4:W-:Y:S01]  /*41290*/  STL [R1+0x48c8], R194 ;  /* 0x0048c8c201007387 */ /* 0x0109e20000100800 */
[----:B-1----:R-:W-:-:S03]  /*412a0*/  IMAD.MOV.U32 R0, RZ, RZ, R195 ;  /* 0x000000ffff007224 */ /* 0x002fc600078e00c3 */
[----:B----4-:R-:W4:Y:S04]  /*412b0*/  LDL.LU.64 R194, [R1+0x2030] ;  /* 0x0020300001c27983 */ /* 0x010f280000300a00 */
        /* <DEDUP_REMOVED lines=33> */
[----:B--2---:R2:W-:Y:S01]  /*414d0*/  STL [R1+0x4880], R190 ;  /* 0x004880be01007387 */ /* 0x0045e20000100800 */
[----:B-1----:R-:W-:-:S03]  /*414e0*/  MOV R0, R191 ;  /* 0x000000bf00007202 */ /* 0x002fc60000000f00 */
        /* <DEDUP_REMOVED lines=43> */
[----:B-1----:R-:W-:-:S03]  /*417a0*/  IMAD.MOV.U32 R0, RZ, RZ, R191 ;  /* 0x000000ffff007224 */ /* 0x002fc600078e00bf */
[----:B--2---:R-:W2:Y:S04]  /*417b0*/  LDL.LU.64 R190, [R1+0x1a28] ;  /* 0x001a280001be7983 */ /* 0x004ea80000300a00 */
[----:B------:R1:W-:Y:S04]  /*417c0*/  STL [R1+0x481c], R0 ;  /* 0x00481c0001007387 */ /* 0x0003e80000100800 */
[----:B---3--:R3:W-:Y:S01]  /*417d0*/  STL [R1+0x4820], R192 ;  /* 0x004820c001007387 */ /* 0x0087e20000100800 */
[----:B-1----:R-:W-:-:S03]  /*417e0*/  MOV R0, R193 ;  /* 0x000000c100007202 */ /* 0x002fc60000000f00 */
        /* <DEDUP_REMOVED lines=558> */
[----:B------:R-:W-:Y:S04]  /*43ad0*/  STL [R1+0x43c0], R182 ;  /* 0x0043c0b601007387 */ /* 0x000fe80000100800 */
[----:B------:R-:W4:Y:S01]  /*43ae0*/  LDL.LU.64 R178, [R1+0x7c8] ;  /* 0x0007c80001b27983 */ /* 0x000f220000300a00 */
[----:B-1----:R-:W-:-:S05]  /*43af0*/  MOV R0, R183 ;  /* 0x000000b700007202 */ /* 0x002fca0000000f00 */
[----:B------:R1:W-:Y:S04]  /*43b00*/  STL [R1+0x43b4], R0 ;  /* 0x0043b40001007387 */ /* 0x0003e80000100800 */
[----:B------:R1:W-:Y:S02]  /*43b10*/  STL [R1+0x43b8], R2 ;  /* 0x0043b80201007387 */ /* 0x0003e40000100800 */
[----:B-1----:R-:W-:Y:S02]  /*43b20*/  IMAD.MOV.U32 R0, RZ, RZ, R3 ;  /* 0x000000ffff007224 */ /* 0x002fe400078e0003 */
        /* <DEDUP_REMOVED lines=18> */
[----:B------:R-:W-:Y:S04]  /*43c50*/  STL [R1+0x4390], R184 ;  /* 0x004390b801007387 */ /* 0x000fe80000100800 */
[----:B------:R-:W4:Y:S01]  /*43c60*/  LDL.LU.64 R182, [R1+0x798] ;  /* 0x0007980001b67983 */ /* 0x000f220000300a00 */
[----:B-1----:R-:W-:-:S05]  /*43c70*/  IMAD.MOV.U32 R0, RZ, RZ, R185 ;  /* 0x000000ffff007224 */ /* 0x002fca00078e00b9 */
[----:B------:R1:W-:Y:S02]  /*43c80*/  STL [R1+0x4384], R0 ;  /* 0x0043840001007387 */ /* 0x0003e40000100800 */
[----:B-1----:R-:W-:Y:S02]  /*43c90*/  IMAD.MOV.U32 R0, RZ, RZ, R199 ;  /* 0x000000ffff007224 */ /* 0x002fe400078e00c7 */
[----:B------:R1:W-:Y:S04]  /*43ca0*/  STL [R1+0x4388], R198 ;  /* 0x004388c601007387 */ /* 0x0003e80000100800 */
[----:B-1----:R-:W4:Y:S04]  /*43cb0*/  LDL.LU.64 R198, [R1+0x20a8] ;  /* 0x0020a80001c67983 */ /* 0x002f280000300a00 */
[----:B------:R1:W-:Y:S04]  /*43cc0*/  STL [R1+0x437c], R0 ;  /* 0x00437c0001007387 */ /* 0x0003e80000100800 */
[----:B------:R1:W-:Y:S04]  /*43cd0*/  STL [R1+0x4380], R186 ;  /* 0x004380ba01007387 */ /* 0x0003e80000100800 */
[----:B------:R-:W4:Y:S01]  /*43ce0*/  LDL.LU.64 R184, [R1+0x790] ;  /* 0x0007900001b87983 */ /* 0x000f220000300a00 */
[----:B-1----:R-:W-:-:S03]  /*43cf0*/  MOV R0, R187 ;  /* 0x000000bb00007202 */ /* 0x002fc60000000f00 */
[----:B------:R-:W-:Y:S04]  /*43d00*/  STL [R1+0x4378], R188 ;  /* 0x004378bc01007387 */ /* 0x000fe80000100800 */
[----:B------:R1:W-:Y:S04]  /*43d10*/  STL [R1+0x4374], R0 ;  /* 0x0043740001007387 */ /* 0x0003e80000100800 */
[----:B------:R-:W4:Y:S01]  /*43d20*/  LDL.LU.64 R186, [R1+0x768] ;  /* 0x0007680001ba7983 */ /* 0x000f220000300a00 */
[----:B-1----:R-:W-:-:S03]  /*43d30*/  IMAD.MOV.U32 R0, RZ, RZ, R189 ;  /* 0x000000ffff007224 */ /* 0x002fc600078e00bd */
        /* <DEDUP_REMOVED lines=9> */
[----:B------:R1:W-:Y:S02]  /*43dd0*/  STL [R1+0x435c], R0 ;  /* 0x00435c0001007387 */ /* 0x0003e40000100800 */
[----:B-1----:R-:W-:Y:S02]  /*43de0*/  MOV R0, R3 ;  /* 0x0000000300007202 */ /* 0x002fe40000000f00 */
        /* <DEDUP_REMOVED lines=24> */
[----:B------:R-:W-:Y:S04]  /*43f70*/  STL [R1+0x4330], R184 ;  /* 0x004330b801007387 */ /* 0x000fe80000100800 */
[----:B------:R1:W-:Y:S04]  /*43f80*/  STL [R1+0x4328], R0 ;  /* 0x0043280001007387 */ /* 0x0003e80000100800 */
[----:B------:R-:W4:Y:S01]  /*43f90*/  LDL.LU.64 R198, [R1+0x5e8] ;  /* 0x0005e80001c67983 */ /* 0x000f220000300a00 */
[----:B-1----:R-:W-:-:S03]  /*43fa0*/  IMAD.MOV.U32 R0, RZ, RZ, R185 ;  /* 0x000000ffff007224 */ /* 0x002fc600078e00b9 */
[----:B------:R-:W-:Y:S04]  /*43fb0*/  STL [R1+0x4320], R186 ;  /* 0x004320ba01007387 */ /* 0x000fe80000100800 */
        /* <DEDUP_REMOVED lines=9> */
[----:B------:R-:W4:Y:S04]  /*44050*/  LDL.LU.64 R188, [R1+0x5d0] ;  /* 0x0005d00001bc7983 */ /* 0x000f280000300a00 */
[----:B------:R-:W4:Y:S01]  /*44060*/  LDL.LU.64 R178, [R1+0x5c8] ;  /* 0x0005c80001b27983 */ /* 0x000f220000300a00 */
[----:B-1----:R-:W-:-:S05]  /*44070*/  IMAD.MOV.U32 R0, RZ, RZ, R181 ;  /* 0x000000ffff007224 */ /* 0x002fca00078e00b5 */
[----:B------:R1:W-:Y:S04]  /*44080*/  STL [R1+0x4304], R0 ;  /* 0x0043040001007387 */ /* 0x0003e80000100800 */
[----:B------:R1:W-:Y:S02]  /*44090*/  STL [R1+0x4308], R2 ;  /* 0x0043080201007387 */ /* 0x0003e40000100800 */
[----:B-1----:R-:W-:Y:S02]  /*440a0*/  IMAD.MOV.U32 R0, RZ, RZ, R3 ;  /* 0x000000ffff007224 */ /* 0x002fe400078e0003 */
[----:B------:R-:W4:Y:S04]  /*440b0*/  LDL.LU.64 R2, [R1+0x20f8] ;  /* 0x0020f80001027983 */ /* 0x000f280000300a00 */
[----:B------:R2:W-:Y:S02]  /*440c0*/  STL [R1+0x42fc], R0 ;  /* 0x0042fc0001007387 */ /* 0x0005e40000100800 */
[----:B--2---:R-:W-:-:S02]  /*440d0*/  MOV R0, R191 ;  /* 0x000000bf00007202 */ /* 0x004fc40000000f00 */
[----:B------:R1:W-:Y:S04]  /*440e0*/  STL [R1+0x4300], R190 ;  /* 0x004300be01007387 */ /* 0x0003e80000100800 */
[----:B-1----:R-:W2:Y:S04]  /*440f0*/  LDL.LU.64 R190, [R1+0x5c0] ;  /* 0x0005c00001be7983 */ /* 0x002ea80000300a00 */
[----:B------:R1:W-:Y:S04]  /*44100*/  STL [R1+0x42f4], R0 ;  /* 0x0042f40001007387 */ /* 0x0003e80000100800 */
[----:B---3--:R3:W-:Y:S04]  /*44110*/  STL [R1+0x42f8], R192 ;  /* 0x0042f8c001007387 */ /* 0x0087e80000100800 */
[----:B------:R-:W2:Y:S01]  /*44120*/  LDL.LU.64 R180, [R1+0x4c8] ;  /* 0x0004c80001b47983 */ /* 0x000ea20000300a00 */
[----:B-1----:R-:W-:-:S03]  /*44130*/  IMAD.MOV.U32 R0, RZ, RZ, R193 ;  /* 0x000000ffff007224 */ /* 0x002fc600078e00c1 */
[----:B----4-:R-:W-:Y:S04]  /*44140*/  STL [R1+0x42ec], R194 ;  /* 0x0042ecc201007387 */ /* 0x010fe80000100800 */
[----:B------:R1:W-:Y:S04]  /*44150*/  STL [R1+0x42e4], R0 ;  /* 0x0042e40001007387 */ /* 0x0003e80000100800 */
[----:B---3--:R-:W3:Y:S01]  /*44160*/  LDL.LU.64 R192, [R1+0x4c0] ;  /* 0x0004c00001c07983 */ /* 0x008ee20000300a00 */
        /* <DEDUP_REMOVED lines=25> */
[----:B------:R-:W-:Y:S04]  /*44300*/  STL [R1+0x42b8], R178 ;  /* 0x0042b8b201007387 */ /* 0x000fe80000100800 */
[----:B------:R1:W-:Y:S04]  /*44310*/  STL [R1+0x42b4], R0 ;  /* 0x0042b40001007387 */ /* 0x0003e80000100800 */
[----:B------:R-:W4:Y:S01]  /*44320*/  LDL.LU.64 R188, [R1+0x210] ;  /* 0x0002100001bc7983 */ /* 0x000f220000300a00 */
[----:B-1----:R-:W-:-:S03]  /*44330*/  IMAD.MOV.U32 R0, RZ, RZ, R179 ;  /* 0x000000ffff007224 */ /* 0x002fc600078e00b3 */
[----:B------:R-:W-:Y:S04]  /*44340*/  STL [R1+0x42ac], R2 ;  /* 0x0042ac0201007387 */ /* 0x000fe80000100800 */
[----:B------:R1:W-:Y:S02]  /*44350*/  STL [R1+0x42a4], R0 ;  /* 0x0042a40001007387 */ /* 0x0003e40000100800 */
[----:B-1----:R-:W-:Y:S02]  /*44360*/  IMAD.MOV.U32 R0, RZ, RZ, R3 ;  /* 0x000000ffff007224 */ /* 0x002fe400078e0003 */
[----:B------:R-:W4:Y:S04]  /*44370*/  LDL.LU.64 R2, [R1+0x1d8] ;  /* 0x0001d80001027983 */ /* 0x000f280000300a00 */
[----:B------:R2:W-:Y:S02]  /*44380*/  STL [R1+0x42a8], R0 ;  /* 0x0042a80001007387 */ /* 0x0005e40000100800 */
[----:B--2---:R-:W-:-:S02]  /*44390*/  IMAD.MOV.U32 R0, RZ, RZ, R191 ;  /* 0x000000ffff007224 */ /* 0x004fc400078e00bf */
[----:B------:R1:W-:Y:S04]  /*443a0*/  STL [R1+0x42b0], R190 ;  /* 0x0042b0be01007387 */ /* 0x0003e80000100800 */
[----:B------:R-:W-:Y:S04]  /*443b0*/  STL [R1+0x42a0], R180 ;  /* 0x0042a0b401007387 */ /* 0x000fe80000100800 */
[----:B------:R2:W-:Y:S04]  /*443c0*/  STL [R1+0x429c], R0 ;  /* 0x00429c0001007387 */ /* 0x0005e80000100800 */
[----:B-1----:R-:W4:Y:S01]  /*443d0*/  LDL.LU.64 R190, [R1+0x1d0] ;  /* 0x0001d00001be7983 */ /* 0x002f220000300a00 */
[----:B--2---:R-:W-:-:S03]  /*443e0*/  MOV R0, R181 ;  /* 0x000000b500007202 */ /* 0x004fc60000000f00 */
[----:B---3--:R-:W-:Y:S04]  /*443f0*/  STL [R1+0x4298], R192 ;  /* 0x004298c001007387 */ /* 0x008fe80000100800 */
[----:B------:R1:W-:Y:S02]  /*44400*/  STL [R1+0x4294], R0 ;  /* 0x0042940001007387 */ /* 0x0003e40000100800 */
[----:B-1----:R-:W-:Y:S02]  /*44410*/  IMAD.MOV.U32 R0, RZ, RZ, R193 ;  /* 0x000000ffff007224 */ /* 0x002fe400078e00c1 */
[----:B------:R-:W2:Y:S04]  /*44420*/  LDL.LU.64 R192, [R1+0xa8] ;  /* 0x0000a80001c07983 */ /* 0x000ea80000300a00 */
[----:B------:R1:W-:Y:S04]  /*44430*/  STL [R1+0x428c], R0 ;  /* 0x00428c0001007387 */ /* 0x0003e80000100800 */
[----:B----4-:R3:W-:Y:S01]  /*44440*/  STL [R1+0x4290], R194 ;  /* 0x004290c201007387 */ /* 0x0107e20000100800 */
[----:B-1----:R-:W-:-:S03]  /*44450*/  IMAD.MOV.U32 R0, RZ, RZ, R195 ;  /* 0x000000ffff007224 */ /* 0x002fc600078e00c3 */
[----:B---3--:R-:W3:Y:S04]  /*44460*/  LDL.LU.64 R194, [R1+0xa0] ;  /* 0x0000a00001c27983 */ /* 0x008ee80000300a00 */
[----:B------:R1:W-:Y:S04]  /*44470*/  STL [R1+0x4284], R0 ;  /* 0x0042840001007387 */ /* 0x0003e80000100800 */
[----:B------:R4:W-:Y:S01]  /*44480*/  STL [R1+0x4288], R196 ;  /* 0x004288c401007387 */ /* 0x0009e20000100800 */
[----:B-1----:R-:W-:-:S03]  /*44490*/  IMAD.MOV.U32 R0, RZ, RZ, R197 ;  /* 0x000000ffff007224 */ /* 0x002fc600078e00c5 */
[----:B------:R-:W-:Y:S04]  /*444a0*/  STL [R1+0x4280], R182 ;  /* 0x004280b601007387 */ /* 0x000fe80000100800 */
[----:B------:R1:W-:Y:S04]  /*444b0*/  STL [R1+0x427c], R0 ;  /* 0x00427c0001007387 */ /* 0x0003e80000100800 */
[----:B----4-:R-:W4:Y:S01]  /*444c0*/  LDL.LU.64 R196, [R1+0x98] ;  /* 0x0000980001c47983 */ /* 0x010f220000300a00 */
[----:B-1----:R-:W-:-:S03]  /*444d0*/  MOV R0, R183 ;  /* 0x000000b700007202 */ /* 0x002fc60000000f00 */
[----:B------:R-:W-:Y:S04]  /*444e0*/  STL [R1+0x4278], R198 ;  /* 0x004278c601007387 */ /* 0x000fe80000100800 */
[----:B------:R1:W-:Y:S02]  /*444f0*/  STL [R1+0x4274], R0 ;  /* 0x0042740001007387 */ /* 0x0003e40000100800 */
[----:B-1----:R-:W-:Y:S02]  /*44500*/  IMAD.MOV.U32 R0, RZ, RZ, R199 ;  /* 0x000000ffff007224 */ /* 0x002fe400078e00c7 */
[----:B------:R-:W4:Y:S04]  /*44510*/  LDL.LU.64 R198, [R1+0x21b8] ;  /* 0x0021b80001c67983 */ /* 0x000f280000300a00 */
[----:B------:R1:W-:Y:S04]  /*44520*/  STL [R1+0x4264], R0 ;  /* 0x0042640001007387 */ /* 0x0003e80000100800 */
[----:B------:R-:W-:Y:S04]  /*44530*/  STL [R1+0x426c], R184 ;  /* 0x00426cb801007387 */ /* 0x000fe80000100800 */
        /* <DEDUP_REMOVED lines=8> */
[----:B------:R-:W-:Y:S04]  /*445c0*/  STL [R1+0x4260], R188 ;  /* 0x004260bc01007387 */ /* 0x000fe80000100800 */
[----:B------:R-:W4:Y:S01]  /*445d0*/  LDL.LU.64 R178, [R1+0x78] ;  /* 0x0000780001b27983 */ /* 0x000f220000300a00 */
[----:B-1----:R-:W-:-:S03]  /*445e0*/  MOV R0, R189 ;  /* 0x000000bd00007202 */ /* 0x002fc60000000f00 */
[----:B------:R-:W4:Y:S04]  /*445f0*/  LDL.LU.64 R180, [R1+0x70] ;  /* 0x0000700001b47983 */ /* 0x000f280000300a00 */
[----:B------:R1:W-:Y:S04]  /*44600*/  STL [R1+0x4254], R0 ;  /* 0x0042540001007387 */ /* 0x0003e80000100800 */
[----:B------:R1:W-:Y:S04]  /*44610*/  STL [R1+0x4258], R2 ;  /* 0x0042580201007387 */ /* 0x0003e80000100800 */
[----:B------:R-:W4:Y:S01]  /*44620*/  LDL.LU.64 R182, [R1+0x68] ;  /* 0x0000680001b67983 */ /* 0x000f220000300a00 */
[----:B-1----:R-:W-:-:S03]  /*44630*/  IMAD.MOV.U32 R0, RZ, RZ, R3 ;  /* 0x000000ffff007224 */ /* 0x002fc600078e0003 */
[----:B------:R-:W4:Y:S04]  /*44640*/  LDL.LU.64 R184, [R1+0x60] ;  /* 0x0000600001b87983 */ /* 0x000f280000300a00 */
[----:B------:R1:W-:Y:S04]  /*44650*/  STL [R1+0x424c], R0 ;  /* 0x00424c0001007387 */ /* 0x0003e80000100800 */
[----:B------:R-:W-:Y:S04]  /*44660*/  STL [R1+0x4250], R190 ;  /* 0x004250be01007387 */ /* 0x000fe80000100800 */
[----:B------:R-:W4:Y:S01]  /*44670*/  LDL.LU.64 R2, [R1+0x2228] ;  /* 0x0022280001027983 */ /* 0x000f220000300a00 */
[----:B-1----:R-:W-:-:S03]  /*44680*/  IMAD.MOV.U32 R0, RZ, RZ, R191 ;  /* 0x000000ffff007224 */ /* 0x002fc600078e00bf */
[----:B------:R-:W4:Y:S04]  /*44690*/  LDL.LU.64 R186, [R1+0x58] ;  /* 0x0000580001ba7983 */ /* 0x000f280000300a00 */
[----:B------:R1:W-:Y:S04]  /*446a0*/  STL [R1+0x4244], R0 ;  /* 0x0042440001007387 */ /* 0x0003e80000100800 */
[----:B--2---:R-:W-:Y:S01]  /*446b0*/  STL [R1+0x4248], R192 ;  /* 0x004248c001007387 */ /* 0x004fe20000100800 */
[----:B-1----:R-:W-:-:S03]  /*446c0*/  IMAD.MOV.U32 R0, RZ, RZ, R193 ;  /* 0x000000ffff007224 */ /* 0x002fc600078e00c1 */
[----:B------:R-:W2:Y:S04]  /*446d0*/  LDL.LU.64 R188, [R1+0x50] ;  /* 0x0000500001bc7983 */ /* 0x000ea80000300a00 */
[----:B------:R1:W-:Y:S04]  /*446e0*/  STL [R1+0x423c], R0 ;  /* 0x00423c0001007387 */ /* 0x0003e80000100800 */
[----:B---3--:R-:W-:Y:S04]  /*446f0*/  STL [R1+0x4240], R194 ;  /* 0x004240c201007387 */ /* 0x008fe80000100800 */
[----:B------:R-:W3:Y:S01]  /*44700*/  LDL.LU.64 R190, [R1+0x48] ;  /* 0x0000480001be7983 */ /* 0x000ee20000300a00 */
[----:B-1----:R-:W-:-:S03]  /*44710*/  MOV R0, R195 ;  /* 0x000000c300007202 */ /* 0x002fc60000000f00 */
[----:B------:R-:W3:Y:S04]  /*44720*/  LDL.LU.64 R192, [R1+0x40] ;  /* 0x0000400001c07983 */ /* 0x000ee80000300a00 */
[----:B------:R1:W-:Y:S04]  /*44730*/  STL [R1+0x4234], R0 ;  /* 0x0042340001007387 */ /* 0x0003e80000100800 */
[----:B----4-:R4:W-:Y:S01]  /*44740*/  STL [R1+0x4238], R196 ;  /* 0x004238c401007387 */ /* 0x0109e20000100800 */
[----:B-1----:R-:W-:-:S03]  /*44750*/  IMAD.MOV.U32 R0, RZ, RZ, R197 ;  /* 0x000000ffff007224 */ /* 0x002fc600078e00c5 */
[----:B------:R-:W3:Y:S04]  /*44760*/  LDL.LU.64 R194, [R1+0x38] ;  /* 0x0000380001c27983 */ /* 0x000ee80000300a00 */
[----:B----4-:R-:W4:Y:S04]  /*44770*/  LDL.LU.64 R196, [R1+0x30] ;  /* 0x0000300001c47983 */ /* 0x010f280000300a00 */
[----:B------:R1:W-:Y:S02]  /*44780*/  STL [R1+0x4224], R0 ;  /* 0x0042240001007387 */ /* 0x0003e40000100800 */
[----:B-1----:R-:W-:-:S02]  /*44790*/  IMAD.MOV.U32 R0, RZ, RZ, R199 ;  /* 0x000000ffff007224 */ /* 0x002fc400078e00c7 */
[----:B------:R1:W-:Y:S04]  /*447a0*/  STL [R1+0x422c], R198 ;  /* 0x00422cc601007387 */ /* 0x0003e80000100800 */
[----:B------:R-:W-:Y:S04]  /*447b0*/  STL [R1+0x4230], R172 ;  /* 0x004230ac01007387 */ /* 0x000fe80000100800 */
[----:B------:R1:W-:Y:S04]  /*447c0*/  STL [R1+0x4228], R0 ;  /* 0x0042280001007387 */ /* 0x0003e80000100800 */
[----:B-1----:R-:W4:Y:S01]  /*447d0*/  LDL.LU.64 R198, [R1+0x2288] ;  /* 0x0022880001c67983 */ /* 0x002f220000300a00 */
[----:B------:R-:W-:-:S03]  /*447e0*/  IMAD.MOV.U32 R0, RZ, RZ, R173 ;  /* 0x000000ffff007224 */ /* 0x000fc600078e00ad */
[----:B------:R-:W-:Y:S04]  /*447f0*/  STL [R1+0x4220], R174 ;  /* 0x004220ae01007387 */ /* 0x000fe80000100800 */
[----:B------:R1:W-:Y:S04]  /*44800*/  STL [R1+0x421c], R0 ;  /* 0x00421c0001007387 */ /* 0x0003e80000100800 */
[----:B------:R-:W-:Y:S01]  /*44810*/  STL [R1+0x4218], R176 ;  /* 0x004218b001007387 */ /* 0x000fe20000100800 */
[----:B-1----:R-:W-:-:S05]  /*44820*/  MOV R0, R175 ;  /* 0x000000af00007202 */ /* 0x002fca0000000f00 */
[----:B------:R1:W-:Y:S04]  /*44830*/  STL [R1+0x4214], R0 ;  /* 0x0042140001007387 */ /* 0x0003e80000100800 */
[----:B------:R-:W-:Y:S01]  /*44840*/  STL [R1+0x4210], R178 ;  /* 0x004210b201007387 */ /* 0x000fe20000100800 */
[----:B-1----:R-:W-:-:S05]  /*44850*/  IMAD.MOV.U32 R0, RZ, RZ, R177 ;  /* 0x000000ffff007224 */ /* 0x002fca00078e00b1 */
        /* <DEDUP_REMOVED lines=8> */
[----:B-1----:R-:W-:-:S05]  /*448e0*/  MOV R0, R183 ;  /* 0x000000b700007202 */ /* 0x002fca0000000f00 */
[----:B------:R1:W-:Y:S02]  /*448f0*/  STL [R1+0x41f4], R0 ;  /* 0x0041f40001007387 */ /* 0x0003e40000100800 */
[----:B-1----:R-:W-:Y:S02]  /*44900*/  IMAD.MOV.U32 R0, RZ, RZ, R185 ;  /* 0x000000ffff007224 */ /* 0x002fe400078e00b9 */
[----:B------:R-:W-:Y:S04]  /*44910*/  STL [R1+0x41ec], R2 ;  /* 0x0041ec0201007387 */ /* 0x000fe80000100800 */
[----:B------:R1:W-:Y:S04]  /*44920*/  STL [R1+0x41e4], R0 ;  /* 0x0041e40001007387 */ /* 0x0003e80000100800 */
[----:B------:R-:W-:Y:S01]  /*44930*/  STL [R1+0x41f0], R186 ;  /* 0x0041f0ba01007387 */ /* 0x000fe20000100800 */
[----:B-1----:R-:W-:-:S05]  /*44940*/  IMAD.MOV.U32 R0, RZ, RZ, R3 ;  /* 0x000000ffff007224 */ /* 0x002fca00078e0003 */
[----:B------:R1:W-:Y:S04]  /*44950*/  STL [R1+0x41e8], R0 ;  /* 0x0041e80001007387 */ /* 0x0003e80000100800 */
[----:B------:R-:W4:Y:S01]  /*44960*/  LDL.LU.64 R2, [R1+0x22e8] ;  /* 0x0022e80001027983 */ /* 0x000f220000300a00 */
[----:B-1----:R-:W-:-:S03]  /*44970*/  IMAD.MOV.U32 R0, RZ, RZ, R187 ;  /* 0x000000ffff007224 */ /* 0x002fc600078e00bb */
[----:B--2---:R-:W-:Y:S04]  /*44980*/  STL [R1+0x41e0], R188 ;  /* 0x0041e0bc01007387 */ /* 0x004fe80000100800 */
[----:B------:R1:W-:Y:S02]  /*44990*/  STL [R1+0x41dc], R0 ;  /* 0x0041dc0001007387 */ /* 0x0003e40000100800 */
[----:B-1----:R-:W-:Y:S02]  /*449a0*/  MOV R0, R189 ;  /* 0x000000bd00007202 */ /* 0x002fe40000000f00 */
[----:B---3--:R-:W-:Y:S04]  /*449b0*/  STL [R1+0x41d8], R190 ;  /* 0x0041d8be01007387 */ /* 0x008fe80000100800 */
[----:B------:R1:W-:Y:S04]  /*449c0*/  STL [R1+0x41d4], R0 ;  /* 0x0041d40001007387 */ /* 0x0003e80000100800 */
[----:B------:R-:W-:Y:S01]  /*449d0*/  STL [R1+0x41d0], R192 ;  /* 0x0041d0c001007387 */ /* 0x000fe20000100800 */
[----:B-1----:R-:W-:-:S05]  /*449e0*/  IMAD.MOV.U32 R0, RZ, RZ, R191 ;  /* 0x000000ffff007224 */ /* 0x002fca00078e00bf */
[----:B------:R1:W-:Y:S04]  /*449f0*/  STL [R1+0x41cc], R0 ;  /* 0x0041cc0001007387 */ /* 0x0003e80000100800 */
[----:B------:R-:W-:Y:S01]  /*44a00*/  STL [R1+0x41c8], R194 ;  /* 0x0041c8c201007387 */ /* 0x000fe20000100800 */
[----:B-1----:R-:W-:-:S05]  /*44a10*/  IMAD.MOV.U32 R0, RZ, RZ, R193 ;  /* 0x000000ffff007224 */ /* 0x002fca00078e00c1 */
[----:B------:R1:W-:Y:S04]  /*44a20*/  STL [R1+0x41c4], R0 ;  /* 0x0041c40001007387 */ /* 0x0003e80000100800 */
[----:B----4-:R-:W-:Y:S01]  /*44a30*/  STL [R1+0x41c0], R196 ;  /* 0x0041c0c401007387 */ /* 0x010fe20000100800 */
[----:B-1----:R-:W-:-:S05]  /*44a40*/  IMAD.MOV.U32 R0, RZ, RZ, R195 ;  /* 0x000000ffff007224 */ /* 0x002fca00078e00c3 */
[----:B------:R1:W-:Y:S04]  /*44a50*/  STL [R1+0x41bc], R0 ;  /* 0x0041bc0001007387 */ /* 0x0003e80000100800 */
[----:B------:R-:W-:Y:S01]  /*44a60*/  STL [R1+0x41b8], R234 ;  /* 0x0041b8ea01007387 */ /* 0x000fe20000100800 */
[----:B-1----:R-:W-:-:S05]  /*44a70*/  MOV R0, R197 ;  /* 0x000000c500007202 */ /* 0x002fca0000000f00 */
[----:B------:R1:W-:Y:S04]  /*44a80*/  STL [R1+0x41b4], R0 ;  /* 0x0041b40001007387 */ /* 0x0003e80000100800 */
[----:B------:R-:W-:Y:S01]  /*44a90*/  STL [R1+0x41a4], R235 ;  /* 0x0041a4eb01007387 */ /* 0x000fe20000100800 */
[----:B-1----:R-:W-:-:S03]  /*44aa0*/  IMAD.MOV.U32 R0, RZ, RZ, R199 ;  /* 0x000000ffff007224 */ /* 0x002fc600078e00c7 */
[----:B------:R1:W-:Y:S04]  /*44ab0*/  STL [R1+0x41ac], R198 ;  /* 0x0041acc601007387 */ /* 0x0003e80000100800 */
[----:B------:R-:W-:Y:S04]  /*44ac0*/  STL [R1+0x41b0], R218 ;  /* 0x0041b0da01007387 */ /* 0x000fe80000100800 */
[----:B------:R2:W-:Y:S04]  /*44ad0*/  STL [R1+0x41a8], R0 ;  /* 0x0041a80001007387 */ /* 0x0005e80000100800 */
[----:B------:R-:W-:Y:S04]  /*44ae0*/  STL [R1+0x419c], R219 ;  /* 0x00419cdb01007387 */ /* 0x000fe80000100800 */
[----:B------:R-:W-:Y:S04]  /*44af0*/  STL [R1+0x41a0], R104 ;  /* 0x0041a06801007387 */ /* 0x000fe80000100800 */
[----:B-1----:R-:W3:Y:S04]  /*44b00*/  LDL.LU.64 R198, [R1+0x2358] ;  /* 0x0023580001c67983 */ /* 0x002ee80000300a00 */
[----:B------:R-:W-:Y:S04]  /*44b10*/  STL [R1+0x4194], R105 ;  /* 0x0041946901007387 */ /* 0x000fe80000100800 */
        /* <DEDUP_REMOVED lines=9> */
[----:B------:R-:W-:Y:S01]  /*44bb0*/  STL [R1+0x4164], R65 ;  /* 0x0041644101007387 */ /* 0x000fe20000100800 */
[----:B--2---:R-:W-:-:S03]  /*44bc0*/  IMAD.MOV.U32 R0, RZ, RZ, R3 ;  /* 0x000000ffff007224 */ /* 0x004fc600078e0003 */
[----:B------:R1:W-:Y:S04]  /*44bd0*/  STL [R1+0x416c], R2 ;  /* 0x00416c0201007387 */ /* 0x0003e80000100800 */
[----:B-----5:R-:W-:Y:S04]  /*44be0*/  STL [R1+0x4170], R52 ;  /* 0x0041703401007387 */ /* 0x020fe80000100800 */
[----:B------:R2:W-:Y:S04]  /*44bf0*/  STL [R1+0x4168], R0 ;  /* 0x0041680001007387 */ /* 0x0005e80000100800 */
        /* <DEDUP_REMOVED lines=9> */
[----:B-1----:R-:W4:Y:S04]  /*44c90*/  LDL.LU.64 R2, [R1+0x23b8] ;  /* 0x0023b80001027983 */ /* 0x002f280000300a00 */
[----:B------:R-:W-:Y:S04]  /*44ca0*/  STL [R1+0x4140], R20 ;  /* 0x0041401401007387 */ /* 0x000fe80000100800 */
[----:B------:R-:W-:Y:S04]  /*44cb0*/  STL [R1+0x4134], R21 ;  /* 0x0041341501007387 */ /* 0x000fe80000100800 */
[----:B------:R-:W4:Y:S04]  /*44cc0*/  LDL.LU.64 R192, [R1+0x240] ;  /* 0x0002400001c07983 */ /* 0x000f280000300a00 */
[----:B------:R-:W-:Y:S04]  /*44cd0*/  STL [R1+0x4138], R18 ;  /* 0x0041381201007387 */ /* 0x000fe80000100800 */
[----:B------:R-:W-:Y:S04]  /*44ce0*/  STL [R1+0x4124], R19 ;  /* 0x0041241301007387 */ /* 0x000fe80000100800 */
[----:B------:R-:W4:Y:S04]  /*44cf0*/  LDL.LU.64 R194, [R1+0x248] ;  /* 0x0002480001c27983 */ /* 0x000f280000300a00 */
[----:B---3--:R1:W-:Y:S01]  /*44d00*/  STL [R1+0x412c], R198 ;  /* 0x00412cc601007387 */ /* 0x0083e20000100800 */
[----:B--2---:R-:W-:-:S03]  /*44d10*/  IMAD.MOV.U32 R0, RZ, RZ, R199 ;  /* 0x000000ffff007224 */ /* 0x004fc600078e00c7 */
[----:B------:R-:W2:Y:S04]  /*44d20*/  LDL.LU.64 R196, [R1+0x250] ;  /* 0x0002500001c47983 */ /* 0x000ea80000300a00 */
[----:B------:R3:W-:Y:S04]  /*44d30*/  STL [R1+0x4128], R0 ;  /* 0x0041280001007387 */ /* 0x0007e80000100800 */
[----:B------:R-:W-:Y:S04]  /*44d40*/  STL [R1+0x4130], R16 ;  /* 0x0041301001007387 */ /* 0x000fe80000100800 */
[----:B------:R-:W-:Y:S04]  /*44d50*/  STL [R1+0x411c], R17 ;  /* 0x00411c1101007387 */ /* 0x000fe80000100800 */
[----:B------:R-:W2:Y:S04]  /*44d60*/  LDL.LU.64 R182, [R1+0x258] ;  /* 0x0002580001b67983 */ /* 0x000ea80000300a00 */
[----:B------:R-:W-:Y:S04]  /*44d70*/  STL [R1+0x4120], R14 ;  /* 0x0041200e01007387 */ /* 0x000fe80000100800 */
[----:B------:R-:W-:Y:S04]  /*44d80*/  STL [R1+0x4114], R15 ;  /* 0x0041140f01007387 */ /* 0x000fe80000100800 */
[----:B------:R-:W2:Y:S04]  /*44d90*/  LDL.LU.64 R180, [R1+0x260] ;  /* 0x0002600001b47983 */ /* 0x000ea80000300a00 */
[----:B------:R-:W-:Y:S04]  /*44da0*/  STL [R1+0x4118], R12 ;  /* 0x0041180c01007387 */ /* 0x000fe80000100800 */
[----:B------:R-:W-:Y:S04]  /*44db0*/  STL [R1+0x410c], R13 ;  /* 0x00410c0d01007387 */ /* 0x000fe80000100800 */
[----:B-1----:R-:W2:Y:S04]  /*44dc0*/  LDL.LU.64 R198, [R1+0x268] ;  /* 0x0002680001c67983 */ /* 0x002ea80000300a00 */
        /* <DEDUP_REMOVED lines=12> */
[----:B----4-:R1:W-:Y:S01]  /*44e90*/  STL [R1+0x2d10], R2 ;  /* 0x002d100201007387 */ /* 0x0103e20000100800 */
[----:B---3--:R-:W-:-:S03]  /*44ea0*/  MOV R0, R3 ;  /* 0x0000000300007202 */ /* 0x008fc60000000f00 */
[----:B-1----:R-:W3:Y:S04]  /*44eb0*/  LDL.LU.64 R2, [R1+0x1fa0] ;  /* 0x001fa00001027983 */ /* 0x002ee80000300a00 */
[----:B------:R1:W-:Y:S04]  /*44ec0*/  STL [R1+0x2d0c], R0 ;  /* 0x002d0c0001007387 */ /* 0x0003e80000100800 */
[----:B------:R4:W-:Y:S01]  /*44ed0*/  STL [R1+0x2d18], R192 ;  /* 0x002d18c001007387 */ /* 0x0009e20000100800 */
[----:B-1----:R-:W-:-:S03]  /*44ee0*/  IMAD.MOV.U32 R0, RZ, RZ, R193 ;  /* 0x000000ffff007224 */ /* 0x002fc600078e00c1 */
[----:B----4-:R-:W4:Y:S04]  /*44ef0*/  LDL.LU.64 R192, [R1+0x1f98] ;  /* 0x001f980001c07983 */ /* 0x010f280000300a00 */
        /* <DEDUP_REMOVED lines=9> */
[----:B------:R1:W-:Y:S02]  /*44f90*/  STL [R1+0x2d30], R182 ;  /* 0x002d30b601007387 */ /* 0x0003e40000100800 */
[----:B-1----:R-:W-:-:S02]  /*44fa0*/  MOV R0, R183 ;  /* 0x000000b700007202 */ /* 0x002fc40000000f00 */
[----:B------:R-:W2:Y:S04]  /*44fb0*/  LDL.LU.64 R182, [R1+0x1f80] ;  /* 0x001f800001b67983 */ /* 0x000ea80000300a00 */
[----:B------:R1:W-:Y:S04]  /*44fc0*/  STL [R1+0x2d2c], R0 ;  /* 0x002d2c0001007387 */ /* 0x0003e80000100800 */
[----:B------:R1:W-:Y:S02]  /*44fd0*/  STL [R1+0x2d38], R180 ;  /* 0x002d38b401007387 */ /* 0x0003e40000100800 */
[----:B-1----:R-:W-:-:S02]  /*44fe0*/  IMAD.MOV.U32 R0, RZ, RZ, R181 ;  /* 0x000000ffff007224 */ /* 0x002fc400078e00b5 */
        /* <DEDUP_REMOVED lines=2154> */
[----:B------:R-:W-:Y:S04]  /*4d690*/  STL [R1+0x3e10], R180 ;  /* 0x003e10b401007387 */ /* 0x000fe80000100800 */
[----:B------:R-:W2:Y:S01]  /*4d6a0*/  LDL.LU.64 R178, [R1+0xc38] ;  /* 0x000c380001b27983 */ /* 0x000ea20000300a00 */
[----:B-1----:R-:W-:-:S05]  /*4d6b0*/  MOV R0, R181 ;  /* 0x000000b500007202 */ /* 0x002fca0000000f00 */
[----:B------:R1:W-:Y:S04]  /*4d6c0*/  STL [R1+0x3e0c], R0 ;  /* 0x003e0c0001007387 */ /* 0x0003e80000100800 */
[----:B------:R1:W-:Y:S02]  /*4d6d0*/  STL [R1+0x3e18], R198 ;  /* 0x003e18c601007387 */ /* 0x0003e40000100800 */
[----:B-1----:R-:W-:Y:S02]  /*4d6e0*/  IMAD.MOV.U32 R0, RZ, RZ, R199 ;  /* 0x000000ffff007224 */ /* 0x002fe400078e00c7 */
        /* <DEDUP_REMOVED lines=14> */
[----:B------:R3:W-:Y:S04]  /*4d7d0*/  STL [R1+0x3e38], R190 ;  /* 0x003e38be01007387 */ /* 0x0007e80000100800 */
[----:B------:R-:W2:Y:S01]  /*4d7e0*/  LDL.LU.64 R180, [R1+0x3e90] ;  /* 0x003e900001b47983 */ /* 0x000ea20000300a00 */
[----:B-1----:R-:W-:-:S03]  /*4d7f0*/  IMAD.MOV.U32 R0, RZ, RZ, R191 ;  /* 0x000000ffff007224 */ /* 0x002fc600078e00bf */
[----:B---3--:R-:W-:Y:S04]  /*4d800*/  STL [R1+0x3e40], R2 ;  /* 0x003e400201007387 */ /* 0x008fe80000100800 */
[----:B------:R1:W-:Y:S04]  /*4d810*/  STL [R1+0x3e34], R0 ;  /* 0x003e340001007387 */ /* 0x0003e80000100800 */
[----:B------:R-:W3:Y:S01]  /*4d820*/  LDL.LU.64 R190, [R1+0xc10] ;  /* 0x000c100001be7983 */ /* 0x000ee20000300a00 */
[----:B-1----:R-:W-:-:S03]  /*4d830*/  IMAD.MOV.U32 R0, RZ, RZ, R3 ;  /* 0x000000ffff007224 */ /* 0x002fc600078e0003 */
[----:B----4-:R-:W-:Y:S04]  /*4d840*/  STL [R1+0x3e48], R192 ;  /* 0x003e48c001007387 */ /* 0x010fe80000100800 */
[----:B------:R1:W-:Y:S04]  /*4d850*/  STL [R1+0x3e3c], R0 ;  /* 0x003e3c0001007387 */ /* 0x0003e80000100800 */
[----:B------:R-:W4:Y:S01]  /*4d860*/  LDL.LU.64 R2, [R1+0xc08] ;  /* 0x000c080001027983 */ /* 0x000f220000300a00 */
[----:B-1----:R-:W-:-:S03]  /*4d870*/  IMAD.MOV.U32 R0, RZ, RZ, R193 ;  /* 0x000000ffff007224 */ /* 0x002fc600078e00c1 */
[----:B------:R-:W-:Y:S04]  /*4d880*/  STL [R1+0x3e50], R194 ;  /* 0x003e50c201007387 */ /* 0x000fe80000100800 */
[----:B------:R1:W-:Y:S04]  /*4d890*/  STL [R1+0x3e44], R0 ;  /* 0x003e440001007387 */ /* 0x0003e80000100800 */
[----:B------:R-:W4:Y:S01]  /*4d8a0*/  LDL.LU.64 R192, [R1+0xc00] ;  /* 0x000c000001c07983 */ /* 0x000f220000300a00 */
[----:B-1----:R-:W-:-:S03]  /*4d8b0*/  MOV R0, R195 ;  /* 0x000000c300007202 */ /* 0x002fc60000000f00 */
[----:B--2---:R-:W-:Y:S04]  /*4d8c0*/  STL [R1+0x3e58], R196 ;  /* 0x003e58c401007387 */ /* 0x004fe80000100800 */
[----:B------:R1:W-:Y:S04]  /*4d8d0*/  STL [R1+0x3e4c], R0 ;  /* 0x003e4c0001007387 */ /* 0x0003e80000100800 */
[----:B------:R-:W2:Y:S01]  /*4d8e0*/  LDL.LU.64 R194, [R1+0xbf8] ;  /* 0x000bf80001c27983 */ /* 0x000ea20000300a00 */
[----:B-1----:R-:W-:-:S03]  /*4d8f0*/  IMAD.MOV.U32 R0, RZ, RZ, R197 ;  /* 0x000000ffff007224 */ /* 0x002fc600078e00c5 */
[----:B------:R-:W-:Y:S04]  /*4d900*/  STL [R1+0x3e60], R182 ;  /* 0x003e60b601007387 */ /* 0x000fe80000100800 */
        /* <DEDUP_REMOVED lines=8> */
[----:B------:R1:W-:Y:S02]  /*4d990*/  STL [R1+0x3e64], R0 ;  /* 0x003e640001007387 */ /* 0x0003e40000100800 */
[----:B-1----:R-:W-:Y:S02]  /*4d9a0*/  MOV R0, R199 ;  /* 0x000000c700007202 */ /* 0x002fe40000000f00 */
        /* <DEDUP_REMOVED lines=12> */
[----:B------:R-:W-:Y:S04]  /*4da70*/  STL [R1+0x3e90], R180 ;  /* 0x003e90b401007387 */ /* 0x000fe80000100800 */
[----:B------:R1:W-:Y:S04]  /*4da80*/  STL [R1+0x3e84], R0 ;  /* 0x003e840001007387 */ /* 0x0003e80000100800 */
[----:B------:R-:W2:Y:S01]  /*4da90*/  LDL.LU.64 R188, [R1+0xbd8] ;  /* 0x000bd80001bc7983 */ /* 0x000ea20000300a00 */
[----:B-1----:R-:W-:-:S03]  /*4daa0*/  MOV R0, R181 ;  /* 0x000000b500007202 */ /* 0x002fc60000000f00 */
[----:B---3--:R-:W-:Y:S04]  /*4dab0*/  STL [R1+0x3e98], R190 ;  /* 0x003e98be01007387 */ /* 0x008fe80000100800 */
[----:B------:R1:W-:Y:S02]  /*4dac0*/  STL [R1+0x3e8c], R0 ;  /* 0x003e8c0001007387 */ /* 0x0003e40000100800 */
[----:B-1----:R-:W-:Y:S02]  /*4dad0*/  IMAD.MOV.U32 R0, RZ, RZ, R191 ;  /* 0x000000ffff007224 */ /* 0x002fe400078e00bf */
[----:B------:R-:W3:Y:S04]  /*4dae0*/  LDL.LU.64 R190, [R1+0xbd0] ;  /* 0x000bd00001be7983 */ /* 0x000ee80000300a00 */
[----:B------:R1:W-:Y:S04]  /*4daf0*/  STL [R1+0x3e94], R0 ;  /* 0x003e940001007387 */ /* 0x0003e80000100800 */
[----:B----4-:R4:W-:Y:S01]  /*4db00*/  STL [R1+0x3ea0], R2 ;  /* 0x003ea00201007387 */ /* 0x0109e20000100800 */
[----:B-1----:R-:W-:-:S03]  /*4db10*/  IMAD.MOV.U32 R0, RZ, RZ, R3 ;  /* 0x000000ffff007224 */ /* 0x002fc600078e0003 */
[----:B----4-:R-:W4:Y:S04]  /*4db20*/  LDL.LU.64 R2, [R1+0xbc8] ;  /* 0x000bc80001027983 */ /* 0x010f280000300a00 */
[----:B------:R1:W-:Y:S04]  /*4db30*/  STL [R1+0x3e9c], R0 ;  /* 0x003e9c0001007387 */ /* 0x0003e80000100800 */
[----:B------:R2:W-:Y:S04]  /*4db40*/  STL [R1+0x3ea8], R192 ;  /* 0x003ea8c001007387 */ /* 0x0005e80000100800 */
[----:B------:R-:W4:Y:S01]  /*4db50*/  LDL.LU.64 R176, [R1+0xc68] ;  /* 0x000c680001b07983 */ /* 0x000f220000300a00 */
[----:B-1----:R-:W-:-:S03]  /*4db60*/  IMAD.MOV.U32 R0, RZ, RZ, R193 ;  /* 0x000000ffff007224 */ /* 0x002fc600078e00c1 */
[----:B--2---:R-:W-:Y:S04]  /*4db70*/  STL [R1+0x3eb0], R194 ;  /* 0x003eb0c201007387 */ /* 0x004fe80000100800 */
[----:B------:R1:W-:Y:S04]  /*4db80*/  STL [R1+0x3ea4], R0 ;  /* 0x003ea40001007387 */ /* 0x0003e80000100800 */
[----:B------:R-:W2:Y:S01]  /*4db90*/  LDL.LU.64 R192, [R1+0xbc0] ;  /* 0x000bc00001c07983 */ /* 0x000ea20000300a00 */
[----:B-1----:R-:W-:-:S03]  /*4dba0*/  MOV R0, R195 ;  /* 0x000000c300007202 */ /* 0x002fc60000000f00 */
[----:B------:R-:W-:Y:S04]  /*4dbb0*/  STL [R1+0x3eb8], R196 ;  /* 0x003eb8c401007387 */ /* 0x000fe80000100800 */
[----:B------:R1:W-:Y:S04]  /*4dbc0*/  STL [R1+0x3eac], R0 ;  /* 0x003eac0001007387 */ /* 0x0003e80000100800 */
[----:B------:R-:W2:Y:S01]  /*4dbd0*/  LDL.LU.64 R194, [R1+0xbb8] ;  /* 0x000bb80001c27983 */ /* 0x000ea20000300a00 */
[----:B-1----:R-:W-:-:S03]  /*4dbe0*/  IMAD.MOV.U32 R0, RZ, RZ, R197 ;  /* 0x000000ffff007224 */ /* 0x002fc600078e00c5 */
[----:B------:R-:W-:Y:S04]  /*4dbf0*/  STL [R1+0x3ec0], R182 ;  /* 0x003ec0b601007387 */ /* 0x000fe80000100800 */
[----:B------:R1:W-:Y:S04]  /*4dc00*/  STL [R1+0x3eb4], R0 ;  /* 0x003eb40001007387 */ /* 0x0003e80000100800 */
[----:B------:R-:W2:Y:S04]  /*4dc10*/  LDL.LU.64 R196, [R1+0x3f10] ;  /* 0x003f100001c47983 */ /* 0x000ea80000300a00 */
[----:B------:R-:W2:Y:S01]  /*4dc20*/  LDL.LU.64 R178, [R1+0xc78] ;  /* 0x000c780001b27983 */ /* 0x000ea20000300a00 */
[----:B-1----:R-:W-:-:S05]  /*4dc30*/  IMAD.MOV.U32 R0, RZ, RZ, R183 ;  /* 0x000000ffff007224 */ /* 0x002fca00078e00b7 */
[----:B------:R1:W-:Y:S04]  /*4dc40*/  STL [R1+0x3ebc], R0 ;  /* 0x003ebc0001007387 */ /* 0x0003e80000100800 */
[----:B------:R1:W-:Y:S02]  /*4dc50*/  STL [R1+0x3ec8], R198 ;  /* 0x003ec8c601007387 */ /* 0x0003e40000100800 */
[----:B-1----:R-:W-:Y:S02]  /*4dc60*/  IMAD.MOV.U32 R0, RZ, RZ, R199 ;  /* 0x000000ffff007224 */ /* 0x002fe400078e00c7 */
[----:B------:R-:W2:Y:S04]  /*4dc70*/  LDL.LU.64 R198, [R1+0x2828] ;  /* 0x0028280001c67983 */ /* 0x000ea80000300a00 */
[----:B------:R1:W-:Y:S04]  /*4dc80*/  STL [R1+0x3ec4], R0 ;  /* 0x003ec40001007387 */ /* 0x0003e80000100800 */
[----:B------:R-:W-:Y:S04]  /*4dc90*/  STL [R1+0x3ed0], R184 ;  /* 0x003ed0b801007387 */ /* 0x000fe80000100800 */
[----:B------:R-:W2:Y:S01]  /*4dca0*/  LDL.LU.64 R180, [R1+0x2830] ;  /* 0x0028300001b47983 */ /* 0x000ea20000300a00 */
[----:B-1----:R-:W-:-:S05]  /*4dcb0*/  MOV R0, R185 ;  /* 0x000000b900007202 */ /* 0x002fca0000000f00 */
[----:B------:R1:W-:Y:S04]  /*4dcc0*/  STL [R1+0x3ecc], R0 ;  /* 0x003ecc0001007387 */ /* 0x0003e80000100800 */
[----:B------:R1:W-:Y:S04]  /*4dcd0*/  STL [R1+0x3ed8], R186 ;  /* 0x003ed8ba01007387 */ /* 0x0003e80000100800 */
[----:B------:R-:W2:Y:S01]  /*4dce0*/  LDL.LU.64 R182, [R1+0x2838] ;  /* 0x0028380001b67983 */ /* 0x000ea20000300a00 */
[----:B-1----:R-:W-:-:S03]  /*4dcf0*/  IMAD.MOV.U32 R0, RZ, RZ, R187 ;  /* 0x000000ffff007224 */ /* 0x002fc600078e00bb */
[----:B------:R-:W2:Y:S04]  /*4dd00*/  LDL.LU.64 R184, [R1+0xc80] ;  /* 0x000c800001b87983 */ /* 0x000ea80000300a00 */
[----:B------:R1:W-:Y:S04]  /*4dd10*/  STL [R1+0x3ed4], R0 ;  /* 0x003ed40001007387 */ /* 0x0003e80000100800 */
[----:B------:R1:W-:Y:S04]  /*4dd20*/  STL [R1+0x3ee0], R188 ;  /* 0x003ee0bc01007387 */ /* 0x0003e80000100800 */
[----:B------:R-:W2:Y:S01]  /*4dd30*/  LDL.LU.64 R186, [R1+0x2840] ;  /* 0x0028400001ba7983 */ /* 0x000ea20000300a00 */
[----:B-1----:R-:W-:-:S03]  /*4dd40*/  IMAD.MOV.U32 R0, RZ, RZ, R189 ;  /* 0x000000ffff007224 */ /* 0x002fc600078e00bd */
        /* <DEDUP_REMOVED lines=8> */
[----:B------:R-:W-:Y:S04]  /*4ddd0*/  STL [R1+0x3ef8], R176 ;  /* 0x003ef8b001007387 */ /* 0x000fe80000100800 */
[----:B------:R1:W-:Y:S04]  /*4dde0*/  STL [R1+0x3eec], R0 ;  /* 0x003eec0001007387 */ /* 0x0003e80000100800 */
[----:B----4-:R-:W4:Y:S01]  /*4ddf0*/  LDL.LU.64 R2, [R1+0xc90] ;  /* 0x000c900001027983 */ /* 0x010f220000300a00 */
[----:B-1----:R-:W-:-:S03]  /*4de00*/  IMAD.MOV.U32 R0, RZ, RZ, R177 ;  /* 0x000000ffff007224 */ /* 0x002fc600078e00b1 */
[----:B--2---:R-:W-:Y:S04]  /*4de10*/  STL [R1+0x3f00], R192 ;  /* 0x003f00c001007387 */ /* 0x004fe80000100800 */
        /* <DEDUP_REMOVED lines=10> */
[----:B------:R-:W-:Y:S04]  /*4dec0*/  STL [R1+0x3f18], R178 ;  /* 0x003f18b201007387 */ /* 0x000fe80000100800 */
[----:B------:R1:W-:Y:S04]  /*4ded0*/  STL [R1+0x3f0c], R0 ;  /* 0x003f0c0001007387 */ /* 0x0003e80000100800 */
[----:B------:R-:W2:Y:S01]  /*4dee0*/  LDL.LU.64 R196, [R1+0x2860] ;  /* 0x0028600001c47983 */ /* 0x000ea20000300a00 */
[----:B-1----:R-:W-:-:S03]  /*4def0*/  IMAD.MOV.U32 R0, RZ, RZ, R179 ;  /* 0x000000ffff007224 */ /* 0x002fc600078e00b3 */
[----:B------:R-:W-:Y:S04]  /*4df00*/  STL [R1+0x3f20], R198 ;  /* 0x003f20c601007387 */ /* 0x000fe80000100800 */
[----:B------:R1:W-:Y:S02]  /*4df10*/  STL [R1+0x3f14], R0 ;  /* 0x003f140001007387 */ /* 0x0003e40000100800 */
[----:B-1----:R-:W-:Y:S02]  /*4df20*/  IMAD.MOV.U32 R0, RZ, RZ, R199 ;  /* 0x000000ffff007224 */ /* 0x002fe400078e00c7 */
[----:B------:R-:W2:Y:S04]  /*4df30*/  LDL.LU.64 R198, [R1+0x3f78] ;  /* 0x003f780001c67983 */ /* 0x000ea80000300a00 */
[----:B------:R1:W-:Y:S04]  /*4df40*/  STL [R1+0x3f1c], R0 ;  /* 0x003f1c0001007387 */ /* 0x0003e80000100800 */
[----:B------:R-:W-:Y:S01]  /*4df50*/  STL [R1+0x3f28], R180 ;  /* 0x003f28b401007387 */ /* 0x000fe20000100800 */
[----:B-1----:R-:W-:-:S03]  /*4df60*/  IMAD.MOV.U32 R0, RZ, RZ, R181 ;  /* 0x000000ffff007224 */ /* 0x002fc600078e00b5 */
        /* <DEDUP_REMOVED lines=11> */
[----:B------:R-:W2:Y:S01]  /*4e020*/  LDL.LU.64 R176, [R1+0xaf8] ;  /* 0x000af80001b07983 */ /* 0x000ea20000300a00 */
[----:B-1----:R-:W-:-:S05]  /*4e030*/  IMAD.MOV.U32 R0, RZ, RZ, R189 ;  /* 0x000000ffff007224 */ /* 0x002fca00078e00bd */
[----:B------:R1:W-:Y:S04]  /*4e040*/  STL [R1+0x3f44], R0 ;  /* 0x003f440001007387 */ /* 0x0003e80000100800 */
[----:B---3--:R-:W-:Y:S04]  /*4e050*/  STL [R1+0x3f50], R190 ;  /* 0x003f50be01007387 */ /* 0x008fe80000100800 */
[----:B------:R-:W3:Y:S01]  /*4e060*/  LDL.LU.64 R178, [R1+0xb00] ;  /* 0x000b000001b27983 */ /* 0x000ee20000300a00 */
[----:B-1----:R-:W-:-:S03]  /*4e070*/  MOV R0, R191 ;  /* 0x000000bf00007202 */ /* 0x002fc60000000f00 */
[----:B------:R-:W3:Y:S04]  /*4e080*/  LDL.LU.64 R180, [R1+0xb08] ;  /* 0x000b080001b47983 */ /* 0x000ee80000300a00 */
[----:B------:R1:W-:Y:S04]  /*4e090*/  STL [R1+0x3f4c], R0 ;  /* 0x003f4c0001007387 */ /* 0x0003e80000100800 */
[----:B----4-:R4:W-:Y:S04]  /*4e0a0*/  STL [R1+0x3f58], R2 ;  /* 0x003f580201007387 */ /* 0x0109e80000100800 */
[----:B------:R-:W3:Y:S01]  /*4e0b0*/  LDL.LU.64 R182, [R1+0xb10] ;  /* 0x000b100001b67983 */ /* 0x000ee20000300a00 */
[----:B-1----:R-:W-:-:S03]  /*4e0c0*/  IMAD.MOV.U32 R0, RZ, RZ, R3 ;  /* 0x000000ffff007224 */ /* 0x002fc600078e0003 */
[----:B----4-:R-:W4:Y:S04]  /*4e0d0*/  LDL.LU.64 R2, [R1+0x3fb8] ;  /* 0x003fb80001027983 */ /* 0x010f280000300a00 */
[----:B------:R1:W-:Y:S04]  /*4e0e0*/  STL [R1+0x3f54], R0 ;  /* 0x003f540001007387 */ /* 0x0003e80000100800 */
[----:B--2---:R-:W-:Y:S01]  /*4e0f0*/  STL [R1+0x3f60], R192 ;  /* 0x003f60c001007387 */ /* 0x004fe20000100800 */
[----:B-1----:R-:W-:-:S03]  /*4e100*/  IMAD.MOV.U32 R0, RZ, RZ, R193 ;  /* 0x000000ffff007224 */ /* 0x002fc600078e00c1 */
[----:B------:R-:W2:Y:S04]  /*4e110*/  LDL.LU.64 R184, [R1+0xaf0] ;  /* 0x000af00001b87983 */ /* 0x000ea80000300a00 */
[----:B------:R-:W-:Y:S04]  /*4e120*/  STL [R1+0x3f68], R194 ;  /* 0x003f68c201007387 */ /* 0x000fe80000100800 */
[----:B------:R1:W-:Y:S04]  /*4e130*/  STL [R1+0x3f5c], R0 ;  /* 0x003f5c0001007387 */ /* 0x0003e80000100800 */
[----:B------:R-:W2:Y:S04]  /*4e140*/  LDL.LU.64 R186, [R1+0xb18] ;  /* 0x000b180001ba7983 */ /* 0x000ea80000300a00 */
[----:B------:R-:W2:Y:S01]  /*4e150*/  LDL.LU.64 R188, [R1+0xae8] ;  /* 0x000ae80001bc7983 */ /* 0x000ea20000300a00 */
[----:B-1----:R-:W-:-:S05]  /*4e160*/  IMAD.MOV.U32 R0, RZ, RZ, R195 ;  /* 0x000000ffff007224 */ /* 0x002fca00078e00c3 */
[----:B------:R1:W-:Y:S04]  /*4e170*/  STL [R1+0x3f64], R0 ;  /* 0x003f640001007387 */ /* 0x0003e80000100800 */
[----:B------:R-:W-:Y:S04]  /*4e180*/  STL [R1+0x3f70], R196 ;  /* 0x003f70c401007387 */ /* 0x000fe80000100800 */
[----:B------:R-:W2:Y:S01]  /*4e190*/  LDL.LU.64 R190, [R1+0xae0] ;  /* 0x000ae00001be7983 */ /* 0x000ea20000300a00 */
[----:B-1----:R-:W-:-:S03]  /*4e1a0*/  MOV R0, R197 ;  /* 0x000000c500007202 */ /* 0x002fc60000000f00 */
[----:B------:R-:W2:Y:S04]  /*4e1b0*/  LDL.LU.64 R192, [R1+0xb90] ;  /* 0x000b900001c07983 */ /* 0x000ea80000300a00 */
[----:B------:R1:W-:Y:S04]  /*4e1c0*/  STL [R1+0x3f6c], R0 ;  /* 0x003f6c0001007387 */ /* 0x0003e80000100800 */
[----:B------:R1:W-:Y:S04]  /*4e1d0*/  STL [R1+0x3f78], R198 ;  /* 0x003f78c601007387 */ /* 0x0003e80000100800 */
[----:B------:R-:W2:Y:S01]  /*4e1e0*/  LDL.LU.64 R194, [R1+0xb98] ;  /* 0x000b980001c27983 */ /* 0x000ea20000300a00 */
[----:B-1----:R-:W-:-:S03]  /*4e1f0*/  IMAD.MOV.U32 R0, RZ, RZ, R199 ;  /* 0x000000ffff007224 */ /* 0x002fc600078e00c7 */
[----:B------:R-:W2:Y:S04]  /*4e200*/  LDL.LU.64 R196, [R1+0xba0] ;  /* 0x000ba00001c47983 */ /* 0x000ea80000300a00 */
[----:B------:R1:W-:Y:S04]  /*4e210*/  STL [R1+0x3f74], R0 ;  /* 0x003f740001007387 */ /* 0x0003e80000100800 */
[----:B------:R-:W-:Y:S04]  /*4e220*/  STL [R1+0x3f80], R54 ;  /* 0x003f803601007387 */ /* 0x000fe80000100800 */
[----:B------:R-:W2:Y:S04]  /*4e230*/  LDL.LU.64 R198, [R1+0x3ff8] ;  /* 0x003ff80001c67983 */ /* 0x000ea80000300a00 */
[----:B------:R-:W-:Y:S04]  /*4e240*/  STL [R1+0x3f7c], R55 ;  /* 0x003f7c3701007387 */ /* 0x000fe80000100800 */
[----:B------:R-:W-:Y:S04]  /*4e250*/  STL [R1+0x3f88], R58 ;  /* 0x003f883a01007387 */ /* 0x000fe80000100800 */
[----:B------:R-:W-:Y:S04]  /*4e260*/  STL [R1+0x3f84], R59 ;  /* 0x003f843b01007387 */ /* 0x000fe80000100800 */
[----:B------:R-:W-:Y:S04]  /*4e270*/  STL [R1+0x3f90], R62 ;  /* 0x003f903e01007387 */ /* 0x000fe80000100800 */
[----:B------:R-:W-:Y:S01]  /*4e280*/  STL [R1+0x3f8c], R63 ;  /* 0x003f8c3f01007387 */ /* 0x000fe20000100800 */
[----:B-1----:R-:W-:-:S03]  /*4e290*/  IMAD.MOV.U32 R0, RZ, RZ, R177 ;  /* 0x000000ffff007224 */ /* 0x002fc600078e00b1 */
[----:B------:R-:W-:Y:S04]  /*4e2a0*/  STL [R1+0x3f98], R176 ;  /* 0x003f98b001007387 */ /* 0x000fe80000100800 */
[----:B---3--:R-:W-:Y:S04]  /*4e2b0*/  STL [R1+0x3fa0], R178 ;  /* 0x003fa0b201007387 */ /* 0x008fe80000100800 */
[----:B------:R1:W-:Y:S04]  /*4e2c0*/  STL [R1+0x3f94], R0 ;  /* 0x003f940001007387 */ /* 0x0003e80000100800 */
[----:B------:R-:W-:Y:S01]  /*4e2d0*/  STL [R1+0x3fa8], R180 ;  /* 0x003fa8b401007387 */ /* 0x000fe20000100800 */
[----:B-1----:R-:W-:-:S05]  /*4e2e0*/  IMAD.MOV.U32 R0, RZ, RZ, R179 ;  /* 0x000000ffff007224 */ /* 0x002fca00078e00b3 */
[----:B------:R1:W-:Y:S02]  /*4e2f0*/  STL [R1+0x3f9c], R0 ;  /* 0x003f9c0001007387 */ /* 0x0003e40000100800 */
[----:B-1----:R-:W-:Y:S02]  /*4e300*/  MOV R0, R181 ;  /* 0x000000b500007202 */ /* 0x002fe40000000f00 */
[----:B------:R-:W-:Y:S04]  /*4e310*/  STL [R1+0x3fb0], R182 ;  /* 0x003fb0b601007387 */ /* 0x000fe80000100800 */
[----:B------:R1:W-:Y:S04]  /*4e320*/  STL [R1+0x3fa4], R0 ;  /* 0x003fa40001007387 */ /* 0x0003e80000100800 */
[----:B----4-:R-:W-:Y:S01]  /*4e330*/  STL [R1+0x3fb8], R2 ;  /* 0x003fb80201007387 */ /* 0x010fe20000100800 */
[----:B-1----:R-:W-:-:S05]  /*4e340*/  IMAD.MOV.U32 R0, RZ, RZ, R183 ;  /* 0x000000ffff007224 */ /* 0x002fca00078e00b7 */
[----:B------:R1:W-:Y:S02]  /*4e350*/  STL [R1+0x3fac], R0 ;  /* 0x003fac0001007387 */ /* 0x0003e40000100800 */
[----:B-1----:R-:W-:Y:S02]  /*4e360*/  IMAD.MOV.U32 R0, RZ, RZ, R3 ;  /* 0x000000ffff007224 */ /* 0x002fe400078e0003 */
[----:B--2---:R-:W-:Y:S04]  /*4e370*/  STL [R1+0x3fc0], R184 ;  /* 0x003fc0b801007387 */ /* 0x004fe80000100800 */
[----:B------:R1:W-:Y:S04]  /*4e380*/  STL [R1+0x3fb4], R0 ;  /* 0x003fb40001007387 */ /* 0x0003e80000100800 */
[----:B------:R-:W2:Y:S01]  /*4e390*/  LDL.LU.64 R2, [R1+0x4038] ;  /* 0x0040380001027983 */ /* 0x000ea20000300a00 */
        /* <DEDUP_REMOVED lines=24> */
[----:B------:R-:W3:Y:S04]  /*4e520*/  LDL.LU.64 R198, [R1+0x4078] ;  /* 0x0040780001c67983 */ /* 0x000ee80000300a00 */
        /* <DEDUP_REMOVED lines=15> */
[----:B------:R-:W-:Y:S04]  /*4e620*/  STL [R1+0x4040], R48 ;  /* 0x0040403001007387 */ /* 0x000fe80000100800 */
[----:B------:R3:W-:Y:S04]  /*4e630*/  STL [R1+0x4034], R0 ;  /* 0x0040340001007387 */ /* 0x0007e80000100800 */
[----:B-1----:R-:W2:Y:S04]  /*4e640*/  LDL.LU.64 R2, [R1+0x40b8] ;  /* 0x0040b80001027983 */ /* 0x002ea80000300a00 */
        /* <DEDUP_REMOVED lines=13> */
[----:B---3--:R-:W-:-:S03]  /*4e720*/  MOV R0, R199 ;  /* 0x000000c700007202 */ /* 0x008fc60000000f00 */
[----:B------:R1:W-:Y:S04]  /*4e730*/  STL [R1+0x4078], R198 ;  /* 0x004078c601007387 */ /* 0x0003e80000100800 */
[----:B------:R-:W-:Y:S04]  /*4e740*/  STL [R1+0x4080], R82 ;  /* 0x0040805201007387 */ /* 0x000fe80000100800 */
[----:B------:R2:W-:Y:S04]  /*4e750*/  STL [R1+0x4074], R0 ;  /* 0x0040740001007387 */ /* 0x0005e80000100800 */
[----:B------:R-:W-:Y:S04]  /*4e760*/  STL [R1+0x407c], R83 ;  /* 0x00407c5301007387 */ /* 0x000fe80000100800 */
[----:B------:R-:W-:Y:S04]  /*4e770*/  STL [R1+0x4088], R84 ;  /* 0x0040885401007387 */ /* 0x000fe80000100800 */
[----:B-1----:R-:W3:Y:S01]  /*4e780*/  LDL.LU.64 R198, [R1+0xac0] ;  /* 0x000ac00001c67983 */ /* 0x002ee20000300a00 */
[----:B------:R-:W1:Y:S03]  /*4e790*/  S2R R252, SR_TID.X ;  /* 0x0000000000fc7919 */ /* 0x000e660000002100 */
        /* <DEDUP_REMOVED lines=11> */
[----:B-1----:R-:W-:Y:S01]  /*4e850*/  LOP3.LUT R4, R252, 0x3, RZ, 0xc0, !PT ;  /* 0x00000003fc047812 */ /* 0x002fe200078ec0ff */
[----:B--2---:R-:W-:-:S02]  /*4e860*/  IMAD.MOV.U32 R0, RZ, RZ, R3 ;  /* 0x000000ffff007224 */ /* 0x004fc400078e0003 */
[----:B------:R-:W-:Y:S04]  /*4e870*/  STL [R1+0x40b8], R2 ;  /* 0x0040b80201007387 */ /* 0x000fe80000100800 */
[----:B------:R-:W-:Y:S04]  /*4e880*/  STL [R1+0x40c0], R98 ;  /* 0x0040c06201007387 */ /* 0x000fe80000100800 */
[----:B------:R1:W-:Y:S04]  /*4e890*/  STL [R1+0x40b4], R0 ;  /* 0x0040b40001007387 */ /* 0x0003e80000100800 */
[----:B------:R-:W-:Y:S04]  /*4e8a0*/  STL [R1+0x40bc], R99 ;  /* 0x0040bc6301007387 */ /* 0x000fe80000100800 */
[----:B------:R-:W-:Y:S04]  /*4e8b0*/  STL [R1+0x40c8], R100 ;  /* 0x0040c86401007387 */ /* 0x000fe80000100800 */
[----:B------:R-:W-:Y:S04]  /*4e8c0*/  STL [R1+0x40c4], R101 ;  /* 0x0040c46501007387 */ /* 0x000fe80000100800 */
[----:B------:R-:W-:Y:S01]  /*4e8d0*/  STL [R1+0x40d0], R102 ;  /* 0x0040d06601007387 */ /* 0x000fe20000100800 */
[----:B-1----:R-:W-:-:S03]  /*4e8e0*/  LOP3.LUT R0, R252, 0x1c, RZ, 0xc0, !PT ;  /* 0x0000001cfc007812 */ /* 0x002fc600078ec0ff */
[----:B------:R-:W-:Y:S04]  /*4e8f0*/  STL [R1+0x40cc], R103 ;  /* 0x0040cc6701007387 */ /* 0x000fe80000100800 */
[----:B------:R-:W-:Y:S04]  /*4e900*/  STL [R1+0x40d8], R106 ;  /* 0x0040d86a01007387 */ /* 0x000fe80000100800 */
[----:B------:R-:W-:Y:S04]  /*4e910*/  STL [R1+0x40d4], R107 ;  /* 0x0040d46b01007387 */ /* 0x000fe80000100800 */
[----:B------:R-:W-:Y:S04]  /*4e920*/  STL [R1+0x40e0], R108 ;  /* 0x0040e06c01007387 */ /* 0x000fe80000100800 */
[----:B------:R-:W-:Y:S01]  /*4e930*/  STL [R1+0x40dc], R109 ;  /* 0x0040dc6d01007387 */ /* 0x000fe20000100800 */
[----:B------:R-:W-:-:S03]  /*4e940*/  IMAD R0, R4, 0x420, R0 ;  /* 0x0000042004007824 */ /* 0x000fc600078e0200 */
[----:B------:R-:W-:Y:S04]  /*4e950*/  STL [R1+0x40e8], R110 ;  /* 0x0040e86e01007387 */ /* 0x000fe80000100800 */
[----:B------:R-:W-:Y:S01]  /*4e960*/  STL [R1+0x40e4], R111 ;  /* 0x0040e46f01007387 */ /* 0x000fe20000100800 */
[----:B---3--:R-:W-:-:S03]  /*4e970*/  IMAD.MOV.U32 R5, RZ, RZ, R199 ;  /* 0x000000ffff057224 */ /* 0x008fc600078e00c7 */
[----:B------:R-:W-:Y:S04]  /*4e980*/  STL [R1+0x40f0], R198 ;  /* 0x0040f0c601007387 */ /* 0x000fe80000100800 */
[----:B------:R1:W-:Y:S04]  /*4e990*/  STL [R1+0x40ec], R5 ;  /* 0x0040ec0501007387 */ /* 0x0003e80000100800 */
[----:B-1----:R-:W2:Y:S04]  /*4e9a0*/  LDL.LU.64 R4, [R1+0x4a60] ;  /* 0x004a600001047983 */ /* 0x002ea80000300a00 */
[----:B------:R-:W3:Y:S04]  /*4e9b0*/  LDL.LU.64 R6, [R1+0x4a58] ;  /* 0x004a580001067983 */ /* 0x000ee80000300a00 */
[----:B--2---:R1:W-:Y:S04]  /*4e9c0*/  STL.64 [R1+0x1c40], R4 ;  /* 0x001c400401007387 */ /* 0x0043e80000100a00 */
[----:B-1----:R-:W2:Y:S04]  /*4e9d0*/  LDL.LU.64 R4, [R1+0x4a50] ;  /* 0x004a500001047983 */ /* 0x002ea80000300a00 */
[----:B---3--:R1:W-:Y:S04]  /*4e9e0*/  STL.64 [R1+0x1c38], R6 ;  /* 0x001c380601007387 */ /* 0x0083e80000100a00 */
[----:B-1----:R-:W3:Y:S04]  /*4e9f0*/  LDL.LU.64 R6, [R1+0x5960] ;  /* 0x0059600001067983 */ /* 0x002ee80000300a00 */
        /* <DEDUP_REMOVED lines=195> */
[----:B------:R-:W-:Y:S04]  /*4f630*/  STL.64 [R1+0x19b0], R222 ;  /* 0x0019b0de01007387 */ /* 0x000fe80000100a00 */
[----:B--2---:R2:W-:Y:S04]  /*4f640*/  STL.64 [R1+0x19b8], R4 ;  /* 0x0019b80401007387 */ /* 0x0045e80000100a00 */
[----:B------:R-:W-:Y:S04]  /*4f650*/  STL.64 [R1+0x19a8], R224 ;  /* 0x0019a8e001007387 */ /* 0x000fe80000100a00 */
[----:B------:R-:W-:Y:S04]  /*4f660*/  STL.64 [R1+0x19a0], R226 ;  /* 0x0019a0e201007387 */ /* 0x000fe80000100a00 */
[----:B------:R-:W-:Y:S04]  /*4f670*/  STL.64 [R1+0x1998], R228 ;  /* 0x001998e401007387 */ /* 0x000fe80000100a00 */
[----:B------:R-:W-:Y:S04]  /*4f680*/  STL.64 [R1+0x1990], R230 ;  /* 0x001990e601007387 */ /* 0x000fe80000100a00 */
[----:B------:R-:W-:Y:S04]  /*4f690*/  STL.64 [R1+0x19c8], R232 ;  /* 0x0019c8e801007387 */ /* 0x000fe80000100a00 */
[----:B-1----:R-:W3:Y:S04]  /*4f6a0*/  LDL.LU.64 R6, [R1+0x5a48] ;  /* 0x005a480001067983 */ /* 0x002ee80000300a00 */
[----:B--2---:R-:W2:Y:S04]  /*4f6b0*/  LDL.LU.64 R4, [R1+0x4960] ;  /* 0x0049600001047983 */ /* 0x004ea80000300a00 */
        /* <DEDUP_REMOVED lines=16> */
[----:B---3--:R-:W-:Y:S04]  /*4f7c0*/  STL.64 [R1+0x1a28], R6 ;  /* 0x001a280601007387 */ /* 0x008fe80000100a00 */
[----:B------:R-:W-:Y:S04]  /*4f7d0*/  STL.64 [R1+0x1a18], R238 ;  /* 0x001a18ee01007387 */ /* 0x000fe80000100a00 */
[----:B--2---:R1:W-:Y:S04]  /*4f7e0*/  STL.64 [R1+0x1a20], R4 ;  /* 0x001a200401007387 */ /* 0x0043e80000100a00 */
[----:B------:R-:W-:Y:S04]  /*4f7f0*/  STL.64 [R1+0x1a10], R240 ;  /* 0x001a10f001007387 */ /* 0x000fe80000100a00 */
[----:B------:R-:W-:Y:S04]  /*4f800*/  STL.64 [R1+0x1a08], R242 ;  /* 0x001a08f201007387 */ /* 0x000fe80000100a00 */
[----:B------:R-:W-:Y:S04]  /*4f810*/  STL.64 [R1+0x1a00], R244 ;  /* 0x001a00f401007387 */ /* 0x000fe80000100a00 */
[----:B------:R-:W-:Y:S04]  /*4f820*/  STL.64 [R1+0x19f8], R246 ;  /* 0x0019f8f601007387 */ /* 0x000fe80000100a00 */
[----:B------:R-:W-:Y:S04]  /*4f830*/  STL.64 [R1+0x19f0], R236 ;  /* 0x0019f0ec01007387 */ /* 0x000fe80000100a00 */
        /* <DEDUP_REMOVED lines=15> */
[----:B-1----:R-:W2:Y:S04]  /*4f930*/  LDL.LU.64 R4, [R1+0x5210] ;  /* 0x0052100001047983 */ /* 0x002ea80000300a00 */
[----:B------:R-:W3:Y:S04]  /*4f940*/  LDL.LU.64 R6, [R1+0x4df8] ;  /* 0x004df80001067983 */ /* 0x000ee80000300a00 */
        /* <DEDUP_REMOVED lines=58> */
[----:B---3--:R1:W-:Y:S04]  /*4fcf0*/  STL.64 [R1+0x2670], R6 ;  /* 0x0026700601007387 */ /* 0x0083e80000100a00 */
[----:B------:R-:W-:Y:S04]  /*4fd00*/  STL.64 [R1+0x2660], R220 ;  /* 0x002660dc01007387 */ /* 0x000fe80000100a00 */
[----:B--2---:R2:W-:Y:S04]  /*4fd10*/  STL.64 [R1+0x2668], R4 ;  /* 0x0026680401007387 */ /* 0x0045e80000100a00 */
        /* <DEDUP_REMOVED lines=930> */
[----:B---3--:R1:W-:Y:S02]  /*53740*/  STL.64 [R1+0x1d18], R6 ;  /* 0x001d180601007387 */ /* 0x0083e40000100a00 */
[----:B-1----:R-:W-:Y:S01]  /*53750*/  MOV R6, R30 ;  /* 0x0000001e00067202 */ /* 0x002fe20000000f00 */
[----:B------:R-:W-:Y:S01]  /*53760*/  IMAD.MOV.U32 R7, RZ, RZ, R31 ;  /* 0x000000ffff077224 */ /* 0x000fe200078e001f */
[----:B--2---:R1:W-:Y:S04]  /*53770*/  STL.64 [R1+0x1d10], R4 ;  /* 0x001d100401007387 */ /* 0x0043e80000100a00 */
[----:B------:R2:W-:Y:S01]  /*53780*/  STL.64 [R1+0x1d08], R6 ;  /* 0x001d080601007387 */ /* 0x0005e20000100a00 */
[----:B-1----:R-:W-:-:S02]  /*53790*/  IMAD.MOV.U32 R4, RZ, RZ, R26 ;  /* 0x000000ffff047224 */ /* 0x002fc400078e001a */
[----:B------:R-:W-:-:S05]  /*537a0*/  IMAD.MOV.U32 R5, RZ, RZ, R27 ;  /* 0x000000ffff057224 */ /* 0x000fca00078e001b */
[----:B------:R2:W-:Y:S04]  /*537b0*/  STL.64 [R1+0x2720], R4 ;  /* 0x0027200401007387 */ /* 0x0005e80000100a00 */
        /* <DEDUP_REMOVED lines=927> */
[----:B------:R2:W-:Y:S01]  /*571b0*/  STL [R1+0x14fc], RZ ;  /* 0x0014fcff01007387 */ /* 0x0005e20000100800 */
[C---:B------:R-:W-:Y:S01]  /*571c0*/  LOP3.LUT R3, R252.reuse, 0x7, RZ, 0xc0, !PT ;  /* 0x00000007fc037812 */ /* 0x040fe200078ec0ff */
[----:B------:R-:W-:Y:S01]  /*571d0*/  USHF.R.S32.HI UR10, URZ, 0x1f, UR7 ;  /* 0x0000001f3f0a7899 */ /* 0x000fe20008011407 */
[----:B------:R-:W-:Y:S01]  /*571e0*/  IMAD.SHL.U32 R2, R252, 0x2, RZ ;  /* 0x00000002fc027824 */ /* 0x000fe200078e00ff */
[----:B------:R-:W-:-:S02]  /*571f0*/  USHF.R.S32.HI UR12, URZ, 0x1f, UR8 ;  /* 0x0000001f3f0c7899 */ /* 0x000fc40008011408 */
[----:B------:R-:W-:Y:S01]  /*57200*/  IMAD R3, R3, 0x210, RZ ;  /* 0x0000021003037824 */ /* 0x000fe200078e02ff */
[----:B------:R-:W-:Y:S02]  /*57210*/  ULEA.HI UR10, UR10, UR7, URZ, 0x7 ;  /* 0x000000070a0a7291 */ /* 0x000fe4000f8f383f */
[----:B------:R-:W-:Y:S02]  /*57220*/  USHF.R.S32.HI UR15, URZ, 0x1f, UR9 ;  /* 0x0000001f3f0f7899 */ /* 0x000fe40008011409 */
[----:B------:R-:W-:Y:S02]  /*57230*/  USHF.L.U32 UR13, UR8, 0x2, URZ ;  /* 0x00000002080d7899 */ /* 0x000fe4000800063f */
[----:B------:R-:W-:Y:S01]  /*57240*/  USHF.L.U64.HI UR7, UR8, 0x2, UR12 ;  /* 0x0000000208077899 */ /* 0x000fe2000801020c */
[----:B------:R-:W-:Y:S02]  /*57250*/  LOP3.LUT R3, R3, 0x30, R2, 0x78, !PT ;  /* 0x0000003003037812 */ /* 0x000fe400078e7802 */
        /* <DEDUP_REMOVED lines=48> */
[----:B------:R-:W-:Y:S02]  /*57560*/  USHF.L.U32 UR14, UR9, 0x2, URZ ;  /* 0x00000002090e7899 */ /* 0x000fe4000800063f */
[----:B------:R-:W-:-:S02]  /*57570*/  USHF.L.U64.HI UR8, UR9, 0x2, UR15 ;  /* 0x0000000209087899 */ /* 0x000fc4000801020f */
[----:B------:R-:W-:Y:S01]  /*57580*/  USHF.R.S32.HI UR9, URZ, 0x7, UR10 ;  /* 0x000000073f097899 */ /* 0x000fe2000801140a */
[----:B------:R-:W-:Y:S01]  /*57590*/  UMOV UR4, URZ ;  /* 0x0000003f00047c82 */ /* 0x000fe20008000000 */
[----:B------:R-:W-:Y:S01]  /*575a0*/  UMOV UR11, 0x1 ;  /* 0x00000001000b7882 */ /* 0x000fe20000000000 */
[----:B--2---:R-:W-:-:S09]  /*575b0*/  UMOV UR10, 0xffffffff ;  /* 0xffffffff000a7882 */ /* 0x004fd20000000000 */
.L_x_1:
[----:B------:R-:W2:Y:S01]  /*575c0*/  LDL.LU.64 R96, [R1+0x510] ;  /* 0x0005100001607983 */ /* 0x000ea20000300a00 */
[----:B------:R-:W-:-:S04]  /*575d0*/  DEPBAR.LE SB0, 0x2 ;  /* 0x000080800000791a */ /* 0x000fc80000000000 */
[----:B------:R-:W2:Y:S04]  /*575e0*/  LDL.LU.64 R98, [R1+0x518] ;  /* 0x0005180001627983 */ /* 0x000ea80000300a00 */
[----:B------:R-:W3:Y:S04]  /*575f0*/  LDL.LU.64 R124, [R1+0x500] ;  /* 0x00050000017c7983 */ /* 0x000ee80000300a00 */
        /* <DEDUP_REMOVED lines=13> */
[----:B------:R-:W-:Y:S01]  /*576d0*/  UIADD3 UR10, UR10, 0x1, URZ ;  /* 0x000000010a0a7890 */ /* 0x000fe2000fffe03f */
[----:B------:R-:W-:-:S02]  /*576e0*/  LOP3.LUT R204, R0, 0x20, RZ, 0x3c, !PT ;  /* 0x0000002000cc7812 */ /* 0x000fc400078e3cff */
[----:B------:R-:W4:Y:S01]  /*576f0*/  LDL.LU.64 R92, [R1+0x580] ;  /* 0x00058000015c7983 */ /* 0x000f220000300a00 */
[----:B------:R-:W-:-:S03]  /*57700*/  UISETP.GT.AND UP0, UPT, UR10, 0x1, UPT ;  /* 0x000000010a00788c */ /* 0x000fc6000bf04270 */
[----:B------:R-:W4:Y:S01]  /*57710*/  LDL.LU.64 R94, [R1+0x588] ;  /* 0x00058800015e7983 */ /* 0x000f220000300a00 */
[----:B------:R-:W-:Y:S01]  /*57720*/  USEL UR10, UR10, URZ, !UP0 ;  /* 0x0000003f0a0a7287 */ /* 0x000fe2000c000000 */
[C---:B------:R-:W-:Y:S02]  /*57730*/  LOP3.LUT R2, R0.reuse, 0x40, RZ, 0x3c, !PT ;  /* 0x0000004000027812 */ /* 0x040fe400078e3cff */
[----:B-----5:R-:W-:Y:S01]  /*57740*/  STL.64 [R1+0x7030], R190 ;  /* 0x007030be01007387 */ /* 0x020fe20000100a00 */
[----:B------:R-:W-:Y:S01]  /*57750*/  ULEA UR15, UR10, UR5, 0x10 ;  /* 0x000000050a0f7291 */ /* 0x000fe2000f8e803f */
[----:B------:R-:W-:Y:S01]  /*57760*/  LOP3.LUT R252, R0, 0x60, RZ, 0x3c, !PT ;  /* 0x0000006000fc7812 */ /* 0x000fe200078e3cff */
[----:B------:R-:W-:Y:S01]  /*57770*/  ULEA UR12, UR10, UR5, 0x11 ;  /* 0x000000050a0c7291 */ /* 0x000fe2000f8e883f */
[----:B------:R-:W-:Y:S06]  /*57780*/  BAR.SYNC.DEFER_BLOCKING 0x0 ;  /* 0x0000000000007b1d */ /* 0x000fec0000010000 */
[----:B------:R-:W-:Y:S04]  /*57790*/  STL.64 [R1+0x7028], R188 ;  /* 0x007028bc01007387 */ /* 0x000fe80000100a00 */
[----:B------:R-:W-:Y:S04]  /*577a0*/  STL.64 [R1+0x7020], R194 ;  /* 0x007020c201007387 */ /* 0x000fe80000100a00 */
[----:B------:R-:W-:Y:S04]  /*577b0*/  STL.64 [R1+0x7018], R192 ;  /* 0x007018c001007387 */ /* 0x000fe80000100a00 */
[----:B------:R-:W-:Y:S04]  /*577c0*/  STL.64 [R1+0x7010], R198 ;  /* 0x007010c601007387 */ /* 0x000fe80000100a00 */
[----:B------:R-:W1:Y:S04]  /*577d0*/  LDSM.16.M88.4 R4, [R3+UR15+0x44000] ;  /* 0x0440000f0304783b */ /* 0x000e680008000200 */
        /* <DEDUP_REMOVED lines=11> */
[----:B------:R-:W-:Y:S04]  /*57890*/  LDS R76, [R0+UR12] ;  /* 0x0000000c004c7984 */ /* 0x000fe80008000800 */
[----:B------:R-:W-:Y:S04]  /*578a0*/  LDS R78, [R0+UR12+0x1000] ;  /* 0x0010000c004e7984 */ /* 0x000fe80008000800 */
[----:B------:R-:W-:Y:S04]  /*578b0*/  LDS R77, [R204+UR12] ;  /* 0x0000000ccc4d7984 */ /* 0x000fe80008000800 */
[----:B------:R-:W-:Y:S04]  /*578c0*/  LDS R79, [R204+UR12+0x1000] ;  /* 0x0010000ccc4f7984 */ /* 0x000fe80008000800 */
[----:B------:R-:W2:Y:S04]  /*578d0*/  LDSM.16.M88.4 R20, [R3+UR15+0x40000] ;  /* 0x0400000f0314783b */ /* 0x000ea80008000200 */
[----:B------:R-:W-:Y:S04]  /*578e0*/  LDSM.16.M88.4 R12, [R3+UR15+0x42000] ;  /* 0x0420000f030c783b */ /* 0x000fe80008000200 */
[----:B------:R-:W-:Y:S04]  /*578f0*/  STL.64 [R1+0x7008], R196 ;  /* 0x007008c401007387 */ /* 0x000fe80000100a00 */
[----:B-1----:R-:W-:Y:S04]  /*57900*/  STL [R1+0x6f40], R6 ;  /* 0x006f400601007387 */ /* 0x002fe80000100800 */
        /* <DEDUP_REMOVED lines=24> */
[----:B------:R-:W3:Y:S04]  /*57a90*/  LDSM.16.M88.4 R16, [R3+UR15+0x41000] ;  /* 0x0410000f0310783b */ /* 0x000ee80008000200 */
[----:B------:R-:W1:Y:S04]  /*57aa0*/  LDSM.16.M88.4 R8, [R3+UR15+0x43000] ;  /* 0x0430000f0308783b */ /* 0x000e680008000200 */
[----:B------:R-:W-:Y:S04]  /*57ab0*/  LDS R80, [R2+UR12] ;  /* 0x0000000c02507984 */ /* 0x000fe80008000800 */
[----:B------:R-:W-:Y:S04]  /*57ac0*/  LDS R82, [R2+UR12+0x1000] ;  /* 0x0010000c02527984 */ /* 0x000fe80008000800 */
[----:B------:R-:W-:Y:S04]  /*57ad0*/  LDS R81, [R252+UR12] ;  /* 0x0000000cfc517984 */ /* 0x000fe80008000800 */
[----:B------:R-:W1:Y:S01]  /*57ae0*/  LDS R83, [R252+UR12+0x1000] ;  /* 0x0010000cfc537984 */ /* 0x000e620008000800 */
[C---:B--2---:R-:W-:Y:S03]  /*57af0*/  HMMA.1688.F32.TF32 R240, R76.reuse, R20, R96 ;  /* 0x000000144cf0723c */ /* 0x044fe60000081060 */
[----:B------:R-:W2:Y:S04]  /*57b00*/  LDL.LU.64 R96, [R1+0x590] ;  /* 0x0005900001607983 */ /* 0x000ea80000300a00 */
[----:B------:R-:W2:Y:S01]  /*57b10*/  LDL.LU.64 R98, [R1+0x598] ;  /* 0x0005980001627983 */ /* 0x000ea20000300a00 */
[C---:B---3--:R-:W-:Y:S06]  /*57b20*/  HMMA.1688.F32.TF32 R124, R76.reuse, R16, R124 ;  /* 0x000000104c7c723c */ /* 0x048fec000008107c */
[C---:B----4-:R-:W-:Y:S06]  /*57b30*/  HMMA.1688.F32.TF32 R220, R76.reuse, R12, R108 ;  /* 0x0000000c4cdc723c */ /* 0x050fec000008106c */
[C---:B-1----:R-:W-:Y:S01]  /*57b40*/  HMMA.1688.F32.TF32 R224, R76.reuse, R8, R68 ;  /* 0x000000084ce0723c */ /* 0x042fe20000081044 */
[----:B------:R-:W-:Y:S04]  /*57b50*/  LDS R68, [R0+UR12+0x80] ;  /* 0x0000800c00447984 */ /* 0x000fe80008000800 */
[----:B------:R-:W-:Y:S01]  /*57b60*/  LDS R70, [R0+UR12+0x1080] ;  /* 0x0010800c00467984 */ /* 0x000fe20008000800 */
[C---:B------:R-:W-:Y:S03]  /*57b70*/  HMMA.1688.F32.TF32 R108, R76.reuse, R4, R104 ;  /* 0x000000044c6c723c */ /* 0x040fe60000081068 */
[----:B------:R-:W-:Y:S04]  /*57b80*/  LDS R69, [R204+UR12+0x80] ;  /* 0x0000800ccc457984 */ /* 0x000fe80008000800 */
[----:B------:R-:W1:Y:S01]  /*57b90*/  LDS R71, [R204+UR12+0x1080] ;  /* 0x0010800ccc477984 */ /* 0x000e620008000800 */
[C---:B------:R-:W-:Y:S06]  /*57ba0*/  HMMA.1688.F32.TF32 R104, R76.reuse, R24, R100 ;  /* 0x000000184c68723c */ /* 0x040fec0000081064 */
[C---:B------:R-:W-:Y:S09]  /*57bb0*/  HMMA.1688.F32.TF32 R100, R76.reuse, R28, R88 ;  /* 0x0000001c4c64723c */ /* 0x040ff20000081058 */
[----:B------:R-:W-:Y:S04]  /*57bc0*/  STL.64 [R1+0xd20], R108 ;  /* 0x000d206c01007387 */ /* 0x000fe80000100a00 */
[----:B------:R-:W-:Y:S04]  /*57bd0*/  STL.64 [R1+0xd28], R110 ;  /* 0x000d286e01007387 */ /* 0x000fe80000100a00 */
[----:B------:R-:W3:Y:S04]  /*57be0*/  LDL.LU.64 R88, [R1+0x5b0] ;  /* 0x0005b00001587983 */ /* 0x000ee80000300a00 */
[----:B------:R-:W-:Y:S04]  /*57bf0*/  STL.64 [R1+0xd10], R104 ;  /* 0x000d106801007387 */ /* 0x000fe80000100a00 */
[----:B------:R-:W-:Y:S04]  /*57c00*/  STL.64 [R1+0xd18], R106 ;  /* 0x000d186a01007387 */ /* 0x000fe80000100a00 */
[----:B------:R-:W3:Y:S04]  /*57c10*/  LDL.LU.64 R90, [R1+0x5b8] ;  /* 0x0005b800015a7983 */ /* 0x000ee80000300a00 */
[----:B------:R-:W-:Y:S04]  /*57c20*/  STL.64 [R1+0x5f0], R100 ;  /* 0x0005f06401007387 */ /* 0x000fe80000100a00 */
[----:B------:R4:W-:Y:S02]  /*57c30*/  STL.64 [R1+0x5f8], R102 ;  /* 0x0005f86601007387 */ /* 0x0009e40000100a00 */
[----:B----4-:R-:W-:Y:S02]  /*57c40*/  HMMA.1688.F32.TF32 R100, R76, R32, R84 ;  /* 0x000000204c64723c */ /* 0x010fe40000081054 */
[----:B------:R-:W4:Y:S04]  /*57c50*/  LDL.LU.64 R84, [R1+0x5a0] ;  /* 0x0005a00001547983 */ /* 0x000f280000300a00 */
[----:B------:R-:W4:-:S15]  /*57c60*/  LDL.LU.64 R86, [R1+0x5a8] ;  /* 0x0005a80001567983 */ /* 0x000f1e0000300a00 */
[----:B------:R-:W-:-:S02]  /*57c70*/  NOP ;  /* 0x0000000000007918 */ /* 0x000fc40000000000 */
[----:B------:R-:W-:Y:S04]  /*57c80*/  STL.64 [R1+0x5e0], R100 ;  /* 0x0005e06401007387 */ /* 0x000fe80000100a00 */
[----:B------:R1:W-:Y:S02]  /*57c90*/  STL.64 [R1+0x5e8], R102 ;  /* 0x0005e86601007387 */ /* 0x0003e40000100a00 */
[----:B-1----:R-:W-:Y:S02]  /*57ca0*/  HMMA.1688.F32.TF32 R100, R76, R64, R92 ;  /* 0x000000404c64723c */ /* 0x002fe4000008105c */
[----:B------:R-:W4:Y:S04]  /*57cb0*/  LDL.LU.64 R92, [R1+0x780] ;  /* 0x00078000015c7983 */ /* 0x000f280000300a00 */
[----:B------:R-:W4:-:S15]  /*57cc0*/  LDL.LU.64 R94, [R1+0x788] ;  /* 0x00078800015e7983 */ /* 0x000f1e0000300a00 */
[----:B------:R-:W-:-:S02]  /*57cd0*/  NOP ;  /* 0x0000000000007918 */ /* 0x000fc40000000000 */
[----:B------:R-:W-:Y:S04]  /*57ce0*/  STL.64 [R1+0x5d0], R100 ;  /* 0x0005d06401007387 */ /* 0x000fe80000100a00 */
[----:B------:R3:W-:Y:S01]  /*57cf0*/  STL.64 [R1+0x5d8], R102 ;  /* 0x0005d86601007387 */ /* 0x0007e20000100a00 */
[----:B--2---:R-:W-:-:S15]  /*57d00*/  HMMA.1688.F32.TF32 R96, R76, R60, R96 ;  /* 0x0000003c4c60723c */ /* 0x004fde0000081060 */
[----:B------:R-:W-:-:S09]  /*57d10*/  NOP ;  /* 0x0000000000007918 */ /* 0x000fd20000000000 */
[----:B------:R-:W-:Y:S01]  /*57d20*/  IMAD.MOV.U32 R43, RZ, RZ, R99 ;  /* 0x000000ffff2b7224 */ /* 0x000fe200078e0063 */
[----:B------:R-:W-:Y:S01]  /*57d30*/  MOV R38, R96 ;  /* 0x0000006000267202 */ /* 0x000fe20000000f00 */
[----:B------:R-:W-:Y:S02]  /*57d40*/  IMAD.MOV.U32 R42, RZ, RZ, R98 ;  /* 0x000000ffff2a7224 */ /* 0x000fe400078e0062 */
[----:B------:R-:W-:Y:S02]  /*57d50*/  IMAD.MOV.U32 R39, RZ, RZ, R97 ;  /* 0x000000ffff277224 */ /* 0x000fe400078e0061 */
[----:B------:R-:W2:Y:S04]  /*57d60*/  LDL.LU.64 R96, [R1+0x8f0] ;  /* 0x0008f00001607983 */ /* 0x000ea80000300a00 */
[----:B------:R-:W2:Y:S04]  /*57d70*/  LDL.LU.64 R98, [R1+0x8f8] ;  /* 0x0008f80001627983 */ /* 0x000ea80000300a00 */
[----:B------:R1:W-:Y:S04]  /*57d80*/  STL [R1+0x6f9c], R43 ;  /* 0x006f9c2b01007387 */ /* 0x0003e80000100800 */
[----:B------:R1:W-:Y:S04]  /*57d90*/  STL [R1+0x6f98], R42 ;  /* 0x006f982a01007387 */ /* 0x0003e80000100800 */
[----:B------:R1:W-:Y:S04]  /*57da0*/  STL [R1+0x6f94], R39 ;  /* 0x006f942701007387 */ /* 0x0003e80000100800 */
[----:B------:R1:W-:Y:S01]  /*57db0*/  STL [R1+0x6f90], R38 ;  /* 0x006f902601007387 */ /* 0x0003e20000100800 */
[----:B---3--:R-:W-:Y:S03]  /*57dc0*/  HMMA.1688.F32.TF32 R100, R76, R56, R88 ;  /* 0x000000384c64723c */ /* 0x008fe60000081058 */
[----:B------:R-:W3:Y:S04]  /*57dd0*/  LDL.LU.64 R88, [R1+0x910] ;  /* 0x0009100001587983 */ /* 0x000ee80000300a00 */
[----:B------:R-:W3:-:S15]  /*57de0*/  LDL.LU.64 R90, [R1+0x918] ;  /* 0x00091800015a7983 */ /* 0x000ede0000300a00 */
[----:B------:R-:W-:-:S01]  /*57df0*/  NOP ;  /* 0x0000000000007918 */ /* 0x000fc20000000000 */
[----:B------:R-:W-:Y:S01]  /*57e00*/  STL.64 [R1+0x5b0], R100 ;  /* 0x0005b06401007387 */ /* 0x000fe20000100a00 */
[----:B----4-:R-:W-:Y:S03]  /*57e10*/  HMMA.1688.F32.TF32 R84, R76, R52, R84 ;  /* 0x000000344c54723c */ /* 0x010fe60000081054 */
[----:B------:R-:W-:-:S15]  /*57e20*/  STL.64 [R1+0x5b8], R102 ;  /* 0x0005b86601007387 */ /* 0x000fde0000100a00 */
[----:B------:R-:W-:-:S06]  /*57e30*/  NOP ;  /* 0x0000000000007918 */ /* 0x000fcc0000000000 */
[----:B-1----:R-:W-:Y:S01]  /*57e40*/  MOV R43, R84 ;  /* 0x00000054002b7202 */ /* 0x002fe20000000f00 */
[----:B------:R-:W-:Y:S02]  /*57e50*/  IMAD.MOV.U32 R42, RZ, RZ, R85 ;  /* 0x000000ffff2a7224 */ /* 0x000fe400078e0055 */
[----:B------:R-:W-:Y:S01]  /*57e60*/  IMAD.MOV.U32 R39, RZ, RZ, R86 ;  /* 0x000000ffff277224 */ /* 0x000fe200078e0056 */
[----:B------:R-:W4:Y:S01]  /*57e70*/  LDL.LU.64 R84, [R1+0x920] ;  /* 0x0009200001547983 */ /* 0x000f220000300a00 */
[----:B------:R-:W-:-:S03]  /*57e80*/  IMAD.MOV.U32 R38, RZ, RZ, R87 ;  /* 0x000000ffff267224 */ /* 0x000fc600078e0057 */
[----:B------:R-:W4:Y:S01]  /*57e90*/  LDL.LU.64 R86, [R1+0x928] ;  /* 0x0009280001567983 */ /* 0x000f220000300a00 */
[----:B------:R-:W-:Y:S03]  /*57ea0*/  HMMA.1688.F32.TF32 R92, R76, R48, R92 ;  /* 0x000000304c5c723c */ /* 0x000fe6000008105c */
[----:B------:R-:W-:Y:S04]  /*57eb0*/  STL [R1+0x6fac], R43 ;  /* 0x006fac2b01007387 */ /* 0x000fe80000100800 */
[----:B------:R-:W-:Y:S04]  /*57ec0*/  STL [R1+0x6fa8], R42 ;  /* 0x006fa82a01007387 */ /* 0x000fe80000100800 */
[----:B------:R-:W-:Y:S04]  /*57ed0*/  STL [R1+0x6fa4], R39 ;  /* 0x006fa42701007387 */ /* 0x000fe80000100800 */
[----:B------:R1:W-:Y:S09]  /*57ee0*/  STL [R1+0x6fa0], R38 ;  /* 0x006fa02601007387 */ /* 0x0003f20000100800 */
[----:B------:R-:W-:Y:S01]  /*57ef0*/  MOV R46, R92 ;  /* 0x0000005c002e7202 */ /* 0x000fe20000000f00 */
[----:B------:R-:W-:-:S02]  /*57f00*/  IMAD.MOV.U32 R47, RZ, RZ, R93 ;  /* 0x000000ffff2f7224 */ /* 0x000fc400078e005d */
[----:B------:R-:W-:Y:S01]  /*57f10*/  IMAD.MOV.U32 R50, RZ, RZ, R94 ;  /* 0x000000ffff327224 */ /* 0x000fe200078e005e */
[----:B------:R-:W4:Y:S01]  /*57f20*/  LDL.LU.64 R92, [R1+0xa50] ;  /* 0x000a5000015c7983 */ /* 0x000f220000300a00 */
[----:B------:R-:W-:-:S03]  /*57f30*/  IMAD.MOV.U32 R51, RZ, RZ, R95 ;  /* 0x000000ffff337224 */ /* 0x000fc600078e005f */
[----:B------:R-:W4:Y:S04]  /*57f40*/  LDL.LU.64 R94, [R1+0xa58] ;  /* 0x000a5800015e7983 */ /* 0x000f280000300a00 */
[----:B------:R-:W-:Y:S04]  /*57f50*/  STL [R1+0x6fbc], R51 ;  /* 0x006fbc3301007387 */ /* 0x000fe80000100800 */
[----:B------:R-:W-:Y:S04]  /*57f60*/  STL [R1+0x6fb8], R50 ;  /* 0x006fb83201007387 */ /* 0x000fe80000100800 */
[----:B------:R1:W-:Y:S04]  /*57f70*/  STL [R1+0x6fb4], R47 ;  /* 0x006fb42f01007387 */ /* 0x0003e80000100800 */
[----:B------:R1:W-:Y:S01]  /*57f80*/  STL [R1+0x6fb0], R46 ;  /* 0x006fb02e01007387 */ /* 0x0003e20000100800 */
[C---:B--2---:R-:W-:Y:S06]  /*57f90*/  HMMA.1688.F32.TF32 R96, R76.reuse, R44, R96 ;  /* 0x0000002c4c60723c */ /* 0x044fec0000081060 */
[----:B---3--:R-:W-:-:S15]  /*57fa0*/  HMMA.1688.F32.TF32 R88, R76, R40, R88 ;  /* 0x000000284c58723c */ /* 0x008fde0000081058 */
[----:B------:R-:W-:-:S03]  /*57fb0*/  NOP ;  /* 0x0000000000007918 */ /* 0x000fc60000000000 */
[----:B-1----:R-:W-:Y:S01]  /*57fc0*/  IMAD.MOV.U32 R38, RZ, RZ, R97 ;  /* 0x000000ffff267224 */ /* 0x002fe200078e0061 */
[----:B------:R-:W-:Y:S01]  /*57fd0*/  MOV R39, R96 ;  /* 0x0000006000277202 */ /* 0x000fe20000000f00 */
[----:B------:R-:W-:Y:S04]  /*57fe0*/  STL.64 [R1+0x88], R98 ;  /* 0x0000886201007387 */ /* 0x000fe80000100a00 */
[----:B------:R1:W-:Y:S04]  /*57ff0*/  STL [R1+0x6fc4], R38 ;  /* 0x006fc42601007387 */ /* 0x0003e80000100800 */
[----:B------:R2:W-:Y:S01]  /*58000*/  STL [R1+0x6fc0], R39 ;  /* 0x006fc02701007387 */ /* 0x0005e20000100800 */
[----:B------:R-:W-:Y:S01]  /*58010*/  IMAD.MOV.U32 R47, RZ, RZ, R88 ;  /* 0x000000ffff2f7224 */ /* 0x000fe200078e0058 */
[----:B------:R-:W-:Y:S01]  /*58020*/  MOV R43, R90 ;  /* 0x0000005a002b7202 */ /* 0x000fe20000000f00 */
[----:B------:R-:W-:-:S02]  /*58030*/  IMAD.MOV.U32 R46, RZ, RZ, R89 ;  /* 0x000000ffff2e7224 */ /* 0x000fc400078e0059 */
[----:B------:R-:W-:Y:S01]  /*58040*/  IMAD.MOV.U32 R42, RZ, RZ, R91 ;  /* 0x000000ffff2a7224 */ /* 0x000fe200078e005b */
[----:B------:R-:W3:Y:S04]  /*58050*/  LDL.LU.64 R88, [R1+0xa40] ;  /* 0x000a400001587983 */ /* 0x000ee80000300a00 */
[----:B------:R-:W3:Y:S04]  /*58060*/  LDL.LU.64 R90, [R1+0xa48] ;  /* 0x000a4800015a7983 */ /* 0x000ee80000300a00 */
[----:B------:R-:W-:Y:S04]  /*58070*/  STL [R1+0x6fd4], R42 ;  /* 0x006fd42a01007387 */ /* 0x000fe80000100800 */
[----:B------:R-:W-:Y:S04]  /*58080*/  STL [R1+0x6fd0], R43 ;  /* 0x006fd02b01007387 */ /* 0x000fe80000100800 */
[----:B------:R-:W-:Y:S04]  /*58090*/  STL [R1+0x6fcc], R47 ;  /* 0x006fcc2f01007387 */ /* 0x000fe80000100800 */
[----:B------:R3:W-:Y:S01]  /*580a0*/  STL [R1+0x6fc8], R46 ;  /* 0x006fc82e01007387 */ /* 0x0007e20000100800 */
[----:B----4-:R-:W-:Y:S03]  /*580b0*/  HMMA.1688.F32.TF32 R76, R76, R36, R84 ;  /* 0x000000244c4c723c */ /* 0x010fe60000081054 */
[----:B------:R-:W4:Y:S04]  /*580c0*/  LDL.LU.64 R84, [R1+0xa30] ;  /* 0x000a300001547983 */ /* 0x000f280000300a00 */
[----:B------:R-:W4:-:S15]  /*580d0*/  LDL.LU.64 R86, [R1+0xa38] ;  /* 0x000a380001567983 */ /* 0x000f1e0000300a00 */
[----:B------:R-:W-:-:S02]  /*580e0*/  NOP ;  /* 0x0000000000007918 */ /* 0x000fc40000000000 */
[----:B-1----:R-:W-:Y:S01]  /*580f0*/  IMAD.MOV.U32 R38, RZ, RZ, R76 ;  /* 0x000000ffff267224 */ /* 0x002fe200078e004c */
[----:B------:R-:W-:Y:S01]  /*58100*/  MOV R51, R78 ;  /* 0x0000004e00337202 */ /* 0x000fe20000000f00 */
[----:B--2---:R-:W-:Y:S02]  /*58110*/  IMAD.MOV.U32 R39, RZ, RZ, R77 ;  /* 0x000000ffff277224 */ /* 0x004fe400078e004d */
[----:B------:R-:W-:Y:S02]  /*58120*/  IMAD.MOV.U32 R50, RZ, RZ, R79 ;  /* 0x000000ffff327224 */ /* 0x000fe400078e004f */
[----:B------:R-:W-:Y:S03]  /*58130*/  HMMA.1688.F32.TF32 R76, R80, R20, R92 ;  /* 0x00000014504c723c */ /* 0x000fe6000008105c */
[----:B------:R1:W-:Y:S04]  /*58140*/  STL [R1+0x6fe4], R50 ;  /* 0x006fe43201007387 */ /* 0x0003e80000100800 */
[----:B------:R-:W-:Y:S04]  /*58150*/  STL [R1+0x6fe0], R51 ;  /* 0x006fe03301007387 */ /* 0x000fe80000100800 */
[----:B------:R2:W-:Y:S04]  /*58160*/  STL [R1+0x6fdc], R38 ;  /* 0x006fdc2601007387 */ /* 0x0005e80000100800 */
[----:B------:R2:W-:Y:S09]  /*58170*/  STL [R1+0x6fd8], R39 ;  /* 0x006fd82701007387 */ /* 0x0005f20000100800 */
[----:B------:R-:W-:Y:S01]  /*58180*/  IMAD.MOV.U32 R54, RZ, RZ, R76 ;  /* 0x000000ffff367224 */ /* 0x000fe200078e004c */
[----:B------:R-:W-:Y:S01]  /*58190*/  MOV R58, R78 ;  /* 0x0000004e003a7202 */ /* 0x000fe20000000f00 */
[----:B------:R-:W-:-:S02]  /*581a0*/  IMAD.MOV.U32 R55, RZ, RZ, R77 ;  /* 0x000000ffff377224 */ /* 0x000fc400078e004d */
[----:B------:R-:W-:Y:S01]  /*581b0*/  IMAD.MOV.U32 R59, RZ, RZ, R79 ;  /* 0x000000ffff3b7224 */ /* 0x000fe200078e004f */
[----:B------:R-:W2:Y:S04]  /*581c0*/  LDL.LU.64 R76, [R1+0xa20] ;  /* 0x000a2000014c7983 */ /* 0x000ea80000300a00 */
[----:B------:R-:W2:Y:S04]  /*581d0*/  LDL.LU.64 R78, [R1+0xa28] ;  /* 0x000a2800014e7983 */ /* 0x000ea80000300a00 */
[----:B------:R-:W2:Y:S04]  /*581e0*/  LDL.LU.64 R96, [R1+0xa60] ;  /* 0x000a600001607983 */ /* 0x000ea80000300a00 */
[----:B------:R-:W2:Y:S04]  /*581f0*/  LDL.LU.64 R98, [R1+0xa68] ;  /* 0x000a680001627983 */ /* 0x000ea80000300a00 */
[----:B------:R-:W2:Y:S04]  /*58200*/  LDL.LU.64 R92, [R1+0xa80] ;  /* 0x000a8000015c7983 */ /* 0x000ea80000300a00 */
[----:B------:R-:W2:Y:S04]  /*58210*/  LDL.LU.64 R94, [R1+0xa88] ;  /* 0x000a8800015e7983 */ /* 0x000ea80000300a00 */
[----:B------:R2:W-:Y:S04]  /*58220*/  STL [R1+0x6ff4], R59 ;  /* 0x006ff43b01007387 */ /* 0x0005e80000100800 */
[----:B------:R-:W-:Y:S04]  /*58230*/  STL [R1+0x6ff0], R58 ;  /* 0x006ff03a01007387 */ /* 0x000fe80000100800 */
[----:B------:R2:W-:Y:S04]  /*58240*/  STL [R1+0x6fec], R55 ;  /* 0x006fec3701007387 */ /* 0x0005e80000100800 */
[----:B------:R2:W-:Y:S01]  /*58250*/  STL [R1+0x6fe8], R54 ;  /* 0x006fe83601007387 */ /* 0x0005e20000100800 */
[C---:B---3--:R-:W-:Y:S06]  /*58260*/  HMMA.1688.F32.TF32 R88, R80.reuse, R16, R88 ;  /* 0x000000105058723c */ /* 0x048fec0000081058 */
[----:B----4-:R-:W-:-:S15]  /*58270*/  HMMA.1688.F32.TF32 R84, R80, R12, R84 ;  /* 0x0000000c5054723c */ /* 0x010fde0000081054 */
[----:B------:R-:W-:-:S03]  /*58280*/  NOP ;  /* 0x0000000000007918 */ /* 0x000fc60000000000 */
[----:B------:R-:W-:Y:S01]  /*58290*/  IMAD.MOV.U32 R46, RZ, RZ, R91 ;  /* 0x000000ffff2e7224 */ /* 0x000fe200078e005b */
[----:B------:R-:W-:Y:S01]  /*582a0*/  MOV R47, R90 ;  /* 0x0000005a002f7202 */ /* 0x000fe20000000f00 */
[----:B------:R-:W-:Y:S02]  /*582b0*/  IMAD.MOV.U32 R42, RZ, RZ, R88 ;  /* 0x000000ffff2a7224 */ /* 0x000fe400078e0058 */
[----:B------:R-:W-:Y:S02]  /*582c0*/  IMAD.MOV.U32 R43, RZ, RZ, R89 ;  /* 0x000000ffff2b7224 */ /* 0x000fe400078e0059 */
[----:B------:R-:W3:Y:S04]  /*582d0*/  LDL.LU.64 R88, [R1+0xaa0] ;  /* 0x000aa00001587983 */ /* 0x000ee80000300a00 */
[----:B------:R-:W3:Y:S04]  /*582e0*/  LDL.LU.64 R90, [R1+0xaa8] ;  /* 0x000aa800015a7983 */ /* 0x000ee80000300a00 */
[----:B------:R4:W-:Y:S04]  /*582f0*/  STL [R1+0x7004], R46 ;  /* 0x0070042e01007387 */ /* 0x0009e80000100800 */
[----:B------:R-:W-:Y:S04]  /*58300*/  STL [R1+0x7000], R47 ;  /* 0x0070002f01007387 */ /* 0x000fe80000100800 */
[----:B------:R4:W-:Y:S01]  /*58310*/  STL [R1+0x6ffc], R43 ;  /* 0x006ffc2b01007387 */ /* 0x0009e20000100800 */
[----:B-1----:R-:W-:Y:S01]  /*58320*/  IMAD.MOV.U32 R50, RZ, RZ, R84 ;  /* 0x000000ffff327224 */ /* 0x002fe200078e0054 */
[----:B--2---:R-:W-:Y:S01]  /*58330*/  MOV R38, R86 ;  /* 0x0000005600267202 */ /* 0x004fe20000000f00 */
[----:B------:R-:W-:Y:S01]  /*58340*/  IMAD.MOV.U32 R51, RZ, RZ, R85 ;  /* 0x000000ffff337224 */ /* 0x000fe200078e0055 */
[----:B------:R1:W-:Y:S01]  /*58350*/  STL [R1+0x6ff8], R42 ;  /* 0x006ff82a01007387 */ /* 0x0003e20000100800 */
[----:B------:R-:W-:-:S03]  /*58360*/  IMAD.MOV.U32 R39, RZ, RZ, R87 ;  /* 0x000000ffff277224 */ /* 0x000fc600078e0057 */
[----:B------:R-:W2:Y:S04]  /*58370*/  LDL.LU.64 R84, [R1+0xad0] ;  /* 0x000ad00001547983 */ /* 0x000ea80000300a00 */
[----:B------:R-:W2:Y:S04]  /*58380*/  LDL.LU.64 R86, [R1+0xad8] ;  /* 0x000ad80001567983 */ /* 0x000ea80000300a00 */
        /* <DEDUP_REMOVED lines=9> */
[C---:B------:R-:W-:Y:S03]  /*58420*/  HMMA.1688.F32.TF32 R96, R80.reuse, R4, R96 ;  /* 0x000000045060723c */ /* 0x040fe60000081060 */
[----:B------:R-:W4:Y:S04]  /*58430*/  LDL.LU.64 R190, [R1+0x1738] ;  /* 0x0017380001be7983 */ /* 0x000f280000300a00 */
[----:B------:R-:W4:Y:S01]  /*58440*/  LDL.LU.64 R108, [R1+0x1760] ;  /* 0x00176000016c7983 */ /* 0x000f220000300a00 */
[----:B------:R-:W-:Y:S03]  /*58450*/  HMMA.1688.F32.TF32 R92, R80, R24, R92 ;  /* 0x00000018505c723c */ /* 0x000fe6000008105c */
[----:B------:R-:W4:Y:S04]  /*58460*/  LDL.LU.64 R110, [R1+0x1768] ;  /* 0x00176800016e7983 */ /* 0x000f280000300a00 */
[----:B------:R-:W4:Y:S04]  /*58470*/  LDL.LU.64 R104, [R1+0x1780] ;  /* 0x0017800001687983 */ /* 0x000f280000300a00 */
[----:B------:R-:W4:Y:S04]  /*58480*/  LDL.LU.64 R106, [R1+0x1788] ;  /* 0x00178800016a7983 */ /* 0x000f280000300a00 */
[----:B------:R-:W4:Y:S01]  /*58490*/  LDL.LU.64 R100, [R1+0x1790] ;  /* 0x0017900001647983 */ /* 0x000f220000300a00 */
[----:B------:R-:W-:-:S03]  /*584a0*/  IMAD.MOV.U32 R62, RZ, RZ, R96 ;  /* 0x000000ffff3e7224 */ /* 0x000fc600078e0060 */
[----:B------:R-:W4:Y:S01]  /*584b0*/  LDL.LU.64 R102, [R1+0x1798] ;  /* 0x0017980001667983 */ /* 0x000f220000300a00 */
[----:B------:R-:W-:Y:S01]  /*584c0*/  IMAD.MOV.U32 R63, RZ, RZ, R97 ;  /* 0x000000ffff3f7224 */ /* 0x000fe200078e0061 */
[----:B------:R-:W-:Y:S01]  /*584d0*/  MOV R66, R98 ;  /* 0x0000006200427202 */ /* 0x000fe20000000f00 */
[----:B------:R-:W-:Y:S01]  /*584e0*/  IMAD.MOV.U32 R34, RZ, RZ, R99 ;  /* 0x000000ffff227224 */ /* 0x000fe200078e0063 */
[----:B------:R-:W4:Y:S04]  /*584f0*/  LDL.LU.64 R96, [R1+0x470] ;  /* 0x0004700001607983 */ /* 0x000f280000300a00 */
[----:B------:R-:W4:Y:S01]  /*58500*/  LDL.LU.64 R98, [R1+0x478] ;  /* 0x0004780001627983 */ /* 0x000f220000300a00 */
[----:B------:R-:W-:Y:S01]  /*58510*/  IMAD.MOV.U32 R35, RZ, RZ, R92 ;  /* 0x000000ffff237224 */ /* 0x000fe200078e005c */
[----:B------:R-:W-:Y:S01]  /*58520*/  MOV R26, R94 ;  /* 0x0000005e001a7202 */ /* 0x000fe20000000f00 */
[----:B------:R-:W-:-:S02]  /*58530*/  IMAD.MOV.U32 R30, RZ, RZ, R93 ;  /* 0x000000ffff1e7224 */ /* 0x000fc400078e005d */
[----:B------:R-:W-:Y:S01]  /*58540*/  IMAD.MOV.U32 R6, RZ, RZ, R95 ;  /* 0x000000ffff067224 */ /* 0x000fe200078e005f */
[----:B------:R-:W4:Y:S04]  /*58550*/  LDL.LU.64 R92, [R1+0x460] ;  /* 0x00046000015c7983 */ /* 0x000f280000300a00 */
[----:B------:R-:W4:Y:S01]  /*58560*/  LDL.LU.64 R94, [R1+0x468] ;  /* 0x00046800015e7983 */ /* 0x000f220000300a00 */
[C---:B---3--:R-:W-:Y:S06]  /*58570*/  HMMA.1688.F32.TF32 R88, R80.reuse, R28, R88 ;  /* 0x0000001c5058723c */ /* 0x048fec0000081058 */
[----:B--2---:R-:W-:-:S15]  /*58580*/  HMMA.1688.F32.TF32 R84, R80, R32, R84 ;  /* 0x000000205054723c */ /* 0x004fde0000081054 */
[----:B------:R-:W-:-:S03]  /*58590*/  NOP ;  /* 0x0000000000007918 */ /* 0x000fc60000000000 */
[----:B------:R-:W-:Y:S01]  /*585a0*/  IMAD.MOV.U32 R59, RZ, RZ, R88 ;  /* 0x000000ffff3b7224 */ /* 0x000fe200078e0058 */
[----:B------:R-:W-:Y:S01]  /*585b0*/  MOV R55, R90 ;  /* 0x0000005a00377202 */ /* 0x000fe20000000f00 */
[----:B------:R-:W-:Y:S02]  /*585c0*/  IMAD.MOV.U32 R58, RZ, RZ, R89 ;  /* 0x000000ffff3a7224 */ /* 0x000fe400078e0059 */
[----:B------:R-:W-:Y:S01]  /*585d0*/  IMAD.MOV.U32 R54, RZ, RZ, R91 ;  /* 0x000000ffff367224 */ /* 0x000fe200078e005b */
[----:B------:R-:W2:Y:S04]  /*585e0*/  LDL.LU.64 R88, [R1+0x450] ;  /* 0x0004500001587983 */ /* 0x000ea80000300a00 */
[----:B------:R-:W2:Y:S01]  /*585f0*/  LDL.LU.64 R90, [R1+0x458] ;  /* 0x00045800015a7983 */ /* 0x000ea20000300a00 */
[----:B----4-:R-:W-:Y:S01]  /*58600*/  IMAD.MOV.U32 R46, RZ, RZ, R84 ;  /* 0x000000ffff2e7224 */ /* 0x010fe200078e0054 */
[----:B------:R-:W-:Y:S01]  /*58610*/  MOV R43, R86 ;  /* 0x00000056002b7202 */ /* 0x000fe20000000f00 */
[----:B------:R-:W-:-:S02]  /*58620*/  IMAD.MOV.U32 R47, RZ, RZ, R85 ;  /* 0x000000ffff2f7224 */ /* 0x000fc400078e0055 */
[----:B-1----:R-:W-:Y:S01]  /*58630*/  IMAD.MOV.U32 R42, RZ, RZ, R87 ;  /* 0x000000ffff2a7224 */ /* 0x002fe200078e0057 */
[----:B------:R-:W3:Y:S04]  /*58640*/  LDL.LU.64 R84, [R1+0x440] ;  /* 0x0004400001547983 */ /* 0x000ee80000300a00 */
[----:B------:R-:W3:Y:S01]  /*58650*/  LDL.LU.64 R86, [R1+0x448] ;  /* 0x0004480001567983 */ /* 0x000ee20000300a00 */
[C---:B------:R-:W-:Y:S06]  /*58660*/  HMMA.1688.F32.TF32 R208, R80.reuse, R60, R208 ;  /* 0x0000003c50d0723c */ /* 0x040fec00000810d0 */
[C---:B------:R-:W-:Y:S06]  /*58670*/  HMMA.1688.F32.TF32 R196, R80.reuse, R56, R196 ;  /* 0x0000003850c4723c */ /* 0x040fec00000810c4 */
[C---:B------:R-:W-:Y:S06]  /*58680*/  HMMA.1688.F32.TF32 R192, R80.reuse, R52, R192 ;  /* 0x0000003450c0723c */ /* 0x040fec00000810c0 */
[C---:B------:R-:W-:Y:S06]  /*58690*/  HMMA.1688.F32.TF32 R188, R80.reuse, R48, R188 ;  /* 0x0000003050bc723c */ /* 0x040fec00000810bc */
[C---:B------:R-:W-:Y:S06]  /*586a0*/  HMMA.1688.F32.TF32 R108, R80.reuse, R44, R108 ;  /* 0x0000002c506c723c */ /* 0x040fec000008106c */
[C---:B------:R-:W-:Y:S06]  /*586b0*/  HMMA.1688.F32.TF32 R104, R80.reuse, R40, R104 ;  /* 0x000000285068723c */ /* 0x040fec0000081068 */
[C---:B------:R-:W-:Y:S06]  /*586c0*/  HMMA.1688.F32.TF32 R100, R80.reuse, R36, R100 ;  /* 0x000000245064723c */ /* 0x040fec0000081064 */
[C---:B------:R-:W-:Y:S06]  /*586d0*/  HMMA.1688.F32.TF32 R232, R80.reuse, R8, R76 ;  /* 0x0000000850e8723c */ /* 0x040fec000008104c */
[----:B------:R-:W-:Y:S01]  /*586e0*/  HMMA.1688.F32.TF32 R212, R80, R64, R212 ;  /* 0x0000004050d4723c */ /* 0x000fe200000810d4 */
[----:B------:R-:W-:Y:S04]  /*586f0*/  STL.64 [R1+0xcb0], R208 ;  /* 0x000cb0d001007387 */ /* 0x000fe80000100a00 */
[----:B------:R-:W-:Y:S01]  /*58700*/  LDS R76, [R2+UR12+0x80] ;  /* 0x0000800c024c7984 */ /* 0x000fe20008000800 */
[C---:B------:R-:W-:Y:S03]  /*58710*/  HMMA.1688.F32.TF32 R80, R68.reuse, R20, R96 ;  /* 0x000000144450723c */ /* 0x040fe60000081060 */
[----:B------:R-:W-:Y:S04]  /*58720*/  STL.64 [R1+0xcb8], R210 ;  /* 0x000cb8d201007387 */ /* 0x000fe80000100a00 */
[----:B------:R-:W-:Y:S04]  /*58730*/  STL.64 [R1+0xca0], R196 ;  /* 0x000ca0c401007387 */ /* 0x000fe80000100a00 */
[----:B------:R-:W-:Y:S04]  /*58740*/  STL.64 [R1+0xca8], R198 ;  /* 0x000ca8c601007387 */ /* 0x000fe80000100a00 */
[----:B------:R-:W-:Y:S04]  /*58750*/  STL.64 [R1+0xc90], R192 ;  /* 0x000c90c001007387 */ /* 0x000fe80000100a00 */
[----:B------:R-:W-:Y:S04]  /*58760*/  STL.64 [R1+0xc98], R194 ;  /* 0x000c98c201007387 */ /* 0x000fe80000100a00 */
[----:B------:R-:W-:Y:S01]  /*58770*/  STL.64 [R1+0xc80], R188 ;  /* 0x000c80bc01007387 */ /* 0x000fe20000100a00 */
[----:B------:R-:W-:Y:S03]  /*58780*/  HMMA.1688.F32.TF32 R92, R68, R16, R92 ;  /* 0x00000010445c723c */ /* 0x000fe6000008105c */
        /* <DEDUP_REMOVED lines=10> */
[----:B------:R4:W-:Y:S04]  /*58830*/  STL.64 [R1+0x588], R94 ;  /* 0x0005885e01007387 */ /* 0x0009e80000100a00 */
[----:B------:R-:W4:Y:S01]  /*58840*/  LDL.LU.64 R244, [R1+0x480] ;  /* 0x0004800001f47983 */ /* 0x000f220000300a00 */
[----:B------:R-:W-:Y:S01]  /*58850*/  IMAD.MOV.U32 R7, RZ, RZ, R212 ;  /* 0x000000ffff077224 */ /* 0x000fe200078e00d4 */
[----:B------:R-:W-:Y:S01]  /*58860*/  MOV R31, R214 ;  /* 0x000000d6001f7202 */ /* 0x000fe20000000f00 */
[----:B------:R-:W-:Y:S01]  /*58870*/  IMAD.MOV.U32 R27, RZ, RZ, R213 ;  /* 0x000000ffff1b7224 */ /* 0x000fe200078e00d5 */
[----:B------:R-:W-:Y:S01]  /*58880*/  LDS R78, [R2+UR12+0x1080] ;  /* 0x0010800c024e7984 */ /* 0x000fe20008000800 */
[----:B------:R-:W-:-:S03]  /*58890*/  IMAD.MOV.U32 R67, RZ, RZ, R215 ;  /* 0x000000ffff437224 */ /* 0x000fc600078e00d7 */
[----:B------:R-:W-:Y:S04]  /*588a0*/  LDS R77, [R252+UR12+0x80] ;  /* 0x0000800cfc4d7984 */ /* 0x000fe80008000800 */
[----:B------:R-:W4:Y:S01]  /*588b0*/  LDS R79, [R252+UR12+0x1080] ;  /* 0x0010800cfc4f7984 */ /* 0x000f220008000800 */
[C---:B--2---:R-:W-:Y:S06]  /*588c0*/  HMMA.1688.F32.TF32 R88, R68.reuse, R12, R88 ;  /* 0x0000000c4458723c */ /* 0x044fec0000081058 */
[----:B---3--:R-:W-:-:S15]  /*588d0*/  HMMA.1688.F32.TF32 R80, R68, R8, R84 ;  /* 0x000000084450723c */ /* 0x008fde0000081054 */
[----:B------:R-:W-:-:S02]  /*588e0*/  NOP ;  /* 0x0000000000007918 */ /* 0x000fc40000000000 */
[----:B------:R2:W-:Y:S04]  /*588f0*/  STL.64 [R1+0x570], R88 ;  /* 0x0005705801007387 */ /* 0x0005e80000100a00 */
[----:B------:R3:W-:Y:S04]  /*58900*/  STL.64 [R1+0x578], R90 ;  /* 0x0005785a01007387 */ /* 0x0007e80000100a00 */
[----:B------:R-:W3:Y:S04]  /*58910*/  LDL.LU.64 R246, [R1+0x488] ;  /* 0x0004880001f67983 */ /* 0x000ee80000300a00 */
[----:B------:R-:W-:Y:S04]  /*58920*/  STL.64 [R1+0x560], R80 ;  /* 0x0005605001007387 */ /* 0x000fe80000100a00 */
[----:B------:R-:W-:Y:S04]  /*58930*/  STL.64 [R1+0x568], R82 ;  /* 0x0005685201007387 */ /* 0x000fe80000100a00 */
        /* <DEDUP_REMOVED lines=24> */
[----:B-1----:R-:W3:Y:S04]  /*58ac0*/  LDL.LU.64 R92, [R1+0x9b0] ;  /* 0x0009b000015c7983 */ /* 0x002ee80000300a00 */
[----:B----4-:R-:W4:Y:S04]  /*58ad0*/  LDL.LU.64 R94, [R1+0x9b8] ;  /* 0x0009b800015e7983 */ /* 0x010f280000300a00 */
[----:B--2---:R-:W2:Y:S04]  /*58ae0*/  LDL.LU.64 R88, [R1+0x9a0] ;  /* 0x0009a00001587983 */ /* 0x004ea80000300a00 */
[----:B---3--:R-:W2:Y:S04]  /*58af0*/  LDL.LU.64 R90, [R1+0x9a8] ;  /* 0x0009a800015a7983 */ /* 0x008ea80000300a00 */
[----:B------:R-:W3:Y:S04]  /*58b00*/  LDL.LU.64 R84, [R1+0x990] ;  /* 0x0009900001547983 */ /* 0x000ee80000300a00 */
[----:B------:R-:W3:Y:S04]  /*58b10*/  LDL.LU.64 R86, [R1+0x998] ;  /* 0x0009980001567983 */ /* 0x000ee80000300a00 */
[----:B------:R-:W-:Y:S04]  /*58b20*/  LDS R80, [R0+UR12+0x100] ;  /* 0x0001000c00507984 */ /* 0x000fe80008000800 */
[----:B------:R-:W-:Y:S04]  /*58b30*/  LDS R82, [R0+UR12+0x1100] ;  /* 0x0011000c00527984 */ /* 0x000fe80008000800 */
[----:B------:R-:W-:Y:S04]  /*58b40*/  LDS R81, [R204+UR12+0x100] ;  /* 0x0001000ccc517984 */ /* 0x000fe80008000800 */
[----:B------:R-:W1:Y:S01]  /*58b50*/  LDS R83, [R204+UR12+0x1100] ;  /* 0x0011000ccc537984 */ /* 0x000e620008000800 */
[C---:B------:R-:W-:Y:S06]  /*58b60*/  HMMA.1688.F32.TF32 R244, R68.reuse, R4, R244 ;  /* 0x0000000444f4723c */ /* 0x040fec00000810f4 */
[C---:B------:R-:W-:Y:S06]  /*58b70*/  HMMA.1688.F32.TF32 R236, R68.reuse, R24, R236 ;  /* 0x0000001844ec723c */ /* 0x040fec00000810ec */
[C---:B------:R-:W-:Y:S06]  /*58b80*/  HMMA.1688.F32.TF32 R228, R68.reuse, R28, R228 ;  /* 0x0000001c44e4723c */ /* 0x040fec00000810e4 */
[C---:B------:R-:W-:Y:S06]  /*58b90*/  HMMA.1688.F32.TF32 R216, R68.reuse, R32, R216 ;  /* 0x0000002044d8723c */ /* 0x040fec00000810d8 */
[C---:B------:R-:W-:Y:S06]  /*58ba0*/  HMMA.1688.F32.TF32 R212, R68.reuse, R64, R212 ;  /* 0x0000004044d4723c */ /* 0x040fec00000810d4 */
[C---:B------:R-:W-:Y:S06]  /*58bb0*/  HMMA.1688.F32.TF32 R208, R68.reuse, R60, R208 ;  /* 0x0000003c44d0723c */ /* 0x040fec00000810d0 */
[C---:B------:R-:W-:Y:S06]  /*58bc0*/  HMMA.1688.F32.TF32 R196, R68.reuse, R56, R196 ;  /* 0x0000003844c4723c */ /* 0x040fec00000810c4 */
[C---:B------:R-:W-:Y:S01]  /*58bd0*/  HMMA.1688.F32.TF32 R192, R68.reuse, R52, R192 ;  /* 0x0000003444c0723c */ /* 0x040fe200000810c0 */
[----:B------:R-:W-:Y:S05]  /*58be0*/  STL.64 [R1+0xc50], R244 ;  /* 0x000c50f401007387 */ /* 0x000fea0000100a00 */
[C---:B------:R-:W-:Y:S01]  /*58bf0*/  HMMA.1688.F32.TF32 R188, R68.reuse, R48, R188 ;  /* 0x0000003044bc723c */ /* 0x040fe200000810bc */
[----:B------:R-:W-:Y:S05]  /*58c00*/  STL.64 [R1+0xc58], R246 ;  /* 0x000c58f601007387 */ /* 0x000fea0000100a00 */
[C---:B------:R-:W-:Y:S01]  /*58c10*/  HMMA.1688.F32.TF32 R108, R68.reuse, R44, R108 ;  /* 0x0000002c446c723c */ /* 0x040fe2000008106c */
[----:B------:R-:W-:Y:S05]  /*58c20*/  STL.64 [R1+0xc40], R236 ;  /* 0x000c40ec01007387 */ /* 0x000fea0000100a00 */
[C---:B------:R-:W-:Y:S01]  /*58c30*/  HMMA.1688.F32.TF32 R104, R68.reuse, R40, R104 ;  /* 0x000000284468723c */ /* 0x040fe20000081068 */
[----:B------:R-:W-:Y:S05]  /*58c40*/  STL.64 [R1+0xc48], R238 ;  /* 0x000c48ee01007387 */ /* 0x000fea0000100a00 */
[----:B------:R-:W-:Y:S01]  /*58c50*/  HMMA.1688.F32.TF32 R100, R68, R36, R100 ;  /* 0x000000244464723c */ /* 0x000fe20000081064 */
[----:B------:R-:W-:Y:S05]  /*58c60*/  STL.64 [R1+0xc30], R228 ;  /* 0x000c30e401007387 */ /* 0x000fea0000100a00 */
[C---:B------:R-:W-:Y:S01]  /*58c70*/  HMMA.1688.F32.TF32 R68, R76.reuse, R20, R96 ;  /* 0x000000144c44723c */ /* 0x040fe20000081060 */
        /* <DEDUP_REMOVED lines=11> */
[----:B------:R-:W-:Y:S01]  /*58d30*/  STL.64 [R1+0xbd0], R188 ;  /* 0x000bd0bc01007387 */ /* 0x000fe20000100a00 */
[C---:B----4-:R-:W-:Y:S03]  /*58d40*/  HMMA.1688.F32.TF32 R92, R76.reuse, R16, R92 ;  /* 0x000000104c5c723c */ /* 0x050fe6000008105c */
[----:B------:R-:W-:Y:S04]  /*58d50*/  STL.64 [R1+0xbd8], R190 ;  /* 0x000bd8be01007387 */ /* 0x000fe80000100a00 */
[----:B------:R-:W-:Y:S04]  /*58d60*/  STL.64 [R1+0xbc0], R108 ;  /* 0x000bc06c01007387 */ /* 0x000fe80000100a00 */
[----:B------:R-:W-:Y:S01]  /*58d70*/  STL.64 [R1+0xbc8], R110 ;  /* 0x000bc86e01007387 */ /* 0x000fe20000100a00 */
[C---:B--2---:R-:W-:Y:S03]  /*58d80*/  HMMA.1688.F32.TF32 R88, R76.reuse, R12, R88 ;  /* 0x0000000c4c58723c */ /* 0x044fe60000081058 */
[----:B------:R-:W-:Y:S04]  /*58d90*/  STL.64 [R1+0xbb0], R104 ;  /* 0x000bb06801007387 */ /* 0x000fe80000100a00 */
[----:B------:R-:W-:Y:S04]  /*58da0*/  STL.64 [R1+0xbb8], R106 ;  /* 0x000bb86a01007387 */ /* 0x000fe80000100a00 */
[----:B------:R-:W-:Y:S04]  /*58db0*/  STL.64 [R1+0x550], R100 ;  /* 0x0005506401007387 */ /* 0x000fe80000100a00 */
[----:B------:R-:W-:Y:S04]  /*58dc0*/  STL.64 [R1+0x558], R102 ;  /* 0x0005586601007387 */ /* 0x000fe80000100a00 */
[----:B------:R-:W-:Y:S04]  /*58dd0*/  STL.64 [R1+0x540], R68 ;  /* 0x0005404401007387 */ /* 0x000fe80000100a00 */
[----:B------:R3:W-:Y:S02]  /*58de0*/  STL.64 [R1+0x548], R70 ;  /* 0x0005484601007387 */ /* 0x0007e40000100a00 */
[C---:B---3--:R-:W-:Y:S02]  /*58df0*/  HMMA.1688.F32.TF32 R68, R76.reuse, R8, R84 ;  /* 0x000000084c44723c */ /* 0x048fe40000081054 */
[----:B------:R2:W-:Y:S04]  /*58e00*/  STL.64 [R1+0x530], R92 ;  /* 0x0005305c01007387 */ /* 0x0005e80000100a00 */
[----:B------:R3:W-:Y:S04]  /*58e10*/  STL.64 [R1+0x538], R94 ;  /* 0x0005385e01007387 */ /* 0x0007e80000100a00 */
[----:B------:R-:W4:Y:S04]  /*58e20*/  LDL.LU.64 R244, [R1+0x9e0] ;  /* 0x0009e00001f47983 */ /* 0x000f280000300a00 */
[----:B------:R1:W-:Y:S04]  /*58e30*/  STL.64 [R1+0x520], R88 ;  /* 0x0005205801007387 */ /* 0x0003e80000100a00 */
[----:B------:R1:W-:Y:S04]  /*58e40*/  STL.64 [R1+0x528], R90 ;  /* 0x0005285a01007387 */ /* 0x0003e80000100a00 */
[----:B------:R-:W4:Y:S04]  /*58e50*/  LDL.LU.64 R246, [R1+0x9e8] ;  /* 0x0009e80001f67983 */ /* 0x000f280000300a00 */
[----:B------:R-:W-:Y:S04]  /*58e60*/  STL.64 [R1+0x510], R68 ;  /* 0x0005104401007387 */ /* 0x000fe80000100a00 */
[----:B------:R-:W-:Y:S04]  /*58e70*/  STL.64 [R1+0x518], R70 ;  /* 0x0005184601007387 */ /* 0x000fe80000100a00 */
        /* <DEDUP_REMOVED lines=24> */
[----:B--2---:R-:W2:Y:S04]  /*59000*/  LDL.LU.64 R92, [R1+0x3d0] ;  /* 0x0003d000015c7983 */ /* 0x004ea80000300a00 */
[----:B---3--:R-:W2:Y:S04]  /*59010*/  LDL.LU.64 R94, [R1+0x3d8] ;  /* 0x0003d800015e7983 */ /* 0x008ea80000300a00 */
[----:B-1----:R-:W3:Y:S04]  /*59020*/  LDL.LU.64 R88, [R1+0x3c0] ;  /* 0x0003c00001587983 */ /* 0x002ee80000300a00 */
[----:B------:R-:W3:Y:S04]  /*59030*/  LDL.LU.64 R90, [R1+0x3c8] ;  /* 0x0003c800015a7983 */ /* 0x000ee80000300a00 */
[----:B------:R-:W3:Y:S04]  /*59040*/  LDL.LU.64 R84, [R1+0x3b0] ;  /* 0x0003b00001547983 */ /* 0x000ee80000300a00 */
[----:B------:R-:W3:Y:S04]  /*59050*/  LDL.LU.64 R86, [R1+0x3b8] ;  /* 0x0003b80001567983 */ /* 0x000ee80000300a00 */
[----:B------:R-:W-:Y:S04]  /*59060*/  LDS R68, [R2+UR12+0x100] ;  /* 0x0001000c02447984 */ /* 0x000fe80008000800 */
[----:B------:R-:W-:Y:S04]  /*59070*/  LDS R70, [R2+UR12+0x1100] ;  /* 0x0011000c02467984 */ /* 0x000fe80008000800 */
[----:B------:R-:W-:Y:S04]  /*59080*/  LDS R69, [R252+UR12+0x100] ;  /* 0x0001000cfc457984 */ /* 0x000fe80008000800 */
[----:B------:R-:W1:Y:S01]  /*59090*/  LDS R71, [R252+UR12+0x1100] ;  /* 0x0011000cfc477984 */ /* 0x000e620008000800 */
[C---:B----4-:R-:W-:Y:S06]  /*590a0*/  HMMA.1688.F32.TF32 R244, R76.reuse, R4, R244 ;  /* 0x000000044cf4723c */ /* 0x050fec00000810f4 */
        /* <DEDUP_REMOVED lines=29> */
[C---:B--2---:R-:W-:Y:S03]  /*59280*/  HMMA.1688.F32.TF32 R92, R80.reuse, R16, R92 ;  /* 0x00000010505c723c */ /* 0x044fe6000008105c */
[----:B------:R-:W-:Y:S04]  /*59290*/  STL.64 [R1+0xb28], R190 ;  /* 0x000b28be01007387 */ /* 0x000fe80000100a00 */
[----:B------:R-:W-:Y:S04]  /*592a0*/  STL.64 [R1+0xb10], R108 ;  /* 0x000b106c01007387 */ /* 0x000fe80000100a00 */
[----:B------:R-:W-:Y:S01]  /*592b0*/  STL.64 [R1+0xb18], R110 ;  /* 0x000b186e01007387 */ /* 0x000fe20000100a00 */
[C---:B---3--:R-:W-:Y:S03]  /*592c0*/  HMMA.1688.F32.TF32 R88, R80.reuse, R12, R88 ;  /* 0x0000000c5058723c */ /* 0x048fe60000081058 */
[----:B------:R-:W-:Y:S04]  /*592d0*/  STL.64 [R1+0xb00], R104 ;  /* 0x000b006801007387 */ /* 0x000fe80000100a00 */
[----:B------:R-:W-:Y:S04]  /*592e0*/  STL.64 [R1+0xb08], R106 ;  /* 0x000b086a01007387 */ /* 0x000fe80000100a00 */
[----:B------:R-:W-:Y:S04]  /*592f0*/  STL.64 [R1+0x500], R100 ;  /* 0x0005006401007387 */ /* 0x000fe80000100a00 */
[----:B------:R-:W-:Y:S04]  /*59300*/  STL.64 [R1+0x508], R102 ;  /* 0x0005086601007387 */ /* 0x000fe80000100a00 */
[----:B------:R-:W-:Y:S04]  /*59310*/  STL.64 [R1+0x4f0], R76 ;  /* 0x0004f04c01007387 */ /* 0x000fe80000100a00 */
[----:B------:R2:W-:Y:S02]  /*59320*/  STL.64 [R1+0x4f8], R78 ;  /* 0x0004f84e01007387 */ /* 0x0005e40000100a00 */
[C---:B--2---:R-:W-:Y:S02]  /*59330*/  HMMA.1688.F32.TF32 R76, R80.reuse, R8, R84 ;  /* 0x00000008504c723c */ /* 0x044fe40000081054 */
        /* <DEDUP_REMOVED lines=299> */
[C---:B------:R-:W-:Y:S01]  /*5a5f0*/  HMMA.1688.F32.TF32 R216, R80.reuse, R60, R216 ;  /* 0x0000003c50d8723c */ /* 0x040fe200000810d8 */
[----:B------:R-:W-:Y:S05]  /*5a600*/  STL.64 [R1+0x8e0], R188 ;  /* 0x0008e0bc01007387 */ /* 0x000fea0000100a00 */
[C---:B------:R-:W-:Y:S01]  /*5a610*/  HMMA.1688.F32.TF32 R212, R80.reuse, R56, R212 ;  /* 0x0000003850d4723c */ /* 0x040fe200000810d4 */
[----:B------:R4:W-:Y:S05]  /*5a620*/  STL.64 [R1+0x8e8], R190 ;  /* 0x0008e8be01007387 */ /* 0x0009ea0000100a00 */
[C---:B------:R-:W-:Y:S01]  /*5a630*/  HMMA.1688.F32.TF32 R208, R80.reuse, R52, R208 ;  /* 0x0000003450d0723c */ /* 0x040fe200000810d0 */
[----:B----4-:R-:W4:Y:S05]  /*5a640*/  LDL.LU.64 R190, [R1+0x7030] ;  /* 0x0070300001be7983 */ /* 0x010f2a0000300a00 */
[C---:B------:R-:W-:Y:S01]  /*5a650*/  HMMA.1688.F32.TF32 R196, R80.reuse, R48, R196 ;  /* 0x0000003050c4723c */ /* 0x040fe200000810c4 */
[----:B------:R-:W4:Y:S05]  /*5a660*/  LDL.LU.64 R188, [R1+0x7028] ;  /* 0x0070280001bc7983 */ /* 0x000f2a0000300a00 */
[C---:B------:R-:W-:Y:S01]  /*5a670*/  HMMA.1688.F32.TF32 R108, R80.reuse, R44, R108 ;  /* 0x0000002c506c723c */ /* 0x040fe2000008106c */
[----:B------:R-:W-:Y:S05]  /*5a680*/  STL.64 [R1+0x8d0], R192 ;  /* 0x0008d0c001007387 */ /* 0x000fea0000100a00 */
[C---:B------:R-:W-:Y:S01]  /*5a690*/  HMMA.1688.F32.TF32 R104, R80.reuse, R40, R104 ;  /* 0x000000285068723c */ /* 0x040fe20000081068 */
[----:B------:R1:W-:Y:S05]  /*5a6a0*/  STL.64 [R1+0x8d8], R194 ;  /* 0x0008d8c201007387 */ /* 0x0003ea0000100a00 */
[----:B------:R-:W-:Y:S01]  /*5a6b0*/  HMMA.1688.F32.TF32 R100, R80, R36, R100 ;  /* 0x000000245064723c */ /* 0x000fe20000081064 */
[----:B-1----:R-:W4:Y:S05]  /*5a6c0*/  LDL.LU.64 R194, [R1+0x7020] ;  /* 0x0070200001c27983 */ /* 0x002f2a0000300a00 */
[C---:B------:R-:W-:Y:S01]  /*5a6d0*/  HMMA.1688.F32.TF32 R80, R68.reuse, R20, R96 ;  /* 0x000000144450723c */ /* 0x040fe20000081060 */
[----:B------:R-:W4:Y:S04]  /*5a6e0*/  LDL.LU.64 R192, [R1+0x7018] ;  /* 0x0070180001c07983 */ /* 0x000f280000300a00 */
        /* <DEDUP_REMOVED lines=24> */
[C---:B-1----:R-:W-:Y:S02]  /*5a870*/  HMMA.1688.F32.TF32 R80, R68.reuse, R8, R84 ;  /* 0x000000084450723c */ /* 0x042fe40000081054 */
[----:B------:R1:W-:Y:S04]  /*5a880*/  STL.64 [R1+0x3a0], R92 ;  /* 0x0003a05c01007387 */ /* 0x0003e80000100a00 */
[----:B------:R2:W-:Y:S04]  /*5a890*/  STL.64 [R1+0x3a8], R94 ;  /* 0x0003a85e01007387 */ /* 0x0005e80000100a00 */
[----:B------:R-:W3:Y:S04]  /*5a8a0*/  LDL.LU.64 R196, [R1+0x2e0] ;  /* 0x0002e00001c47983 */ /* 0x000ee80000300a00 */
[----:B------:R2:W-:Y:S04]  /*5a8b0*/  STL.64 [R1+0x390], R88 ;  /* 0x0003905801007387 */ /* 0x0005e80000100a00 */
[----:B------:R2:W-:Y:S04]  /*5a8c0*/  STL.64 [R1+0x398], R90 ;  /* 0x0003985a01007387 */ /* 0x0005e80000100a00 */
[----:B------:R-:W3:Y:S04]  /*5a8d0*/  LDL.LU.64 R198, [R1+0x2e8] ;  /* 0x0002e80001c67983 */ /* 0x000ee80000300a00 */
        /* <DEDUP_REMOVED lines=23> */
[----:B--2---:R-:W2:Y:S04]  /*5aa50*/  LDL.LU.64 R94, [R1+0x688] ;  /* 0x00068800015e7983 */ /* 0x004ea80000300a00 */
[----:B------:R-:W2:Y:S04]  /*5aa60*/  LDL.LU.64 R88, [R1+0x1340] ;  /* 0x0013400001587983 */ /* 0x000ea80000300a00 */
[----:B------:R-:W2:Y:S04]  /*5aa70*/  LDL.LU.64 R90, [R1+0x1348] ;  /* 0x00134800015a7983 */ /* 0x000ea80000300a00 */
[----:B------:R-:W2:Y:S04]  /*5aa80*/  LDL.LU.64 R84, [R1+0x1330] ;  /* 0x0013300001547983 */ /* 0x000ea80000300a00 */
[----:B------:R-:W2:Y:S04]  /*5aa90*/  LDL.LU.64 R86, [R1+0x1338] ;  /* 0x0013380001567983 */ /* 0x000ea80000300a00 */
[----:B------:R-:W-:Y:S04]  /*5aaa0*/  LDS R80, [R0+UR12+0x280] ;  /* 0x0002800c00507984 */ /* 0x000fe80008000800 */
[----:B------:R-:W-:Y:S04]  /*5aab0*/  LDS R82, [R0+UR12+0x1280] ;  /* 0x0012800c00527984 */ /* 0x000fe80008000800 */
[----:B------:R-:W-:Y:S04]  /*5aac0*/  LDS R81, [R204+UR12+0x280] ;  /* 0x0002800ccc517984 */ /* 0x000fe80008000800 */
[----:B------:R-:W1:Y:S01]  /*5aad0*/  LDS R83, [R204+UR12+0x1280] ;  /* 0x0012800ccc537984 */ /* 0x000e620008000800 */
[C---:B---3--:R-:W-:Y:S06]  /*5aae0*/  HMMA.1688.F32.TF32 R196, R68.reuse, R4, R196 ;  /* 0x0000000444c4723c */ /* 0x048fec00000810c4 */
        /* <DEDUP_REMOVED lines=10> */
[----:B---3--:R-:W3:Y:S05]  /*5ab90*/  LDL.LU.64 R198, [R1+0x7010] ;  /* 0x0070100001c67983 */ /* 0x008eea0000300a00 */
[C---:B------:R-:W-:Y:S01]  /*5aba0*/  HMMA.1688.F32.TF32 R100, R68.reuse, R44, R100 ;  /* 0x0000002c4464723c */ /* 0x040fe20000081064 */
[----:B------:R-:W3:Y:S05]  /*5abb0*/  LDL.LU.64 R196, [R1+0x7008] ;  /* 0x0070080001c47983 */ /* 0x000eea0000300a00 */
[C---:B------:R-:W-:Y:S01]  /*5abc0*/  HMMA.1688.F32.TF32 R96, R68.reuse, R40, R96 ;  /* 0x000000284460723c */ /* 0x040fe20000081060 */
[----:B------:R-:W-:Y:S05]  /*5abd0*/  STL.64 [R1+0x820], R244 ;  /* 0x000820f401007387 */ /* 0x000fea0000100a00 */
[----:B--2---:R-:W-:Y:S01]  /*5abe0*/  HMMA.1688.F32.TF32 R92, R68, R36, R92 ;  /* 0x00000024445c723c */ /* 0x004fe2000008105c */
[----:B------:R-:W-:Y:S04]  /*5abf0*/  STL.64 [R1+0x828], R246 ;  /* 0x000828f601007387 */ /* 0x000fe80000100a00 */
[----:B------:R2:W-:Y:S01]  /*5ac00*/  STL.64 [R1+0x810], R236 ;  /* 0x000810ec01007387 */ /* 0x0005e20000100a00 */
[C---:B------:R-:W-:Y:S03]  /*5ac10*/  HMMA.1688.F32.TF32 R88, R76.reuse, R20, R88 ;  /* 0x000000144c58723c */ /* 0x040fe60000081058 */
[----:B------:R4:W-:Y:S04]  /*5ac20*/  STL.64 [R1+0x818], R238 ;  /* 0x000818ee01007387 */ /* 0x0009e80000100a00 */
[----:B------:R-:W-:Y:S01]  /*5ac30*/  STL.64 [R1+0x800], R228 ;  /* 0x000800e401007387 */ /* 0x000fe20000100a00 */
[C---:B------:R-:W-:Y:S03]  /*5ac40*/  HMMA.1688.F32.TF32 R68, R76.reuse, R16, R84 ;  /* 0x000000104c44723c */ /* 0x040fe60000081054 */
        /* <DEDUP_REMOVED lines=17> */
[----:B--2---:R-:W2:Y:S04]  /*5ad60*/  LDL.LU.64 R236, [R1+0x1320] ;  /* 0x0013200001ec7983 */ /* 0x004ea80000300a00 */
[----:B------:R-:W-:Y:S04]  /*5ad70*/  STL.64 [R1+0x360], R88 ;  /* 0x0003605801007387 */ /* 0x000fe80000100a00 */
[----:B------:R-:W-:Y:S04]  /*5ad80*/  STL.64 [R1+0x368], R90 ;  /* 0x0003685a01007387 */ /* 0x000fe80000100a00 */
[----:B----4-:R-:W2:Y:S04]  /*5ad90*/  LDL.LU.64 R238, [R1+0x1328] ;  /* 0x0013280001ee7983 */ /* 0x010ea80000300a00 */
[----:B------:R4:W-:Y:S04]  /*5ada0*/  STL.64 [R1+0x350], R68 ;  /* 0x0003504401007387 */ /* 0x0009e80000100a00 */
[----:B------:R1:W-:Y:S04]  /*5adb0*/  STL.64 [R1+0x358], R70 ;  /* 0x0003584601007387 */ /* 0x0003e80000100a00 */
[----:B----4-:R-:W4:Y:S04]  /*5adc0*/  LDL.LU.64 R68, [R1+0x1310] ;  /* 0x0013100001447983 */ /* 0x010f280000300a00 */
[----:B-1----:R-:W4:Y:S04]  /*5add0*/  LDL.LU.64 R70, [R1+0x1318] ;  /* 0x0013180001467983 */ /* 0x002f280000300a00 */
        /* <DEDUP_REMOVED lines=22> */
[C---:B--2---:R-:W-:Y:S06]  /*5af40*/  HMMA.1688.F32.TF32 R244, R76.reuse, R12, R236 ;  /* 0x0000000c4cf4723c */ /* 0x044fec00000810ec */
[C---:B----4-:R-:W-:Y:S01]  /*5af50*/  HMMA.1688.F32.TF32 R236, R76.reuse, R8, R68 ;  /* 0x000000084cec723c */ /* 0x050fe20000081044 */
[----:B------:R-:W-:Y:S05]  /*5af60*/  LDS R68, [R2+UR12+0x280] ;  /* 0x0002800c02447984 */ /* 0x000fea0008000800 */
[C---:B---3--:R-:W-:Y:S06]  /*5af70*/  HMMA.1688.F32.TF32 R228, R76.reuse, R4, R228 ;  /* 0x000000044ce4723c */ /* 0x048fec00000810e4 */
[C---:B------:R-:W-:Y:S06]  /*5af80*/  HMMA.1688.F32.TF32 R216, R76.reuse, R24, R216 ;  /* 0x000000184cd8723c */ /* 0x040fec00000810d8 */
[C---:B------:R-:W-:Y:S06]  /*5af90*/  HMMA.1688.F32.TF32 R212, R76.reuse, R28, R212 ;  /* 0x0000001c4cd4723c */ /* 0x040fec00000810d4 */
[C---:B------:R-:W-:Y:S06]  /*5afa0*/  HMMA.1688.F32.TF32 R208, R76.reuse, R32, R208 ;  /* 0x000000204cd0723c */ /* 0x040fec00000810d0 */
[C---:B------:R-:W-:Y:S06]  /*5afb0*/  HMMA.1688.F32.TF32 R108, R76.reuse, R64, R108 ;  /* 0x000000404c6c723c */ /* 0x040fec000008106c */
[C---:B------:R-:W-:Y:S01]  /*5afc0*/  HMMA.1688.F32.TF32 R104, R76.reuse, R60, R104 ;  /* 0x0000003c4c68723c */ /* 0x040fe20000081068 */
[----:B------:R1:W-:Y:S05]  /*5afd0*/  STL.64 [R1+0x340], R244 ;  /* 0x000340f401007387 */ /* 0x0003ea0000100a00 */
[C---:B------:R-:W-:Y:S01]  /*5afe0*/  HMMA.1688.F32.TF32 R100, R76.reuse, R56, R100 ;  /* 0x000000384c64723c */ /* 0x040fe20000081064 */
[----:B------:R2:W-:Y:S05]  /*5aff0*/  STL.64 [R1+0x348], R246 ;  /* 0x000348f601007387 */ /* 0x0005ea0000100a00 */
[C---:B------:R-:W-:Y:S01]  /*5b000*/  HMMA.1688.F32.TF32 R96, R76.reuse, R52, R96 ;  /* 0x000000344c60723c */ /* 0x040fe20000081060 */
[----:B------:R3:W-:Y:S05]  /*5b010*/  STL.64 [R1+0x330], R236 ;  /* 0x000330ec01007387 */ /* 0x0007ea0000100a00 */
[C---:B------:R-:W-:Y:S01]  /*5b020*/  HMMA.1688.F32.TF32 R92, R76.reuse, R48, R92 ;  /* 0x000000304c5c723c */ /* 0x040fe2000008105c */
[----:B------:R4:W-:Y:S05]  /*5b030*/  STL.64 [R1+0x338], R238 ;  /* 0x000338ee01007387 */ /* 0x0009ea0000100a00 */
[C---:B------:R-:W-:Y:S01]  /*5b040*/  HMMA.1688.F32.TF32 R88, R76.reuse, R44, R88 ;  /* 0x0000002c4c58723c */ /* 0x040fe20000081058 */
[----:B------:R4:W-:Y:S04]  /*5b050*/  STL.64 [R1+0x780], R228 ;  /* 0x000780e401007387 */ /* 0x0009e80000100a00 */
[----:B------:R4:W-:Y:S01]  /*5b060*/  STL.64 [R1+0x788], R230 ;  /* 0x000788e601007387 */ /* 0x0009e20000100a00 */
[C---:B------:R-:W-:Y:S03]  /*5b070*/  HMMA.1688.F32.TF32 R84, R76.reuse, R40, R84 ;  /* 0x000000284c54723c */ /* 0x040fe60000081054 */
        /* <DEDUP_REMOVED lines=18> */
[----:B------:R1:W-:Y:S04]  /*5b1a0*/  STL.64 [R1+0x6f8], R90 ;  /* 0x0006f85a01007387 */ /* 0x0003e80000100a00 */
[----:B--2---:R-:W2:Y:S04]  /*5b1b0*/  LDL.LU.64 R246, [R1+0x1678] ;  /* 0x0016780001f67983 */ /* 0x004ea80000300a00 */
[----:B------:R1:W-:Y:S04]  /*5b1c0*/  STL.64 [R1+0x6e0], R84 ;  /* 0x0006e05401007387 */ /* 0x0003e80000100a00 */
[----:B------:R1:W-:Y:S04]  /*5b1d0*/  STL.64 [R1+0x6e8], R86 ;  /* 0x0006e85601007387 */ /* 0x0003e80000100a00 */
[----:B---3--:R-:W3:Y:S04]  /*5b1e0*/  LDL.LU.64 R236, [R1+0x120] ;  /* 0x0001200001ec7983 */ /* 0x008ee80000300a00 */
[----:B----4-:R-:W3:Y:S04]  /*5b1f0*/  LDL.LU.64 R238, [R1+0x128] ;  /* 0x0001280001ee7983 */ /* 0x010ee80000300a00 */
        /* <DEDUP_REMOVED lines=21> */
[----:B------:R-:W4:Y:S04]  /*5b350*/  LDL.LU.64 R86, [R1+0x1b8] ;  /* 0x0001b80001567983 */ /* 0x000f280000300a00 */
[----:B------:R-:W-:Y:S04]  /*5b360*/  LDS R70, [R2+UR12+0x1280] ;  /* 0x0012800c02467984 */ /* 0x000fe80008000800 */
[----:B------:R-:W-:Y:S04]  /*5b370*/  LDS R69, [R252+UR12+0x280] ;  /* 0x0002800cfc457984 */ /* 0x000fe80008000800 */
[----:B------:R-:W1:Y:S01]  /*5b380*/  LDS R71, [R252+UR12+0x1280] ;  /* 0x0012800cfc477984 */ /* 0x000e620008000800 */
[----:B--2---:R-:W-:Y:S06]  /*5b390*/  HMMA.1688.F32.TF32 R244, R76, R36, R244 ;  /* 0x000000244cf4723c */ /* 0x004fec00000810f4 */
[C---:B---3--:R-:W-:Y:S06]  /*5b3a0*/  HMMA.1688.F32.TF32 R236, R80.reuse, R20, R236 ;  /* 0x0000001450ec723c */ /* 0x048fec00000810ec */
[C---:B----4-:R-:W-:Y:S06]  /*5b3b0*/  HMMA.1688.F32.TF32 R76, R80.reuse, R16, R228 ;  /* 0x00000010504c723c */ /* 0x050fec00000810e4 */
        /* <DEDUP_REMOVED lines=13> */
[----:B------:R-:W-:Y:S04]  /*5b490*/  STL.64 [R1+0x300], R76 ;  /* 0x0003004c01007387 */ /* 0x000fe80000100a00 */
[----:B------:R-:W-:Y:S01]  /*5b4a0*/  STL.64 [R1+0x308], R78 ;  /* 0x0003084e01007387 */ /* 0x000fe20000100a00 */
        /* <DEDUP_REMOVED lines=17> */
[----:B--2---:R-:W2:Y:S04]  /*5b5c0*/  LDL.LU.64 R244, [R1+0x130] ;  /* 0x0001300001f47983 */ /* 0x004ea80000300a00 */
[----:B------:R1:W-:Y:S04]  /*5b5d0*/  STL.64 [R1+0x670], R88 ;  /* 0x0006705801007387 */ /* 0x0003e80000100a00 */
[----:B------:R1:W-:Y:S04]  /*5b5e0*/  STL.64 [R1+0x678], R90 ;  /* 0x0006785a01007387 */ /* 0x0003e80000100a00 */
[----:B---3--:R-:W2:Y:S04]  /*5b5f0*/  LDL.LU.64 R246, [R1+0x138] ;  /* 0x0001380001f67983 */ /* 0x008ea80000300a00 */
[----:B------:R3:W-:Y:S04]  /*5b600*/  STL.64 [R1+0x660], R84 ;  /* 0x0006605401007387 */ /* 0x0007e80000100a00 */
[----:B------:R3:W-:Y:S04]  /*5b610*/  STL.64 [R1+0x668], R86 ;  /* 0x0006685601007387 */ /* 0x0007e80000100a00 */
[----:B----4-:R-:W4:Y:S04]  /*5b620*/  LDL.LU.64 R236, [R1+0x1c0] ;  /* 0x0001c00001ec7983 */ /* 0x010f280000300a00 */
        /* <DEDUP_REMOVED lines=21> */
[----:B---3--:R-:W3:Y:S04]  /*5b780*/  LDL.LU.64 R84, [R1+0x1390] ;  /* 0x0013900001547983 */ /* 0x008ee80000300a00 */
[----:B------:R-:W3:Y:S04]  /*5b790*/  LDL.LU.64 R86, [R1+0x1398] ;  /* 0x0013980001567983 */ /* 0x000ee80000300a00 */
[----:B------:R-:W-:Y:S04]  /*5b7a0*/  LDS R76, [R0+UR12+0x300] ;  /* 0x0003000c004c7984 */ /* 0x000fe80008000800 */
[----:B------:R-:W-:Y:S04]  /*5b7b0*/  LDS R78, [R0+UR12+0x1300] ;  /* 0x0013000c004e7984 */ /* 0x000fe80008000800 */
[----:B------:R-:W-:Y:S04]  /*5b7c0*/  LDS R77, [R204+UR12+0x300] ;  /* 0x0003000ccc4d7984 */ /* 0x000fe80008000800 */
[----:B------:R-:W1:Y:S01]  /*5b7d0*/  LDS R79, [R204+UR12+0x1300] ;  /* 0x0013000ccc4f7984 */ /* 0x000e620008000800 */
[C---:B--2---:R-:W-:Y:S06]  /*5b7e0*/  HMMA.1688.F32.TF32 R244, R80.reuse, R48, R244 ;  /* 0x0000003050f4723c */ /* 0x044fec00000810f4 */
[C---:B----4-:R-:W-:Y:S06]  /*5b7f0*/  HMMA.1688.F32.TF32 R236, R80.reuse, R44, R236 ;  /* 0x0000002c50ec723c */ /* 0x050fec00000810ec */
[C---:B------:R-:W-:Y:S06]  /*5b800*/  HMMA.1688.F32.TF32 R228, R80.reuse, R40, R228 ;  /* 0x0000002850e4723c */ /* 0x040fec00000810e4 */
[----:B------:R-:W-:Y:S06]  /*5b810*/  HMMA.1688.F32.TF32 R216, R80, R36, R216 ;  /* 0x0000002450d8723c */ /* 0x000fec00000810d8 */
[C---:B------:R-:W-:Y:S01]  /*5b820*/  HMMA.1688.F32.TF32 R80, R68.reuse, R20, R212 ;  /* 0x000000144450723c */ /* 0x040fe200000810d4 */
[----:B------:R-:W-:Y:S04]  /*5b830*/  STL.64 [R1+0x650], R244 ;  /* 0x000650f401007387 */ /* 0x000fe80000100a00 */
[----:B------:R-:W-:Y:S04]  /*5b840*/  STL.64 [R1+0x658], R246 ;  /* 0x000658f601007387 */ /* 0x000fe80000100a00 */
[----:B------:R-:W-:Y:S01]  /*5b850*/  STL.64 [R1+0x640], R236 ;  /* 0x000640ec01007387 */ /* 0x000fe20000100a00 */
[C---:B------:R-:W-:Y:S03]  /*5b860*/  HMMA.1688.F32.TF32 R212, R68.reuse, R16, R208 ;  /* 0x0000001044d4723c */ /* 0x040fe600000810d0 */
[----:B------:R-:W-:Y:S04]  /*5b870*/  STL.64 [R1+0x648], R238 ;  /* 0x000648ee01007387 */ /* 0x000fe80000100a00 */
[----:B------:R-:W-:Y:S01]  /*5b880*/  STL.64 [R1+0x630], R228 ;  /* 0x000630e401007387 */ /* 0x000fe20000100a00 */
[C---:B------:R-:W-:Y:S03]  /*5b890*/  HMMA.1688.F32.TF32 R208, R68.reuse, R12, R108 ;  /* 0x0000000c44d0723c */ /* 0x040fe6000008106c */
[----:B------:R-:W-:Y:S04]  /*5b8a0*/  STL.64 [R1+0x638], R230 ;  /* 0x000638e601007387 */ /* 0x000fe80000100a00 */
[----:B------:R-:W-:Y:S04]  /*5b8b0*/  STL.64 [R1+0x2d0], R216 ;  /* 0x0002d0d801007387 */ /* 0x000fe80000100a00 */
[----:B------:R-:W-:Y:S04]  /*5b8c0*/  STL.64 [R1+0x2d8], R218 ;  /* 0x0002d8da01007387 */ /* 0x000fe80000100a00 */
[----:B------:R-:W-:Y:S04]  /*5b8d0*/  STL.64 [R1+0x2c0], R80 ;  /* 0x0002c05001007387 */ /* 0x000fe80000100a00 */
[----:B------:R2:W-:Y:S01]  /*5b8e0*/  STL.64 [R1+0x2c8], R82 ;  /* 0x0002c85201007387 */ /* 0x0005e20000100a00 */
[C---:B------:R-:W-:Y:S03]  /*5b8f0*/  HMMA.1688.F32.TF32 R96, R68.reuse, R24, R96 ;  /* 0x000000184460723c */ /* 0x040fe60000081060 */
[----:B------:R-:W-:Y:S04]  /*5b900*/  LDS R108, [R2+UR12+0x300] ;  /* 0x0003000c026c7984 */ /* 0x000fe80008000800 */
[----:B------:R-:W-:Y:S01]  /*5b910*/  LDS R110, [R2+UR12+0x1300] ;  /* 0x0013000c026e7984 */ /* 0x000fe20008000800 */
[C---:B--2---:R-:W-:Y:S03]  /*5b920*/  HMMA.1688.F32.TF32 R80, R68.reuse, R8, R104 ;  /* 0x000000084450723c */ /* 0x044fe60000081068 */
[----:B------:R-:W-:Y:S04]  /*5b930*/  STL.64 [R1+0x2b0], R212 ;  /* 0x0002b0d401007387 */ /* 0x000fe80000100a00 */
[----:B------:R-:W-:Y:S04]  /*5b940*/  STL.64 [R1+0x2b8], R214 ;  /* 0x0002b8d601007387 */ /* 0x000fe80000100a00 */
[----:B------:R-:W-:Y:S04]  /*5b950*/  STL.64 [R1+0x2a0], R208 ;  /* 0x0002a0d001007387 */ /* 0x000fe80000100a00 */
[----:B------:R-:W-:Y:S01]  /*5b960*/  STL.64 [R1+0x2a8], R210 ;  /* 0x0002a8d201007387 */ /* 0x000fe20000100a00 */
[C---:B------:R-:W-:Y:S03]  /*5b970*/  HMMA.1688.F32.TF32 R88, R68.reuse, R32, R88 ;  /* 0x000000204458723c */ /* 0x040fe60000081058 */
[----:B------:R-:W-:Y:S03]  /*5b980*/  LDS R109, [R252+UR12+0x300] ;  /* 0x0003000cfc6d7984 */ /* 0x000fe60008000800 */
[C---:B---3--:R-:W-:Y:S01]  /*5b990*/  HMMA.1688.F32.TF32 R84, R68.reuse, R64, R84 ;  /* 0x000000404454723c */ /* 0x048fe20000081054 */
[----:B------:R-:W2:Y:S04]  /*5b9a0*/  LDS R111, [R252+UR12+0x1300] ;  /* 0x0013000cfc6f7984 */ /* 0x000ea80008000800 */
[----:B------:R-:W-:Y:S04]  /*5b9b0*/  STL.64 [R1+0x290], R80 ;  /* 0x0002905001007387 */ /* 0x000fe80000100a00 */
[----:B------:R3:W-:Y:S02]  /*5b9c0*/  STL.64 [R1+0x298], R82 ;  /* 0x0002985201007387 */ /* 0x0007e40000100a00 */
[----:B---3--:R-:W-:-:S15]  /*5b9d0*/  HMMA.1688.F32.TF32 R80, R68, R4, R100 ;  /* 0x000000044450723c */ /* 0x008fde0000081064 */
[----:B------:R-:W-:-:S08]  /*5b9e0*/  NOP ;  /* 0x0000000000007918 */ /* 0x000fd00000000000 */
[----:B------:R-:W-:Y:S04]  /*5b9f0*/  STL.64 [R1+0x280], R80 ;  /* 0x0002805001007387 */ /* 0x000fe80000100a00 */
[----:B------:R3:W-:Y:S02]  /*5ba00*/  STL.64 [R1+0x288], R82 ;  /* 0x0002885201007387 */ /* 0x0007e40000100a00 */
[----:B---3--:R-:W-:Y:S02]  /*5ba10*/  HMMA.1688.F32.TF32 R80, R68, R28, R92 ;  /* 0x0000001c4450723c */ /* 0x008fe4000008105c */
[----:B------:R-:W-:Y:S04]  /*5ba20*/  STL.64 [R1+0x270], R96 ;  /* 0x0002706001007387 */ /* 0x000fe80000100a00 */
[----:B------:R-:W-:-:S15]  /*5ba30*/  STL.64 [R1+0x278], R98 ;  /* 0x0002786201007387 */ /* 0x000fde0000100a00 */
[----:B------:R-:W-:-:S02]  /*5ba40*/  NOP ;  /* 0x0000000000007918 */ /* 0x000fc40000000000 */
[----:B------:R3:W-:Y:S04]  /*5ba50*/  STL.64 [R1+0x260], R80 ;  /* 0x0002605001007387 */ /* 0x0007e80000100a00 */
[----:B------:R4:W-:Y:S04]  /*5ba60*/  STL.64 [R1+0x268], R82 ;  /* 0x0002685201007387 */ /* 0x0009e80000100a00 */
[----:B---3--:R-:W3:Y:S04]  /*5ba70*/  LDL.LU.64 R80, [R1+0x13c0] ;  /* 0x0013c00001507983 */ /* 0x008ee80000300a00 */
[----:B------:R1:W-:Y:S04]  /*5ba80*/  STL.64 [R1+0x250], R88 ;  /* 0x0002505801007387 */ /* 0x0003e80000100a00 */
[----:B------:R2:W-:Y:S04]  /*5ba90*/  STL.64 [R1+0x258], R90 ;  /* 0x0002585a01007387 */ /* 0x0005e80000100a00 */
[----:B----4-:R-:W3:Y:S04]  /*5baa0*/  LDL.LU.64 R82, [R1+0x13c8] ;  /* 0x0013c80001527983 */ /* 0x010ee80000300a00 */
[----:B------:R4:W-:Y:S04]  /*5bab0*/  STL.64 [R1+0x240], R84 ;  /* 0x0002405401007387 */ /* 0x0009e80000100a00 */
        /* <DEDUP_REMOVED lines=22> */
[----:B--2---:R-:W2:Y:S01]  /*5bc20*/  LDL.LU.64 R90, [R1+0xe8] ;  /* 0x0000e800015a7983 */ /* 0x004ea20000300a00 */
[----:B---3--:R-:W-:-:S15]  /*5bc30*/  HMMA.1688.F32.TF32 R80, R68, R60, R80 ;  /* 0x0000003c4450723c */ /* 0x008fde0000081050 */
[----:B------:R-:W-:-:S08]  /*5bc40*/  NOP ;  /* 0x0000000000007918 */ /* 0x000fd00000000000 */
[----:B------:R1:W-:Y:S04]  /*5bc50*/  STL.64 [R1+0x230], R80 ;  /* 0x0002305001007387 */ /* 0x0003e80000100a00 */
[----:B------:R3:W-:Y:S04]  /*5bc60*/  STL.64 [R1+0x238], R82 ;  /* 0x0002385201007387 */ /* 0x0007e80000100a00 */
[----:B----4-:R-:W4:Y:S04]  /*5bc70*/  LDL.LU.64 R84, [R1+0x10] ;  /* 0x0000100001547983 */ /* 0x010f280000300a00 */
[----:B------:R-:W4:Y:S04]  /*5bc80*/  LDL.LU.64 R86, [R1+0x18] ;  /* 0x0000180001567983 */ /* 0x000f280000300a00 */
[----:B-1----:R-:W4:Y:S04]  /*5bc90*/  LDL.LU.64 R80, [R1] ;  /* 0x0000000001507983 */ /* 0x002f280000300a00 */
[----:B---3--:R-:W3:Y:S01]  /*5bca0*/  LDL.LU.64 R82, [R1+0x8] ;  /* 0x0000080001527983 */ /* 0x008ee20000300a00 */
[C---:B------:R-:W-:Y:S06]  /*5bcb0*/  HMMA.1688.F32.TF32 R244, R68.reuse, R56, R244 ;  /* 0x0000003844f4723c */ /* 0x040fec00000810f4 */
[C---:B------:R-:W-:Y:S06]  /*5bcc0*/  HMMA.1688.F32.TF32 R236, R68.reuse, R52, R236 ;  /* 0x0000003444ec723c */ /* 0x040fec00000810ec */
[C---:B------:R-:W-:Y:S06]  /*5bcd0*/  HMMA.1688.F32.TF32 R228, R68.reuse, R48, R228 ;  /* 0x0000003044e4723c */ /* 0x040fec00000810e4 */
[C---:B------:R-:W-:Y:S06]  /*5bce0*/  HMMA.1688.F32.TF32 R216, R68.reuse, R44, R216 ;  /* 0x0000002c44d8723c */ /* 0x040fec00000810d8 */
[C---:B------:R-:W-:Y:S06]  /*5bcf0*/  HMMA.1688.F32.TF32 R212, R68.reuse, R40, R212 ;  /* 0x0000002844d4723c */ /* 0x040fec00000810d4 */
[----:B------:R-:W-:Y:S06]  /*5bd00*/  HMMA.1688.F32.TF32 R208, R68, R36, R208 ;  /* 0x0000002444d0723c */ /* 0x000fec00000810d0 */
[C---:B------:R-:W-:Y:S06]  /*5bd10*/  HMMA.1688.F32.TF32 R104, R76.reuse, R20, R104 ;  /* 0x000000144c68723c */ /* 0x040fec0000081068 */
[C---:B------:R-:W-:Y:S06]  /*5bd20*/  HMMA.1688.F32.TF32 R68, R76.reuse, R16, R100 ;  /* 0x000000104c44723c */ /* 0x040fec0000081064 */
[C---:B------:R-:W-:Y:S01]  /*5bd30*/  HMMA.1688.F32.TF32 R96, R76.reuse, R12, R96 ;  /* 0x0000000c4c60723c */ /* 0x040fe20000081060 */
[----:B------:R-:W-:Y:S05]  /*5bd40*/  STL.64 [R1+0x220], R244 ;  /* 0x000220f401007387 */ /* 0x000fea0000100a00 */
[C---:B------:R-:W-:Y:S01]  /*5bd50*/  HMMA.1688.F32.TF32 R92, R76.reuse, R8, R92 ;  /* 0x000000084c5c723c */ /* 0x040fe2000008105c */
[----:B------:R-:W-:Y:S05]  /*5bd60*/  STL.64 [R1+0x228], R246 ;  /* 0x000228f601007387 */ /* 0x000fea0000100a00 */
[C---:B--2---:R-:W-:Y:S01]  /*5bd70*/  HMMA.1688.F32.TF32 R88, R76.reuse, R4, R88 ;  /* 0x000000044c58723c */ /* 0x044fe20000081058 */
        /* <DEDUP_REMOVED lines=17> */
[----:B------:R2:W-:Y:S04]  /*5be90*/  STL.64 [R1+0x1a8], R94 ;  /* 0x0001a85e01007387 */ /* 0x0005e80000100a00 */
[----:B------:R-:W-:Y:S04]  /*5bea0*/  STL.64 [R1+0x1c0], R88 ;  /* 0x0001c05801007387 */ /* 0x000fe80000100a00 */
[----:B------:R-:W-:Y:S04]  /*5beb0*/  STL.64 [R1+0x1c8], R90 ;  /* 0x0001c85a01007387 */ /* 0x000fe80000100a00 */
[----:B-1----:R-:W2:Y:S01]  /*5bec0*/  LDL.LU.64 R96, [R1+0xd30] ;  /* 0x000d300001607983 */ /* 0x002ea20000300a00 */
[C---:B------:R-:W-:Y:S03]  /*5bed0*/  HMMA.1688.F32.TF32 R104, R76.reuse, R64, R116 ;  /* 0x000000404c68723c */ /* 0x040fe60000081074 */
[----:B------:R-:W-:Y:S03]  /*5bee0*/  LDS R68, [R0+UR12+0x380] ;  /* 0x0003800c00447984 */ /* 0x000fe60008000800 */
[C---:B------:R-:W-:Y:S01]  /*5bef0*/  HMMA.1688.F32.TF32 R100, R76.reuse, R60, R120 ;  /* 0x0000003c4c64723c */ /* 0x040fe20000081078 */
[----:B------:R-:W-:Y:S04]  /*5bf00*/  LDS R70, [R0+UR12+0x1380] ;  /* 0x0013800c00467984 */ /* 0x000fe80008000800 */
[----:B------:R-:W-:Y:S04]  /*5bf10*/  LDS R69, [R204+UR12+0x380] ;  /* 0x0003800ccc457984 */ /* 0x000fe80008000800 */
[----:B------:R-:W1:Y:S04]  /*5bf20*/  LDS R71, [R204+UR12+0x1380] ;  /* 0x0013800ccc477984 */ /* 0x000e680008000800 */
[----:B------:R-:W-:Y:S04]  /*5bf30*/  LDS R244, [R2+UR12+0x380] ;  /* 0x0003800c02f47984 */ /* 0x000fe80008000800 */
[----:B------:R-:W-:Y:S04]  /*5bf40*/  LDS R246, [R2+UR12+0x1380] ;  /* 0x0013800c02f67984 */ /* 0x000fe80008000800 */
[----:B------:R-:W-:Y:S04]  /*5bf50*/  LDS R245, [R252+UR12+0x380] ;  /* 0x0003800cfcf57984 */ /* 0x000fe80008000800 */
[----:B------:R-:W1:Y:S04]  /*5bf60*/  LDS R247, [R252+UR12+0x1380] ;  /* 0x0013800cfcf77984 */ /* 0x000e680008000800 */
[----:B------:R-:W-:Y:S04]  /*5bf70*/  LDS R229, [R204+UR12+0x2000] ;  /* 0x0020000ccce57984 */ /* 0x000fe80008000800 */
[----:B------:R-:W-:Y:S04]  /*5bf80*/  LDS R231, [R204+UR12+0x3000] ;  /* 0x0030000ccce77984 */ /* 0x000fe80008000800 */
[----:B------:R-:W-:Y:S04]  /*5bf90*/  LDS R228, [R0+UR12+0x2000] ;  /* 0x0020000c00e47984 */ /* 0x000fe80008000800 */
[----:B------:R-:W1:Y:S04]  /*5bfa0*/  LDS R230, [R0+UR12+0x3000] ;  /* 0x0030000c00e67984 */ /* 0x000e680008000800 */
[----:B------:R-:W-:Y:S01]  /*5bfb0*/  LDS R236, [R2+UR12+0x2000] ;  /* 0x0020000c02ec7984 */ /* 0x000fe20008000800 */
[C---:B----4-:R-:W-:Y:S03]  /*5bfc0*/  HMMA.1688.F32.TF32 R84, R76.reuse, R24, R84 ;  /* 0x000000184c54723c */ /* 0x050fe60000081054 */
[----:B------:R-:W-:Y:S04]  /*5bfd0*/  LDS R238, [R2+UR12+0x3000] ;  /* 0x0030000c02ee7984 */ /* 0x000fe80008000800 */
[----:B------:R-:W-:Y:S01]  /*5bfe0*/  LDS R237, [R252+UR12+0x2000] ;  /* 0x0020000cfced7984 */ /* 0x000fe20008000800 */
[----:B---3--:R-:W-:Y:S03]  /*5bff0*/  HMMA.1688.F32.TF32 R80, R76, R28, R80 ;  /* 0x0000001c4c50723c */ /* 0x008fe60000081050 */
[----:B------:R-:W3:-:S12]  /*5c000*/  LDS R239, [R252+UR12+0x3000] ;  /* 0x0030000cfcef7984 */ /* 0x000ed80008000800 */
[----:B------:R-:W-:Y:S04]  /*5c010*/  STL.64 [R1+0x1b0], R84 ;  /* 0x0001b05401007387 */ /* 0x000fe80000100a00 */
[----:B------:R-:W-:Y:S04]  /*5c020*/  STL.64 [R1+0x1b8], R86 ;  /* 0x0001b85601007387 */ /* 0x000fe80000100a00 */
[----:B--2---:R-:W2:Y:S04]  /*5c030*/  LDL.LU.64 R98, [R1+0xd38] ;  /* 0x000d380001627983 */ /* 0x004ea80000300a00 */
[----:B------:R-:W-:Y:S04]  /*5c040*/  STL.64 [R1+0x190], R80 ;  /* 0x0001905001007387 */ /* 0x000fe80000100a00 */
[----:B------:R4:W-:Y:S04]  /*5c050*/  STL.64 [R1+0x198], R82 ;  /* 0x0001985201007387 */ /* 0x0009e80000100a00 */
[----:B------:R-:W3:Y:S04]  /*5c060*/  LDL.LU.64 R92, [R1+0x11e0] ;  /* 0x0011e000015c7983 */ /* 0x000ee80000300a00 */
[----:B------:R-:W3:Y:S01]  /*5c070*/  LDL.LU.64 R94, [R1+0x11e8] ;  /* 0x0011e800015e7983 */ /* 0x000ee20000300a00 */
[----:B----4-:R-:W-:-:S15]  /*5c080*/  HMMA.1688.F32.TF32 R80, R76, R32, R248 ;  /* 0x000000204c50723c */ /* 0x010fde00000810f8 */
[----:B------:R-:W-:-:S08]  /*5c090*/  NOP ;  /* 0x0000000000007918 */ /* 0x000fd00000000000 */
[----:B------:R4:W-:Y:S04]  /*5c0a0*/  STL.64 [R1+0x180], R80 ;  /* 0x0001805001007387 */ /* 0x0009e80000100a00 */
[----:B------:R1:W-:Y:S04]  /*5c0b0*/  STL.64 [R1+0x188], R82 ;  /* 0x0001885201007387 */ /* 0x0003e80000100a00 */
[----:B------:R-:W3:Y:S04]  /*5c0c0*/  LDL.LU.64 R88, [R1+0x11d0] ;  /* 0x0011d00001587983 */ /* 0x000ee80000300a00 */
[----:B------:R-:W3:Y:S04]  /*5c0d0*/  LDL.LU.64 R90, [R1+0x11d8] ;  /* 0x0011d800015a7983 */ /* 0x000ee80000300a00 */
[----:B------:R-:W3:Y:S04]  /*5c0e0*/  LDL.LU.64 R84, [R1+0x11c0] ;  /* 0x0011c00001547983 */ /* 0x000ee80000300a00 */
[----:B------:R-:W3:Y:S04]  /*5c0f0*/  LDL.LU.64 R86, [R1+0x11c8] ;  /* 0x0011c80001567983 */ /* 0x000ee80000300a00 */
[----:B----4-:R-:W4:Y:S04]  /*5c100*/  LDL.LU.64 R80, [R1+0x11b0] ;  /* 0x0011b00001507983 */ /* 0x010f280000300a00 */
[----:B------:R-:W-:Y:S04]  /*5c110*/  STL.64 [R1+0x170], R104 ;  /* 0x0001706801007387 */ /* 0x000fe80000100a00 */
[----:B------:R1:W-:Y:S04]  /*5c120*/  STL.64 [R1+0x178], R106 ;  /* 0x0001786a01007387 */ /* 0x0003e80000100a00 */
[----:B-1----:R-:W4:Y:S04]  /*5c130*/  LDL.LU.64 R82, [R1+0x11b8] ;  /* 0x0011b80001527983 */ /* 0x002f280000300a00 */
[----:B------:R-:W-:Y:S01]  /*5c140*/  STL.64 [R1+0x160], R100 ;  /* 0x0001606401007387 */ /* 0x000fe20000100a00 */
[C---:B------:R-:W-:Y:S03]  /*5c150*/  HMMA.1688.F32.TF32 R104, R76.reuse, R56, R112 ;  /* 0x000000384c68723c */ /* 0x040fe60000081070 */
[----:B------:R1:W-:Y:S03]  /*5c160*/  STL.64 [R1+0x168], R102 ;  /* 0x0001686601007387 */ /* 0x0003e60000100a00 */
[C---:B-1----:R-:W-:Y:S06]  /*5c170*/  HMMA.1688.F32.TF32 R100, R76.reuse, R52, R128 ;  /* 0x000000344c64723c */ /* 0x042fec0000081080 */
[C---:B------:R-:W-:Y:S11]  /*5c180*/  HMMA.1688.F32.TF32 R112, R76.reuse, R48, R132 ;  /* 0x000000304c70723c */ /* 0x040ff60000081084 */
[----:B------:R-:W-:Y:S04]  /*5c190*/  STL.64 [R1+0x150], R104 ;  /* 0x0001506801007387 */ /* 0x000fe80000100a00 */
[----:B------:R1:W-:Y:S04]  /*5c1a0*/  STL.64 [R1+0x158], R106 ;  /* 0x0001586a01007387 */ /* 0x0003e80000100a00 */
[----:B------:R-:W-:Y:S01]  /*5c1b0*/  STL.64 [R1+0x140], R100 ;  /* 0x0001406401007387 */ /* 0x000fe20000100a00 */
[C---:B-1----:R-:W-:Y:S03]  /*5c1c0*/  HMMA.1688.F32.TF32 R104, R76.reuse, R44, R200 ;  /* 0x0000002c4c68723c */ /* 0x042fe600000810c8 */
[----:B------:R1:W-:Y:S03]  /*5c1d0*/  STL.64 [R1+0x148], R102 ;  /* 0x0001486601007387 */ /* 0x0003e60000100a00 */
[----:B-1----:R-:W-:Y:S01]  /*5c1e0*/  HMMA.1688.F32.TF32 R100, R76, R40, R72 ;  /* 0x000000284c64723c */ /* 0x002fe20000081048 */
[----:B------:R-:W-:Y:S04]  /*5c1f0*/  STL.64 [R1+0x130], R112 ;  /* 0x0001307001007387 */ /* 0x000fe80000100a00 */
[----:B------:R-:W-:-:S12]  /*5c200*/  STL.64 [R1+0x138], R114 ;  /* 0x0001387201007387 */ /* 0x000fd80000100a00 */
[----:B------:R1:W-:Y:S04]  /*5c210*/  STL.64 [R1+0x120], R104 ;  /* 0x0001206801007387 */ /* 0x0003e80000100a00 */
[----:B------:R1:W-:Y:S04]  /*5c220*/  STL.64 [R1+0x128], R106 ;  /* 0x0001286a01007387 */ /* 0x0003e80000100a00 */
[----:B-1----:R-:W4:Y:S04]  /*5c230*/  LDL.LU.64 R104, [R1+0x1200] ;  /* 0x0012000001687983 */ /* 0x002f280000300a00 */
[----:B------:R-:W-:Y:S04]  /*5c240*/  STL.64 [R1+0x110], R100 ;  /* 0x0001106401007387 */ /* 0x000fe80000100a00 */
[----:B------:R-:W-:Y:S04]  /*5c250*/  STL.64 [R1+0x118], R102 ;  /* 0x0001186601007387 */ /* 0x000fe80000100a00 */
[----:B------:R-:W4:Y:S01]  /*5c260*/  LDL.LU.64 R106, [R1+0x1208] ;  /* 0x00120800016a7983 */ /* 0x000f220000300a00 */
[----:B--2---:R-:W-:-:S15]  /*5c270*/  HMMA.1688.F32.TF32 R72, R76, R36, R96 ;  /* 0x000000244c48723c */ /* 0x004fde0000081060 */
[----:B------:R-:W-:-:S08]  /*5c280*/  NOP ;  /* 0x0000000000007918 */ /* 0x000fd00000000000 */
[----:B------:R-:W-:Y:S04]  /*5c290*/  STL.64 [R1+0x100], R72 ;  /* 0x0001004801007387 */ /* 0x000fe80000100a00 */
[----:B------:R3:W-:Y:S02]  /*5c2a0*/  STL.64 [R1+0x108], R74 ;  /* 0x0001084a01007387 */ /* 0x0007e40000100a00 */
[C---:B---3--:R-:W-:Y:S06]  /*5c2b0*/  HMMA.1688.F32.TF32 R72, R108.reuse, R20, R92 ;  /* 0x000000146c48723c */ /* 0x048fec000008105c */
[C---:B------:R-:W-:Y:S06]  /*5c2c0*/  HMMA.1688.F32.TF32 R88, R108.reuse, R16, R88 ;  /* 0x000000106c58723c */ /* 0x040fec0000081058 */
[----:B------:R-:W-:-:S12]  /*5c2d0*/  HMMA.1688.F32.TF32 R76, R108, R12, R84 ;  /* 0x0000000c6c4c723c */ /* 0x000fd80000081054 */
[----:B------:R-:W-:Y:S01]  /*5c2e0*/  IMAD.MOV.U32 R3, RZ, RZ, R75 ;  /* 0x000000ffff037224 */ /* 0x000fe200078e004b */
[----:B------:R1:W-:Y:S01]  /*5c2f0*/  STL.64 [R1+0xf0], R72 ;  /* 0x0000f04801007387 */ /* 0x0003e20000100a00 */
[C---:B----4-:R-:W-:Y:S03]  /*5c300*/  HMMA.1688.F32.TF32 R84, R108.reuse, R8, R80 ;  /* 0x000000086c54723c */ /* 0x050fe60000081050 */
[----:B------:R2:W-:Y:S04]  /*5c310*/  STL [R1+0xf8], R74 ;  /* 0x0000f84a01007387 */ /* 0x0005e80000100800 */
[----:B------:R-:W-:Y:S04]  /*5c320*/  STL [R1+0x6ec8], R3 ;  /* 0x006ec80301007387 */ /* 0x000fe80000100800 */
[----:B-1----:R-:W3:Y:S04]  /*5c330*/  LDL.LU.64 R72, [R1+0x1220] ;  /* 0x0012200001487983 */ /* 0x002ee80000300a00 */
[----:B------:R-:W-:Y:S04]  /*5c340*/  STL.64 [R1+0xe0], R88 ;  /* 0x0000e05801007387 */ /* 0x000fe80000100a00 */
[----:B------:R-:W-:Y:S04]  /*5c350*/  STL.64 [R1+0xe8], R90 ;  /* 0x0000e85a01007387 */ /* 0x000fe80000100a00 */
[----:B--2---:R-:W3:Y:S04]  /*5c360*/  LDL.LU.64 R74, [R1+0x1228] ;  /* 0x00122800014a7983 */ /* 0x004ee80000300a00 */
[----:B------:R1:W-:Y:S04]  /*5c370*/  STL.64 [R1+0xd0], R76 ;  /* 0x0000d04c01007387 */ /* 0x0003e80000100a00 */
[----:B------:R2:W-:Y:S04]  /*5c380*/  STL.64 [R1+0xd8], R78 ;  /* 0x0000d84e01007387 */ /* 0x0005e80000100a00 */
[----:B-1----:R-:W4:Y:S04]  /*5c390*/  LDL.LU.64 R76, [R1+0x1240] ;  /* 0x00124000014c7983 */ /* 0x002f280000300a00 */
[----:B--2---:R-:W4:Y:S04]  /*5c3a0*/  LDL.LU.64 R78, [R1+0x1248] ;  /* 0x00124800014e7983 */ /* 0x004f280000300a00 */
[----:B------:R-:W2:Y:S04]  /*5c3b0*/  LDL.LU.64 R80, [R1+0x12a0] ;  /* 0x0012a00001507983 */ /* 0x000ea80000300a00 */
[----:B------:R-:W2:Y:S04]  /*5c3c0*/  LDL.LU.64 R82, [R1+0x12a8] ;  /* 0x0012a80001527983 */ /* 0x000ea80000300a00 */
[----:B------:R1:W-:Y:S04]  /*5c3d0*/  STL.64 [R1+0xc0], R84 ;  /* 0x0000c05401007387 */ /* 0x0003e80000100a00 */
        /* <DEDUP_REMOVED lines=9> */
[----:B------:R-:W-:Y:S03]  /*5c470*/  HMMA.1688.F32.TF32 R104, R108, R4, R104 ;  /* 0x000000046c68723c */ /* 0x000fe60000081068 */
[----:B------:R-:W2:Y:S04]  /*5c480*/  LDL.LU.64 R100, [R1+0x1460] ;  /* 0x0014600001647983 */ /* 0x000ea80000300a00 */
[----:B------:R-:W2:-:S15]  /*5c490*/  LDL.LU.64 R102, [R1+0x1468] ;  /* 0x0014680001667983 */ /* 0x000e9e0000300a00 */
[----:B------:R-:W-:-:S01]  /*5c4a0*/  NOP ;  /* 0x0000000000007918 */ /* 0x000fc20000000000 */
[----:B------:R1:W-:Y:S01]  /*5c4b0*/  STL.64 [R1+0xb0], R104 ;  /* 0x0000b06801007387 */ /* 0x0003e20000100a00 */
[----:B------:R-:W-:-:S03]  /*5c4c0*/  IMAD.MOV.U32 R3, RZ, RZ, R107 ;  /* 0x000000ffff037224 */ /* 0x000fc600078e006b */
[----:B------:R1:W-:Y:S04]  /*5c4d0*/  STL [R1+0xb8], R106 ;  /* 0x0000b86a01007387 */ /* 0x0003e80000100800 */
[----:B-1----:R-:W2:Y:S04]  /*5c4e0*/  LDL.LU.64 R104, [R1+0x14c0] ;  /* 0x0014c00001687983 */ /* 0x002ea80000300a00 */
[----:B------:R-:W2:Y:S04]  /*5c4f0*/  LDL.LU.64 R106, [R1+0x14c8] ;  /* 0x0014c800016a7983 */ /* 0x000ea80000300a00 */
[----:B------:R-:W2:Y:S04]  /*5c500*/  LDL.LU.64 R116, [R1+0x1530] ;  /* 0x0015300001747983 */ /* 0x000ea80000300a00 */
[----:B------:R-:W2:Y:S04]  /*5c510*/  LDL.LU.64 R118, [R1+0x1538] ;  /* 0x0015380001767983 */ /* 0x000ea80000300a00 */
[----:B------:R-:W2:Y:S04]  /*5c520*/  LDL.LU.64 R112, [R1+0x1570] ;  /* 0x0015700001707983 */ /* 0x000ea80000300a00 */
[----:B------:R-:W2:Y:S01]  /*5c530*/  LDL.LU.64 R114, [R1+0x1578] ;  /* 0x0015780001727983 */ /* 0x000ea20000300a00 */
[C---:B------:R-:W-:Y:S06]  /*5c540*/  HMMA.1688.F32.TF32 R136, R68.reuse, R20, R136 ;  /* 0x000000144488723c */ /* 0x040fec0000081088 */
[C---:B------:R-:W-:Y:S06]  /*5c550*/  HMMA.1688.F32.TF32 R140, R68.reuse, R16, R140 ;  /* 0x00000010448c723c */ /* 0x040fec000008108c */
[C---:B------:R-:W-:Y:S06]  /*5c560*/  HMMA.1688.F32.TF32 R144, R68.reuse, R12, R144 ;  /* 0x0000000c4490723c */ /* 0x040fec0000081090 */
[C---:B------:R-:W-:Y:S06]  /*5c570*/  HMMA.1688.F32.TF32 R148, R68.reuse, R8, R148 ;  /* 0x000000084494723c */ /* 0x040fec0000081094 */
[C---:B------:R-:W-:Y:S06]  /*5c580*/  HMMA.1688.F32.TF32 R152, R68.reuse, R4, R152 ;  /* 0x000000044498723c */ /* 0x040fec0000081098 */
[-C--:B------:R-:W-:Y:S06]  /*5c590*/  HMMA.1688.F32.TF32 R156, R68, R24.reuse, R156 ;  /* 0x00000018449c723c */ /* 0x080fec000008109c */
[C---:B---3--:R-:W-:Y:S06]  /*5c5a0*/  HMMA.1688.F32.TF32 R72, R108.reuse, R24, R72 ;  /* 0x000000186c48723c */ /* 0x048fec0000081048 */
[C---:B----4-:R-:W-:Y:S06]  /*5c5b0*/  HMMA.1688.F32.TF32 R76, R108.reuse, R28, R76 ;  /* 0x0000001c6c4c723c */ /* 0x050fec000008104c */
[C---:B--2---:R-:W-:Y:S11]  /*5c5c0*/  HMMA.1688.F32.TF32 R80, R108.reuse, R32, R80 ;  /* 0x000000206c50723c */ /* 0x044ff60000081050 */
[----:B------:R-:W-:Y:S01]  /*5c5d0*/  STL.64 [R1+0x6dc0], R74 ;  /* 0x006dc04a01007387 */ /* 0x000fe20000100a00 */
[C---:B------:R-:W-:Y:S06]  /*5c5e0*/  HMMA.1688.F32.TF32 R84, R108.reuse, R64, R84 ;  /* 0x000000406c54723c */ /* 0x040fec0000081054 */
[C---:B------:R-:W-:Y:S06]  /*5c5f0*/  HMMA.1688.F32.TF32 R88, R108.reuse, R60, R88 ;  /* 0x0000003c6c58723c */ /* 0x040fec0000081058 */
[C---:B------:R-:W-:Y:S06]  /*5c600*/  HMMA.1688.F32.TF32 R92, R108.reuse, R56, R92 ;  /* 0x000000386c5c723c */ /* 0x040fec000008105c */
[C---:B------:R-:W-:Y:S06]  /*5c610*/  HMMA.1688.F32.TF32 R96, R108.reuse, R52, R96 ;  /* 0x000000346c60723c */ /* 0x040fec0000081060 */
[C---:B------:R-:W-:Y:S01]  /*5c620*/  HMMA.1688.F32.TF32 R100, R108.reuse, R48, R100 ;  /* 0x000000306c64723c */ /* 0x040fe20000081064 */
[----:B------:R-:W-:Y:S04]  /*5c630*/  STL.64 [R1+0x6db8], R72 ;  /* 0x006db84801007387 */ /* 0x000fe80000100a00 */
[----:B------:R-:W-:Y:S04]  /*5c640*/  STL.64 [R1+0x6dd0], R78 ;  /* 0x006dd04e01007387 */ /* 0x000fe80000100a00 */
[----:B------:R-:W-:Y:S04]  /*5c650*/  STL.64 [R1+0x6dc8], R76 ;  /* 0x006dc84c01007387 */ /* 0x000fe80000100a00 */
[----:B------:R-:W-:Y:S04]  /*5c660*/  STL.64 [R1+0x6de0], R82 ;  /* 0x006de05201007387 */ /* 0x000fe80000100a00 */
[----:B------:R-:W-:Y:S01]  /*5c670*/  STL.64 [R1+0x6dd8], R80 ;  /* 0x006dd85001007387 */ /* 0x000fe20000100a00 */
[C---:B------:R-:W-:Y:S06]  /*5c680*/  HMMA.1688.F32.TF32 R104, R108.reuse, R44, R104 ;  /* 0x0000002c6c68723c */ /* 0x040fec0000081068 */
[C---:B------:R-:W-:Y:S06]  /*5c690*/  HMMA.1688.F32.TF32 R128, R108.reuse, R40, R116 ;  /* 0x000000286c80723c */ /* 0x040fec0000081074 */
[----:B------:R-:W-:Y:S01]  /*5c6a0*/  HMMA.1688.F32.TF32 R132, R108, R36, R112 ;  /* 0x000000246c84723c */ /* 0x000fe20000081070 */
        /* <DEDUP_REMOVED lines=28> */
[----:B-1----:R-:W2:Y:S04]  /*5c870*/  LDL.LU.64 R100, [R1+0x1170] ;  /* 0x0011700001647983 */ /* 0x002ea80000300a00 */
[----:B------:R-:W2:Y:S04]  /*5c880*/  LDL.LU.64 R102, [R1+0x1178] ;  /* 0x0011780001667983 */ /* 0x000ea80000300a00 */
[----:B------:R-:W3:Y:S04]  /*5c890*/  LDL.LU.64 R72, [R1+0x1160] ;  /* 0x0011600001487983 */ /* 0x000ee80000300a00 */
[----:B------:R-:W3:Y:S01]  /*5c8a0*/  LDL.LU.64 R74, [R1+0x1168] ;  /* 0x00116800014a7983 */ /* 0x000ee20000300a00 */
[C---:B------:R-:W-:Y:S03]  /*5c8b0*/  HMMA.1688.F32.TF32 R160, R68.reuse, R28, R160 ;  /* 0x0000001c44a0723c */ /* 0x040fe600000810a0 */
[----:B------:R-:W4:Y:S03]  /*5c8c0*/  LDL.LU.64 R96, [R1+0x1150] ;  /* 0x0011500001607983 */ /* 0x000f260000300a00 */
[C---:B------:R-:W-:Y:S01]  /*5c8d0*/  HMMA.1688.F32.TF32 R164, R68.reuse, R32, R164 ;  /* 0x0000002044a4723c */ /* 0x040fe200000810a4 */
[----:B------:R-:W4:Y:S04]  /*5c8e0*/  LDL.LU.64 R98, [R1+0x1158] ;  /* 0x0011580001627983 */ /* 0x000f280000300a00 */
[----:B------:R-:W2:Y:S01]  /*5c8f0*/  LDL.LU.64 R92, [R1+0x1140] ;  /* 0x00114000015c7983 */ /* 0x000ea20000300a00 */
[C---:B------:R-:W-:Y:S03]  /*5c900*/  HMMA.1688.F32.TF32 R168, R68.reuse, R64, R168 ;  /* 0x0000004044a8723c */ /* 0x040fe600000810a8 */
[----:B------:R-:W2:Y:S03]  /*5c910*/  LDL.LU.64 R94, [R1+0x1148] ;  /* 0x00114800015e7983 */ /* 0x000ea60000300a00 */
[C---:B------:R-:W-:Y:S01]  /*5c920*/  HMMA.1688.F32.TF32 R172, R68.reuse, R60, R172 ;  /* 0x0000003c44ac723c */ /* 0x040fe200000810ac */
[----:B------:R-:W2:Y:S04]  /*5c930*/  LDL.LU.64 R88, [R1+0x1180] ;  /* 0x0011800001587983 */ /* 0x000ea80000300a00 */
[----:B------:R-:W2:Y:S01]  /*5c940*/  LDL.LU.64 R90, [R1+0x1188] ;  /* 0x00118800015a7983 */ /* 0x000ea20000300a00 */
[C---:B------:R-:W-:Y:S03]  /*5c950*/  HMMA.1688.F32.TF32 R176, R68.reuse, R56, R176 ;  /* 0x0000003844b0723c */ /* 0x040fe600000810b0 */
[----:B------:R-:W2:Y:S03]  /*5c960*/  LDL.LU.64 R84, [R1+0x1190] ;  /* 0x0011900001547983 */ /* 0x000ea60000300a00 */
[----:B------:R-:W-:Y:S01]  /*5c970*/  HMMA.1688.F32.TF32 R180, R68, R52, R180 ;  /* 0x0000003444b4723c */ /* 0x000fe200000810b4 */
[----:B------:R-:W2:Y:S04]  /*5c980*/  LDL.LU.64 R86, [R1+0x1198] ;  /* 0x0011980001567983 */ /* 0x000ea80000300a00 */
[----:B------:R-:W2:Y:S04]  /*5c990*/  LDL.LU.64 R80, [R1+0x11a0] ;  /* 0x0011a00001507983 */ /* 0x000ea80000300a00 */
[----:B------:R-:W2:Y:S04]  /*5c9a0*/  LDL.LU.64 R82, [R1+0x11a8] ;  /* 0x0011a80001527983 */ /* 0x000ea80000300a00 */
[----:B------:R-:W2:Y:S04]  /*5c9b0*/  LDL.LU.64 R76, [R1+0x11f0] ;  /* 0x0011f000014c7983 */ /* 0x000ea80000300a00 */
[----:B------:R-:W2:Y:S04]  /*5c9c0*/  LDL.LU.64 R78, [R1+0x11f8] ;  /* 0x0011f800014e7983 */ /* 0x000ea80000300a00 */
        /* <DEDUP_REMOVED lines=12> */
[C---:B---3--:R-:W-:Y:S03]  /*5ca90*/  HMMA.1688.F32.TF32 R204, R244.reuse, R16, R72 ;  /* 0x00000010f4cc723c */ /* 0x048fe60000081048 */
[----:B------:R-:W3:Y:S04]  /*5caa0*/  LDL.LU.64 R72, [R1+0x1210] ;  /* 0x0012100001487983 */ /* 0x000ee80000300a00 */
[----:B------:R-:W3:Y:S01]  /*5cab0*/  LDL.LU.64 R74, [R1+0x1218] ;  /* 0x00121800014a7983 */ /* 0x000ee20000300a00 */
[C---:B----4-:R-:W-:Y:S03]  /*5cac0*/  HMMA.1688.F32.TF32 R208, R244.reuse, R12, R96 ;  /* 0x0000000cf4d0723c */ /* 0x050fe60000081060 */
[----:B------:R-:W4:Y:S04]  /*5cad0*/  LDL.LU.64 R96, [R1+0x1230] ;  /* 0x0012300001607983 */ /* 0x000f280000300a00 */
[----:B------:R-:W4:Y:S01]  /*5cae0*/  LDL.LU.64 R98, [R1+0x1238] ;  /* 0x0012380001627983 */ /* 0x000f220000300a00 */
[C---:B--2---:R-:W-:Y:S03]  /*5caf0*/  HMMA.1688.F32.TF32 R212, R244.reuse, R8, R92 ;  /* 0x00000008f4d4723c */ /* 0x044fe6000008105c */
[----:B------:R-:W2:Y:S04]  /*5cb00*/  LDL.LU.64 R92, [R1+0x1290] ;  /* 0x00129000015c7983 */ /* 0x000ea80000300a00 */
[----:B------:R-:W2:Y:S01]  /*5cb10*/  LDL.LU.64 R94, [R1+0x1298] ;  /* 0x00129800015e7983 */ /* 0x000ea20000300a00 */
[C---:B------:R-:W-:Y:S06]  /*5cb20*/  HMMA.1688.F32.TF32 R80, R244.reuse, R28, R80 ;  /* 0x0000001cf450723c */ /* 0x040fec0000081050 */
[C---:B------:R-:W-:Y:S06]  /*5cb30*/  HMMA.1688.F32.TF32 R76, R244.reuse, R32, R76 ;  /* 0x00000020f44c723c */ /* 0x040fec000008104c */
[----:B------:R-:W-:Y:S01]  /*5cb40*/  HMMA.1688.F32.TF32 R216, R244, R4, R88 ;  /* 0x00000004f4d8723c */ /* 0x000fe20000081058 */
[----:B------:R-:W2:Y:S04]  /*5cb50*/  LDL.LU.64 R88, [R1+0x12e0] ;  /* 0x0012e00001587983 */ /* 0x000ea80000300a00 */
[----:B------:R-:W2:Y:S01]  /*5cb60*/  LDL.LU.64 R90, [R1+0x12e8] ;  /* 0x0012e800015a7983 */ /* 0x000ea20000300a00 */
[C---:B------:R-:W-:Y:S06]  /*5cb70*/  HMMA.1688.F32.TF32 R184, R68.reuse, R48, R184 ;  /* 0x0000003044b8723c */ /* 0x040fec00000810b8 */
[----:B------:R-:W-:Y:S01]  /*5cb80*/  HMMA.1688.F32.TF32 R188, R68, R44, R188 ;  /* 0x0000002c44bc723c */ /* 0x000fe200000810bc */
[----:B------:R-:W-:Y:S01]  /*5cb90*/  MOV R9, R80 ;  /* 0x0000005000097202 */ /* 0x000fe20000000f00 */
[----:B------:R-:W-:-:S04]  /*5cba0*/  IMAD.MOV.U32 R8, RZ, RZ, R81 ;  /* 0x000000ffff087224 */ /* 0x000fc800078e0051 */
[----:B------:R-:W-:Y:S01]  /*5cbb0*/  HMMA.1688.F32.TF32 R192, R68, R40, R192 ;  /* 0x0000002844c0723c */ /* 0x000fe200000810c0 */
[----:B------:R-:W-:-:S05]  /*5cbc0*/  IMAD.MOV.U32 R5, RZ, RZ, R82 ;  /* 0x000000ffff057224 */ /* 0x000fca00078e0052 */
[----:B------:R-:W-:Y:S01]  /*5cbd0*/  HMMA.1688.F32.TF32 R196, R68, R36, R196 ;  /* 0x0000002444c4723c */ /* 0x000fe200000810c4 */
[----:B------:R-:W-:Y:S01]  /*5cbe0*/  IMAD.MOV.U32 R4, RZ, RZ, R83 ;  /* 0x000000ffff047224 */ /* 0x000fe200078e0053 */
[----:B------:R-:W-:-:S04]  /*5cbf0*/  MOV R17, R76 ;  /* 0x0000004c00117202 */ /* 0x000fc80000000f00 */
[----:B------:R-:W-:Y:S01]  /*5cc00*/  HMMA.1688.F32.TF32 R68, R244, R24, R84 ;  /* 0x00000018f444723c */ /* 0x000fe20000081054 */
[----:B------:R-:W2:Y:S01]  /*5cc10*/  LDL.LU.64 R84, [R1+0x1380] ;  /* 0x0013800001547983 */ /* 0x000ea20000300a00 */
[----:B------:R-:W-:-:S03]  /*5cc20*/  IMAD.MOV.U32 R16, RZ, RZ, R77 ;  /* 0x000000ffff107224 */ /* 0x000fc600078e004d */
[----:B------:R-:W2:Y:S01]  /*5cc30*/  LDL.LU.64 R86, [R1+0x1388] ;  /* 0x0013880001567983 */ /* 0x000ea20000300a00 */
[----:B------:R-:W-:-:S03]  /*5cc40*/  IMAD.MOV.U32 R13, RZ, RZ, R78 ;  /* 0x000000ffff0d7224 */ /* 0x000fc600078e004e */
[----:B------:R-:W2:Y:S01]  /*5cc50*/  LDL.LU.64 R80, [R1+0x13b0] ;  /* 0x0013b00001507983 */ /* 0x000ea20000300a00 */
[----:B------:R-:W-:Y:S01]  /*5cc60*/  IMAD.MOV.U32 R12, RZ, RZ, R79 ;  /* 0x000000ffff0c7224 */ /* 0x000fe200078e004f */
[C---:B------:R-:W-:Y:S02]  /*5cc70*/  HMMA.1688.F32.TF32 R200, R244.reuse, R20, R100 ;  /* 0x00000014f4c8723c */ /* 0x040fe40000081064 */
[----:B------:R-:W2:Y:S04]  /*5cc80*/  LDL.LU.64 R82, [R1+0x13b8] ;  /* 0x0013b80001527983 */ /* 0x000ea80000300a00 */
[----:B------:R-:W2:Y:S04]  /*5cc90*/  LDL.LU.64 R76, [R1+0x1480] ;  /* 0x00148000014c7983 */ /* 0x000ea80000300a00 */
[----:B------:R-:W2:Y:S01]  /*5cca0*/  LDL.LU.64 R78, [R1+0x1488] ;  /* 0x00148800014e7983 */ /* 0x000ea20000300a00 */
[----:B---3--:R-:W-:-:S15]  /*5ccb0*/  HMMA.1688.F32.TF32 R72, R244, R64, R72 ;  /* 0x00000040f448723c */ /* 0x008fde0000081048 */
[----:B------:R-:W-:-:S09]  /*5ccc0*/  NOP ;  /* 0x0000000000007918 */ /* 0x000fd20000000000 */
[----:B------:R-:W-:Y:S01]  /*5ccd0*/  MOV R25, R72 ;  /* 0x0000004800197202 */ /* 0x000fe20000000f00 */
[----:B------:R-:W-:Y:S02]  /*5cce0*/  IMAD.MOV.U32 R24, RZ, RZ, R73 ;  /* 0x000000ffff187224 */ /* 0x000fe400078e0049 */
[----:B------:R-:W-:Y:S01]  /*5ccf0*/  IMAD.MOV.U32 R21, RZ, RZ, R74 ;  /* 0x000000ffff157224 */ /* 0x000fe200078e004a */
[----:B------:R-:W3:Y:S01]  /*5cd00*/  LDL.LU.64 R72, [R1+0x14f0] ;  /* 0x0014f00001487983 */ /* 0x000ee20000300a00 */
[----:B------:R-:W-:-:S03]  /*5cd10*/  IMAD.MOV.U32 R20, RZ, RZ, R75 ;  /* 0x000000ffff147224 */ /* 0x000fc600078e004b */
[----:B------:R-:W3:Y:S01]  /*5cd20*/  LDL.LU.64 R74, [R1+0x14f8] ;  /* 0x0014f800014a7983 */ /* 0x000ee20000300a00 */
[C---:B----4-:R-:W-:Y:S06]  /*5cd30*/  HMMA.1688.F32.TF32 R248, R244.reuse, R60, R96 ;  /* 0x0000003cf4f8723c */ /* 0x050fec0000081060 */
[C---:B--2---:R-:W-:Y:S06]  /*5cd40*/  HMMA.1688.F32.TF32 R108, R244.reuse, R56, R92 ;  /* 0x00000038f46c723c */ /* 0x044fec000008105c */
[C---:B------:R-:W-:Y:S11]  /*5cd50*/  HMMA.1688.F32.TF32 R112, R244.reuse, R52, R88 ;  /* 0x00000034f470723c */ /* 0x040ff60000081058 */
        /* <DEDUP_REMOVED lines=8> */
[C---:B------:R-:W-:Y:S03]  /*5cde0*/  HMMA.1688.F32.TF32 R116, R244.reuse, R48, R84 ;  /* 0x00000030f474723c */ /* 0x040fe60000081054 */
[----:B------:R-:W-:Y:S04]  /*5cdf0*/  STL [R1+0x6d9c], R112 ;  /* 0x006d9c7001007387 */ /* 0x000fe80000100800 */
[----:B------:R-:W-:Y:S04]  /*5ce00*/  STL [R1+0x6d98], R113 ;  /* 0x006d987101007387 */ /* 0x000fe80000100800 */
[----:B------:R-:W-:Y:S04]  /*5ce10*/  STL [R1+0x6d94], R114 ;  /* 0x006d947201007387 */ /* 0x000fe80000100800 */
[----:B------:R-:W-:Y:S01]  /*5ce20*/  STL [R1+0x6d70], R115 ;  /* 0x006d707301007387 */ /* 0x000fe20000100800 */
[C---:B------:R-:W-:Y:S07]  /*5ce30*/  HMMA.1688.F32.TF32 R120, R244.reuse, R44, R80 ;  /* 0x0000002cf478723c */ /* 0x040fee0000081050 */
[----:B------:R1:W-:Y:S04]  /*5ce40*/  STL [R1+0x6dac], R116 ;  /* 0x006dac7401007387 */ /* 0x0003e80000100800 */
[----:B------:R2:W-:Y:S04]  /*5ce50*/  STL [R1+0x6da8], R117 ;  /* 0x006da87501007387 */ /* 0x0005e80000100800 */
[----:B------:R-:W-:Y:S04]  /*5ce60*/  STL [R1+0x6da4], R118 ;  /* 0x006da47601007387 */ /* 0x000fe80000100800 */
[----:B------:R-:W-:Y:S04]  /*5ce70*/  STL [R1+0x6da0], R119 ;  /* 0x006da07701007387 */ /* 0x000fe80000100800 */
[----:B------:R-:W-:Y:S04]  /*5ce80*/  STL [R1+0x6d6c], R122 ;  /* 0x006d6c7a01007387 */ /* 0x000fe80000100800 */
[----:B------:R-:W-:Y:S01]  /*5ce90*/  STL [R1+0x6d68], R123 ;  /* 0x006d687b01007387 */ /* 0x000fe20000100800 */
[----:B------:R-:W-:Y:S01]  /*5cea0*/  HMMA.1688.F32.TF32 R76, R244, R40, R76 ;  /* 0x00000028f44c723c */ /* 0x000fe2000008104c */
[----:B------:R-:W-:Y:S01]  /*5ceb0*/  IMAD.MOV.U32 R80, RZ, RZ, R59 ;  /* 0x000000ffff507224 */ /* 0x000fe200078e003b */
[----:B------:R-:W-:Y:S01]  /*5cec0*/  MOV R82, R55 ;  /* 0x0000003700527202 */ /* 0x000fe20000000f00 */
[----:B------:R-:W-:-:S02]  /*5ced0*/  IMAD.MOV.U32 R81, RZ, RZ, R58 ;  /* 0x000000ffff517224 */ /* 0x000fc400078e003a */
[----:B------:R-:W-:Y:S02]  /*5cee0*/  IMAD.MOV.U32 R83, RZ, RZ, R54 ;  /* 0x000000ffff537224 */ /* 0x000fe400078e0036 */
[----:B------:R-:W-:Y:S01]  /*5cef0*/  IMAD.MOV.U32 R92, RZ, RZ, R50 ;  /* 0x000000ffff5c7224 */ /* 0x000fe200078e0032 */
[----:B------:R-:W-:Y:S01]  /*5cf00*/  MOV R94, R38 ;  /* 0x00000026005e7202 */ /* 0x000fe20000000f00 */
[----:B------:R-:W-:-:S14]  /*5cf10*/  IMAD.MOV.U32 R93, RZ, RZ, R51 ;  /* 0x000000ffff5d7224 */ /* 0x000fdc00078e0033 */
[----:B------:R4:W-:Y:S01]  /*5cf20*/  STL.64 [R1+0xe00], R76 ;  /* 0x000e004c01007387 */ /* 0x0009e20000100a00 */
[----:B-1----:R-:W-:Y:S01]  /*5cf30*/  MOV R116, R78 ;  /* 0x0000004e00747202 */ /* 0x002fe20000000f00 */
[----:B--2---:R-:W-:Y:S01]  /*5cf40*/  IMAD.MOV.U32 R117, RZ, RZ, R79 ;  /* 0x000000ffff757224 */ /* 0x004fe200078e004f */
[----:B------:R-:W-:Y:S01]  /*5cf50*/  MOV R78, R43 ;  /* 0x0000002b004e7202 */ /* 0x000fe20000000f00 */
[----:B------:R-:W-:Y:S02]  /*5cf60*/  IMAD.MOV.U32 R79, RZ, RZ, R42 ;  /* 0x000000ffff4f7224 */ /* 0x000fe400078e002a */
[----:B----4-:R-:W-:Y:S02]  /*5cf70*/  IMAD.MOV.U32 R76, RZ, RZ, R46 ;  /* 0x000000ffff4c7224 */ /* 0x010fe400078e002e */
[----:B------:R-:W2:Y:S01]  /*5cf80*/  LDL.LU R46, [R1+0x7004] ;  /* 0x00700400012e7983 */ /* 0x000ea20000300800 */
[----:B------:R-:W-:Y:S02]  /*5cf90*/  IMAD.MOV.U32 R77, RZ, RZ, R47 ;  /* 0x000000ffff4d7224 */ /* 0x000fe400078e002f */
[----:B------:R-:W-:Y:S01]  /*5cfa0*/  IMAD.MOV.U32 R95, RZ, RZ, R39 ;  /* 0x000000ffff5f7224 */ /* 0x000fe200078e0027 */
[----:B---3--:R-:W-:-:S15]  /*5cfb0*/  HMMA.1688.F32.TF32 R72, R244, R36, R72 ;  /* 0x00000024f448723c */ /* 0x008fde0000081048 */
[----:B------:R-:W-:-:S09]  /*5cfc0*/  NOP ;  /* 0x0000000000007918 */ /* 0x000fd20000000000 */
[----:B------:R-:W-:Y:S01]  /*5cfd0*/  IMAD.MOV.U32 R114, RZ, RZ, R72 ;  /* 0x000000ffff727224 */ /* 0x000fe200078e0048 */
[----:B------:R-:W-:Y:S01]  /*5cfe0*/  MOV R109, R74 ;  /* 0x0000004a006d7202 */ /* 0x000fe20000000f00 */
[----:B------:R-:W-:Y:S02]  /*5cff0*/  IMAD.MOV.U32 R108, RZ, RZ, R73 ;  /* 0x000000ffff6c7224 */ /* 0x000fe400078e0049 */
[----:B------:R-:W-:Y:S02]  /*5d000*/  IMAD.MOV.U32 R248, RZ, RZ, R75 ;  /* 0x000000fffff87224 */ /* 0x000fe400078e004b */
[----:B------:R-:W-:-:S15]  /*5d010*/  HMMA.1688.F32.TF32 R72, R228, R22, R240 ;  /* 0x00000016e448723c */ /* 0x000fde00000810f0 */
[----:B------:R-:W-:-:S09]  /*5d020*/  NOP ;  /* 0x0000000000007918 */ /* 0x000fd20000000000 */
[----:B------:R-:W-:Y:S01]  /*5d030*/  IMAD.MOV.U32 R118, RZ, RZ, R72 ;  /* 0x000000ffff767224 */ /* 0x000fe200078e0048 */
[----:B------:R-:W-:Y:S01]  /*5d040*/  MOV R112, R74 ;  /* 0x0000004a00707202 */ /* 0x000fe20000000f00 */
[----:B------:R-:W-:Y:S02]  /*5d050*/  IMAD.MOV.U32 R119, RZ, RZ, R73 ;  /* 0x000000ffff777224 */ /* 0x000fe400078e0049 */
[----:B------:R-:W-:Y:S02]  /*5d060*/  IMAD.MOV.U32 R113, RZ, RZ, R75 ;  /* 0x000000ffff717224 */ /* 0x000fe400078e004b */
[----:B------:R-:W-:Y:S01]  /*5d070*/  HMMA.1688.F32.TF32 R72, R228, R18, R124 ;  /* 0x00000012e448723c */ /* 0x000fe2000008107c */
[----:B------:R-:W-:Y:S01]  /*5d080*/  MOV R88, R62 ;  /* 0x0000003e00587202 */ /* 0x000fe20000000f00 */
[----:B------:R-:W-:Y:S02]  /*5d090*/  IMAD.MOV.U32 R89, RZ, RZ, R63 ;  /* 0x000000ffff597224 */ /* 0x000fe400078e003f */
[----:B------:R-:W-:Y:S01]  /*5d0a0*/  IMAD.MOV.U32 R90, RZ, RZ, R66 ;  /* 0x000000ffff5a7224 */ /* 0x000fe200078e0042 */
[----:B------:R-:W-:Y:S01]  /*5d0b0*/  MOV R84, R35 ;  /* 0x0000002300547202 */ /* 0x000fe20000000f00 */
[----:B------:R-:W-:Y:S01]  /*5d0c0*/  IMAD.MOV.U32 R91, RZ, RZ, R34 ;  /* 0x000000ffff5b7224 */ /* 0x000fe200078e0022 */
[----:B------:R-:W-:Y:S01]  /*5d0d0*/  LOP3.LUT R171, R0, 0x20, RZ, 0x3c, !PT ;  /* 0x0000002000ab7812 */ /* 0x000fe200078e3cff */
[----:B------:R-:W-:Y:S01]  /*5d0e0*/  IMAD.MOV.U32 R85, RZ, RZ, R30 ;  /* 0x000000ffff557224 */ /* 0x000fe200078e001e */
[----:B------:R-:W-:Y:S01]  /*5d0f0*/  LDS R124, [R0+UR12+0x2080] ;  /* 0x0020800c007c7984 */ /* 0x000fe20008000800 */
[----:B------:R-:W-:-:S02]  /*5d100*/  IMAD.MOV.U32 R86, RZ, RZ, R26 ;  /* 0x000000ffff567224 */ /* 0x000fc400078e001a */
[----:B------:R-:W-:Y:S01]  /*5d110*/  IMAD.MOV.U32 R87, RZ, RZ, R6 ;  /* 0x000000ffff577224 */ /* 0x000fe200078e0006 */
[----:B------:R-:W-:Y:S04]  /*5d120*/  LDS R125, [R171+UR12+0x2080] ;  /* 0x0020800cab7d7984 */ /* 0x000fe80008000800 */
[----:B------:R-:W-:Y:S04]  /*5d130*/  LDS R127, [R171+UR12+0x3080] ;  /* 0x0030800cab7f7984 */ /* 0x000fe80008000800 */
[----:B------:R-:W1:Y:S03]  /*5d140*/  LDS R126, [R0+UR12+0x3080] ;  /* 0x0030800c007e7984 */ /* 0x000e660008000800 */
[----:B------:R-:W-:Y:S01]  /*5d150*/  IMAD.MOV.U32 R111, RZ, RZ, R72 ;  /* 0x000000ffff6f7224 */ /* 0x000fe200078e0048 */
[----:B------:R-:W-:Y:S01]  /*5d160*/  MOV R122, R74 ;  /* 0x0000004a007a7202 */ /* 0x000fe20000000f00 */
[----:B------:R-:W-:-:S02]  /*5d170*/  IMAD.MOV.U32 R115, RZ, RZ, R73 ;  /* 0x000000ffff737224 */ /* 0x000fc400078e0049 */
[----:B------:R-:W-:Y:S02]  /*5d180*/  IMAD.MOV.U32 R123, RZ, RZ, R75 ;  /* 0x000000ffff7b7224 */ /* 0x000fe400078e004b */
[----:B------:R-:W-:Y:S01]  /*5d190*/  HMMA.1688.F32.TF32 R72, R228, R14, R220 ;  /* 0x0000000ee448723c */ /* 0x000fe200000810dc */
[----:B------:R-:W-:Y:S04]  /*5d1a0*/  LDS R220, [R2+UR12+0x2080] ;  /* 0x0020800c02dc7984 */ /* 0x000fe80008000800 */
[----:B------:R-:W-:Y:S04]  /*5d1b0*/  LDS R222, [R2+UR12+0x3080] ;  /* 0x0030800c02de7984 */ /* 0x000fe80008000800 */
[----:B------:R-:W-:Y:S04]  /*5d1c0*/  LDS R221, [R252+UR12+0x2080] ;  /* 0x0020800cfcdd7984 */ /* 0x000fe80008000800 */
[----:B------:R-:W3:Y:S11]  /*5d1d0*/  LDS R223, [R252+UR12+0x3080] ;  /* 0x0030800cfcdf7984 */ /* 0x000ef60008000800 */
[----:B------:R-:W-:Y:S01]  /*5d1e0*/  IMAD.MOV.U32 R249, RZ, RZ, R72 ;  /* 0x000000fffff97224 */ /* 0x000fe200078e0048 */
[----:B------:R-:W-:Y:S01]  /*5d1f0*/  MOV R251, R74 ;  /* 0x0000004a00fb7202 */ /* 0x000fe20000000f00 */
[----:B------:R-:W-:-:S02]  /*5d200*/  IMAD.MOV.U32 R250, RZ, RZ, R73 ;  /* 0x000000fffffa7224 */ /* 0x000fc400078e0049 */
[----:B------:R-:W-:Y:S02]  /*5d210*/  IMAD.MOV.U32 R110, RZ, RZ, R75 ;  /* 0x000000ffff6e7224 */ /* 0x000fe400078e004b */
[----:B------:R-:W-:Y:S01]  /*5d220*/  HMMA.1688.F32.TF32 R72, R228, R10, R224 ;  /* 0x0000000ae448723c */ /* 0x000fe200000810e0 */
[----:B------:R-:W-:Y:S04]  /*5d230*/  LDS R224, [R0+UR12+0x2100] ;  /* 0x0021000c00e07984 */ /* 0x000fe80008000800 */
[----:B------:R-:W-:-:S15]  /*5d240*/  LDS R226, [R0+UR12+0x3100] ;  /* 0x0031000c00e27984 */ /* 0x000fde0008000800 */
[----:B------:R-:W-:-:S03]  /*5d250*/  NOP ;  /* 0x0000000000007918 */ /* 0x000fc60000000000 */
[----:B------:R4:W-:Y:S04]  /*5d260*/  STL.64 [R1+0xdb0], R72 ;  /* 0x000db04801007387 */ /* 0x0009e80000100a00 */
[----:B------:R1:W-:Y:S04]  /*5d270*/  STL.64 [R1+0xdb8], R74 ;  /* 0x000db84a01007387 */ /* 0x0003e80000100a00 */
[----:B------:R-:W3:Y:S04]  /*5d280*/  LDL.LU R47, [R1+0x7000] ;  /* 0x00700000012f7983 */ /* 0x000ee80000300800 */
[----:B------:R-:W4:Y:S04]  /*5d290*/  LDL.LU R43, [R1+0x6ffc] ;  /* 0x006ffc00012b7983 */ /* 0x000f280000300800 */
        /* <DEDUP_REMOVED lines=8> */
[----:B------:R-:W4:Y:S01]  /*5d320*/  LDL.LU R39, [R1+0x6fd8] ;  /* 0x006fd80001277983 */ /* 0x000f220000300800 */
[----:B--2---:R-:W-:Y:S01]  /*5d330*/  IMAD.MOV.U32 R99, RZ, RZ, R46 ;  /* 0x000000ffff637224 */ /* 0x004fe200078e002e */
[----:B---3--:R-:W-:Y:S01]  /*5d340*/  MOV R98, R47 ;  /* 0x0000002f00627202 */ /* 0x008fe20000000f00 */
[----:B----4-:R-:W-:-:S02]  /*5d350*/  IMAD.MOV.U32 R97, RZ, RZ, R43 ;  /* 0x000000ffff617224 */ /* 0x010fc400078e002b */
[----:B------:R-:W-:Y:S02]  /*5d360*/  IMAD.MOV.U32 R96, RZ, RZ, R42 ;  /* 0x000000ffff607224 */ /* 0x000fe400078e002a */
[----:B------:R-:W2:Y:S04]  /*5d370*/  LDL.LU R42, [R1+0x6fd4] ;  /* 0x006fd400012a7983 */ /* 0x000ea80000300800 */
[----:B------:R-:W3:Y:S04]  /*5d380*/  LDL.LU R43, [R1+0x6fd0] ;  /* 0x006fd000012b7983 */ /* 0x000ee80000300800 */
[----:B------:R-:W4:Y:S04]  /*5d390*/  LDL.LU R47, [R1+0x6fcc] ;  /* 0x006fcc00012f7983 */ /* 0x000f280000300800 */
[----:B------:R-:W4:Y:S01]  /*5d3a0*/  LDL.LU R46, [R1+0x6fc8] ;  /* 0x006fc800012e7983 */ /* 0x000f220000300800 */
[----:B------:R-:W-:-:S03]  /*5d3b0*/  IMAD.MOV.U32 R104, RZ, RZ, R38 ;  /* 0x000000ffff687224 */ /* 0x000fc600078e0026 */
[----:B------:R-:W4:Y:S01]  /*5d3c0*/  LDL.LU R38, [R1+0x6fc4] ;  /* 0x006fc40001267983 */ /* 0x000f220000300800 */
[----:B------:R-:W-:-:S03]  /*5d3d0*/  IMAD.MOV.U32 R105, RZ, RZ, R39 ;  /* 0x000000ffff697224 */ /* 0x000fc600078e0027 */
[----:B------:R-:W4:Y:S01]  /*5d3e0*/  LDL.LU R39, [R1+0x6fc0] ;  /* 0x006fc00001277983 */ /* 0x000f220000300800 */
[----:B------:R-:W-:Y:S01]  /*5d3f0*/  MOV R106, R51 ;  /* 0x00000033006a7202 */ /* 0x000fe20000000f00 */
[----:B------:R-:W-:Y:S02]  /*5d400*/  IMAD.MOV.U32 R107, RZ, RZ, R50 ;  /* 0x000000ffff6b7224 */ /* 0x000fe400078e0032 */
[----:B------:R-:W4:Y:S04]  /*5d410*/  LDL.LU R51, [R1+0x6fbc] ;  /* 0x006fbc0001337983 */ /* 0x000f280000300800 */
[----:B------:R-:W4:Y:S01]  /*5d420*/  LDL.LU R50, [R1+0x6fb8] ;  /* 0x006fb80001327983 */ /* 0x000f220000300800 */
[----:B--2---:R-:W-:Y:S01]  /*5d430*/  IMAD.MOV.U32 R131, RZ, RZ, R42 ;  /* 0x000000ffff837224 */ /* 0x004fe200078e002a */
[----:B---3--:R-:W-:Y:S01]  /*5d440*/  MOV R130, R43 ;  /* 0x0000002b00827202 */ /* 0x008fe20000000f00 */
[----:B----4-:R-:W-:-:S02]  /*5d450*/  IMAD.MOV.U32 R128, RZ, RZ, R47 ;  /* 0x000000ffff807224 */ /* 0x010fc400078e002f */
[----:B------:R-:W2:Y:S01]  /*5d460*/  LDL.LU R47, [R1+0x6fb4] ;  /* 0x006fb400012f7983 */ /* 0x000ea20000300800 */
[----:B------:R-:W-:-:S03]  /*5d470*/  IMAD.MOV.U32 R129, RZ, RZ, R46 ;  /* 0x000000ffff817224 */ /* 0x000fc600078e002e */
[----:B------:R-:W3:Y:S04]  /*5d480*/  LDL.LU R46, [R1+0x6fb0] ;  /* 0x006fb000012e7983 */ /* 0x000ee80000300800 */
[----:B------:R-:W4:Y:S04]  /*5d490*/  LDL.LU R43, [R1+0x6fac] ;  /* 0x006fac00012b7983 */ /* 0x000f280000300800 */
[----:B------:R-:W2:Y:S01]  /*5d4a0*/  LDL.LU R42, [R1+0x6fa8] ;  /* 0x006fa800012a7983 */ /* 0x000ea20000300800 */
[----:B------:R-:W-:Y:S02]  /*5d4b0*/  IMAD.MOV.U32 R133, RZ, RZ, R38 ;  /* 0x000000ffff857224 */ /* 0x000fe400078e0026 */
[----:B------:R-:W-:-:S02]  /*5d4c0*/  IMAD.MOV.U32 R132, RZ, RZ, R39 ;  /* 0x000000ffff847224 */ /* 0x000fc400078e0027 */
[----:B------:R-:W3:Y:S04]  /*5d4d0*/  LDL.LU R39, [R1+0x6fa4] ;  /* 0x006fa40001277983 */ /* 0x000ee80000300800 */
[----:B------:R-:W3:Y:S04]  /*5d4e0*/  LDL.LU R38, [R1+0x6fa0] ;  /* 0x006fa00001267983 */ /* 0x000ee80000300800 */
[----:B------:R-:W3:Y:S04]  /*5d4f0*/  LDL.LU R134, [R1+0x88] ;  /* 0x0000880001867983 */ /* 0x000ee80000300800 */
[----:B------:R-:W3:Y:S01]  /*5d500*/  LDL.LU R135, [R1+0x8c] ;  /* 0x00008c0001877983 */ /* 0x000ee20000300800 */
[----:B----4-:R-:W-:-:S03]  /*5d510*/  MOV R140, R43 ;  /* 0x0000002b008c7202 */ /* 0x010fc60000000f00 */
[----:B------:R-:W4:Y:S01]  /*5d520*/  LDL.LU R43, [R1+0x6f9c] ;  /* 0x006f9c00012b7983 */ /* 0x000f220000300800 */
[----:B--2---:R-:W-:-:S03]  /*5d530*/  IMAD.MOV.U32 R141, RZ, RZ, R42 ;  /* 0x000000ffff8d7224 */ /* 0x004fc600078e002a */
[----:B------:R-:W2:Y:S01]  /*5d540*/  LDL.LU R42, [R1+0x6f98] ;  /* 0x006f9800012a7983 */ /* 0x000ea20000300800 */
[----:B---3--:R-:W-:-:S03]  /*5d550*/  IMAD.MOV.U32 R142, RZ, RZ, R39 ;  /* 0x000000ffff8e7224 */ /* 0x008fc600078e0027 */
[----:B------:R-:W3:Y:S01]  /*5d560*/  LDL.LU R39, [R1+0x6f94] ;  /* 0x006f940001277983 */ /* 0x000ee20000300800 */
[----:B------:R-:W-:-:S03]  /*5d570*/  IMAD.MOV.U32 R143, RZ, RZ, R38 ;  /* 0x000000ffff8f7224 */ /* 0x000fc600078e0026 */
[----:B------:R-:W3:Y:S04]  /*5d580*/  LDL.LU R38, [R1+0x6f90] ;  /* 0x006f900001267983 */ /* 0x000ee80000300800 */
        /* <DEDUP_REMOVED lines=23> */
[----:B------:R-:W3:Y:S01]  /*5d700*/  LDL.LU R163, [R1+0x5fc] ;  /* 0x0005fc0001a37983 */ /* 0x000ee20000300800 */
[----:B------:R-:W-:Y:S01]  /*5d710*/  MOV R136, R46 ;  /* 0x0000002e00887202 */ /* 0x000fe20000000f00 */
[----:B------:R-:W-:-:S02]  /*5d720*/  IMAD.MOV.U32 R137, RZ, RZ, R47 ;  /* 0x000000ffff897224 */ /* 0x000fc400078e002f */
[----:B------:R-:W-:Y:S01]  /*5d730*/  IMAD.MOV.U32 R138, RZ, RZ, R50 ;  /* 0x000000ffff8a7224 */ /* 0x000fe200078e0032 */
[----:B------:R-:W-:Y:S01]  /*5d740*/  MOV R100, R54 ;  /* 0x0000003600647202 */ /* 0x000fe20000000f00 */
[----:B------:R-:W-:Y:S02]  /*5d750*/  IMAD.MOV.U32 R139, RZ, RZ, R51 ;  /* 0x000000ffff8b7224 */ /* 0x000fe400078e0033 */
[----:B------:R-:W-:Y:S02]  /*5d760*/  IMAD.MOV.U32 R101, RZ, RZ, R55 ;  /* 0x000000ffff657224 */ /* 0x000fe400078e0037 */
[----:B------:R-:W-:Y:S02]  /*5d770*/  IMAD.MOV.U32 R102, RZ, RZ, R58 ;  /* 0x000000ffff667224 */ /* 0x000fe400078e003a */
[----:B------:R-:W-:Y:S01]  /*5d780*/  IMAD.MOV.U32 R103, RZ, RZ, R59 ;  /* 0x000000ffff677224 */ /* 0x000fe200078e003b */
[----:B------:R-:W-:Y:S01]  /*5d790*/  MOV R72, R7 ;  /* 0x0000000700487202 */ /* 0x000fe20000000f00 */
[----:B------:R-:W-:-:S02]  /*5d7a0*/  IMAD.MOV.U32 R73, RZ, RZ, R27 ;  /* 0x000000ffff497224 */ /* 0x000fc400078e001b */
[----:B-1----:R-:W-:Y:S02]  /*5d7b0*/  IMAD.MOV.U32 R74, RZ, RZ, R31 ;  /* 0x000000ffff4a7224 */ /* 0x002fe400078e001f */
[----:B------:R-:W-:Y:S02]  /*5d7c0*/  IMAD.MOV.U32 R75, RZ, RZ, R67 ;  /* 0x000000ffff4b7224 */ /* 0x000fe400078e0043 */
[----:B----4-:R-:W-:Y:S02]  /*5d7d0*/  IMAD.MOV.U32 R151, RZ, RZ, R43 ;  /* 0x000000ffff977224 */ /* 0x010fe400078e002b */
[----:B--2---:R-:W-:Y:S02]  /*5d7e0*/  IMAD.MOV.U32 R150, RZ, RZ, R42 ;  /* 0x000000ffff967224 */ /* 0x004fe400078e002a */
[----:B---3--:R-:W-:Y:S01]  /*5d7f0*/  IMAD.MOV.U32 R149, RZ, RZ, R39 ;  /* 0x000000ffff957224 */ /* 0x008fe200078e0027 */
[----:B------:R-:W-:Y:S02]  /*5d800*/  MOV R148, R38 ;  /* 0x0000002600947202 */ /* 0x000fe40000000f00 */
[----:B------:R-:W2:Y:S04]  /*5d810*/  LDL.LU R38, [R1+0x6f8c] ;  /* 0x006f8c0001267983 */ /* 0x000ea80000300800 */
[----:B------:R-:W2:Y:S04]  /*5d820*/  LDL.LU R39, [R1+0x6f88] ;  /* 0x006f880001277983 */ /* 0x000ea80000300800 */
[----:B------:R-:W3:Y:S04]  /*5d830*/  LDL.LU R42, [R1+0x6f84] ;  /* 0x006f8400012a7983 */ /* 0x000ee80000300800 */
[----:B------:R-:W3:Y:S04]  /*5d840*/  LDL.LU R43, [R1+0x6f80] ;  /* 0x006f8000012b7983 */ /* 0x000ee80000300800 */
[----:B------:R-:W4:Y:S04]  /*5d850*/  LDL.LU R46, [R1+0x6f7c] ;  /* 0x006f7c00012e7983 */ /* 0x000f280000300800 */
[----:B------:R-:W4:Y:S04]  /*5d860*/  LDL.LU R47, [R1+0x6f78] ;  /* 0x006f7800012f7983 */ /* 0x000f280000300800 */
        /* <DEDUP_REMOVED lines=9> */
[----:B------:R-:W4:Y:S04]  /*5d900*/  LDL.LU R34, [R1+0x6f50] ;  /* 0x006f500001227983 */ /* 0x000f280000300800 */
[----:B------:R-:W4:Y:S04]  /*5d910*/  LDL.LU R35, [R1+0x6f4c] ;  /* 0x006f4c0001237983 */ /* 0x000f280000300800 */
[----:B------:R-:W2:Y:S04]  /*5d920*/  LDL.LU R30, [R1+0x6f48] ;  /* 0x006f4800011e7983 */ /* 0x000ea80000300800 */
[----:B------:R-:W3:Y:S04]  /*5d930*/  LDL.LU R26, [R1+0x6f44] ;  /* 0x006f4400011a7983 */ /* 0x000ee80000300800 */
[----:B------:R-:W2:Y:S04]  /*5d940*/  LDL.LU R6, [R1+0x6f40] ;  /* 0x006f400001067983 */ /* 0x000ea80000300800 */
[----:B------:R-:W2:Y:S04]  /*5d950*/  LDL.LU R7, [R1+0x6f3c] ;  /* 0x006f3c0001077983 */ /* 0x000ea80000300800 */
[----:B------:R-:W3:Y:S04]  /*5d960*/  LDL.LU R27, [R1+0x6f38] ;  /* 0x006f3800011b7983 */ /* 0x000ee80000300800 */
[----:B------:R-:W3:Y:S04]  /*5d970*/  LDL.LU R31, [R1+0x6f34] ;  /* 0x006f3400011f7983 */ /* 0x000ee80000300800 */
[----:B------:R-:W3:Y:S01]  /*5d980*/  LDL.LU R67, [R1+0x6f30] ;  /* 0x006f300001437983 */ /* 0x000ee20000300800 */
[C---:B----4-:R-:W-:Y:S06]  /*5d990*/  HMMA.1688.F32.TF32 R156, R228.reuse, R34, R156 ;  /* 0x00000022e49c723c */ /* 0x050fec000008109c */
[C---:B--2---:R-:W-:Y:S06]  /*5d9a0*/  HMMA.1688.F32.TF32 R172, R228.reuse, R6, R172 ;  /* 0x00000006e4ac723c */ /* 0x044fec00000810ac */
[C---:B---3--:R-:W-:Y:S06]  /*5d9b0*/  HMMA.1688.F32.TF32 R164, R228.reuse, R26, R164 ;  /* 0x0000001ae4a4723c */ /* 0x048fec00000810a4 */
[C---:B------:R-:W-:Y:S06]  /*5d9c0*/  HMMA.1688.F32.TF32 R160, R228.reuse, R30, R160 ;  /* 0x0000001ee4a0723c */ /* 0x040fec00000810a0 */
[----:B------:R-:W-:Y:S05]  /*5d9d0*/  HMMA.1688.F32.TF32 R152, R228, R66, R152 ;  /* 0x00000042e498723c */ /* 0x000fea0000081098 */
[----:B------:R-:W-:Y:S04]  /*5d9e0*/  STL.64 [R1+0x1190], R172 ;  /* 0x001190ac01007387 */ /* 0x000fe80000100a00 */
[----:B------:R-:W-:Y:S04]  /*5d9f0*/  STL.64 [R1+0x1198], R174 ;  /* 0x001198ae01007387 */ /* 0x000fe80000100a00 */
[----:B------:R-:W-:Y:S04]  /*5da00*/  STL.64 [R1+0x1180], R164 ;  /* 0x001180a401007387 */ /* 0x000fe80000100a00 */
[----:B------:R-:W-:Y:S04]  /*5da10*/  STL.64 [R1+0x1188], R166 ;  /* 0x001188a601007387 */ /* 0x000fe80000100a00 */
[----:B------:R-:W-:Y:S04]  /*5da20*/  STL.64 [R1+0x1170], R160 ;  /* 0x001170a001007387 */ /* 0x000fe80000100a00 */
[----:B------:R-:W-:Y:S01]  /*5da30*/  STL.64 [R1+0x1178], R162 ;  /* 0x001178a201007387 */ /* 0x000fe20000100a00 */
[----:B------:R-:W-:Y:S01]  /*5da40*/  MOV R53, R154 ;  /* 0x0000009a00357202 */ /* 0x000fe20000000f00 */
[----:B------:R-:W-:-:S02]  /*5da50*/  IMAD.MOV.U32 R52, RZ, RZ, R155 ;  /* 0x000000ffff347224 */ /* 0x000fc400078e009b */
[----:B------:R-:W-:Y:S04]  /*5da60*/  STL.64 [R1+0x1160], R156 ;  /* 0x0011609c01007387 */ /* 0x000fe80000100a00 */
[----:B------:R-:W-:Y:S04]  /*5da70*/  STL.64 [R1+0x1168], R158 ;  /* 0x0011689e01007387 */ /* 0x000fe80000100a00 */
[----:B------:R1:W-:Y:S02]  /*5da80*/  STL.64 [R1+0x1150], R152 ;  /* 0x0011509801007387 */ /* 0x0003e40000100a00 */
[C---:B-1----:R-:W-:Y:S06]  /*5da90*/  HMMA.1688.F32.TF32 R152, R228.reuse, R62, R148 ;  /* 0x0000003ee498723c */ /* 0x042fec0000081094 */
        /* <DEDUP_REMOVED lines=9> */
[----:B------:R-:W-:Y:S03]  /*5db30*/  LDS R230, [R0+UR12+0x3380] ;  /* 0x0033800c00e67984 */ /* 0x000fe60008000800 */
[C---:B------:R-:W-:Y:S06]  /*5db40*/  HMMA.1688.F32.TF32 R100, R236.reuse, R18, R96 ;  /* 0x00000012ec64723c */ /* 0x040fec0000081060 */
[C---:B------:R-:W-:Y:S01]  /*5db50*/  HMMA.1688.F32.TF32 R96, R236.reuse, R14, R92 ;  /* 0x0000000eec60723c */ /* 0x040fe2000008105c */
        /* <DEDUP_REMOVED lines=21> */
[----:B------:R1:W-:Y:S01]  /*5dcb0*/  STL.64 [R1+0x48], R94 ;  /* 0x0000485e01007387 */ /* 0x0003e20000100a00 */
[C---:B------:R-:W-:Y:S06]  /*5dcc0*/  HMMA.1688.F32.TF32 R72, R236.reuse, R66, R72 ;  /* 0x00000042ec48723c */ /* 0x040fec0000081048 */
[C---:B-1----:R-:W-:Y:S06]  /*5dcd0*/  HMMA.1688.F32.TF32 R92, R236.reuse, R6, R88 ;  /* 0x00000006ec5c723c */ /* 0x042fec0000081058 */
[C---:B------:R-:W-:Y:S06]  /*5dce0*/  HMMA.1688.F32.TF32 R88, R236.reuse, R26, R84 ;  /* 0x0000001aec58723c */ /* 0x040fec0000081054 */
[C---:B------:R-:W-:Y:S06]  /*5dcf0*/  HMMA.1688.F32.TF32 R84, R236.reuse, R30, R80 ;  /* 0x0000001eec54723c */ /* 0x040fec0000081050 */
[----:B------:R-:W-:Y:S05]  /*5dd00*/  HMMA.1688.F32.TF32 R80, R236, R34, R76 ;  /* 0x00000022ec50723c */ /* 0x000fea000008104c */
[----:B------:R-:W-:Y:S04]  /*5dd10*/  STL.64 [R1+0x1100], R92 ;  /* 0x0011005c01007387 */ /* 0x000fe80000100a00 */
[----:B------:R-:W-:Y:S04]  /*5dd20*/  STL.64 [R1+0x1108], R94 ;  /* 0x0011085e01007387 */ /* 0x000fe80000100a00 */
[----:B------:R-:W-:Y:S04]  /*5dd30*/  STL.64 [R1+0x10f0], R88 ;  /* 0x0010f05801007387 */ /* 0x000fe80000100a00 */
[----:B------:R-:W-:Y:S04]  /*5dd40*/  STL.64 [R1+0x10f8], R90 ;  /* 0x0010f85a01007387 */ /* 0x000fe80000100a00 */
[----:B------:R1:W-:Y:S04]  /*5dd50*/  STL.64 [R1+0x10e0], R84 ;  /* 0x0010e05401007387 */ /* 0x0003e80000100a00 */
[----:B------:R2:W-:Y:S04]  /*5dd60*/  STL.64 [R1+0x10e8], R86 ;  /* 0x0010e85601007387 */ /* 0x0005e80000100a00 */
[----:B------:R-:W3:Y:S04]  /*5dd70*/  LDL.LU R76, [R1+0xbc0] ;  /* 0x000bc000014c7983 */ /* 0x000ee80000300800 */
[----:B------:R4:W-:Y:S04]  /*5dd80*/  STL.64 [R1+0x10d0], R80 ;  /* 0x0010d05001007387 */ /* 0x0009e80000100a00 */
[----:B------:R4:W-:Y:S04]  /*5dd90*/  STL.64 [R1+0x10d8], R82 ;  /* 0x0010d85201007387 */ /* 0x0009e80000100a00 */
[----:B------:R4:W-:Y:S04]  /*5dda0*/  STL.64 [R1+0x10c0], R72 ;  /* 0x0010c04801007387 */ /* 0x0009e80000100a00 */
[----:B------:R4:W-:Y:S04]  /*5ddb0*/  STL.64 [R1+0x10c8], R74 ;  /* 0x0010c84a01007387 */ /* 0x0009e80000100a00 */
[----:B------:R-:W3:Y:S04]  /*5ddc0*/  LDL.LU R77, [R1+0xbc4] ;  /* 0x000bc400014d7983 */ /* 0x000ee80000300800 */
[----:B------:R-:W3:Y:S04]  /*5ddd0*/  LDL.LU R78, [R1+0xbc8] ;  /* 0x000bc800014e7983 */ /* 0x000ee80000300800 */
[----:B------:R-:W3:Y:S04]  /*5dde0*/  LDL.LU R79, [R1+0xbcc] ;  /* 0x000bcc00014f7983 */ /* 0x000ee80000300800 */
[----:B-1----:R-:W3:Y:S04]  /*5ddf0*/  LDL.LU R84, [R1+0xbe0] ;  /* 0x000be00001547983 */ /* 0x002ee80000300800 */
[----:B------:R-:W3:Y:S04]  /*5de00*/  LDL.LU R85, [R1+0xbe4] ;  /* 0x000be40001557983 */ /* 0x000ee80000300800 */
[----:B--2---:R-:W3:Y:S04]  /*5de10*/  LDL.LU R86, [R1+0xbe8] ;  /* 0x000be80001567983 */ /* 0x004ee80000300800 */
[----:B------:R-:W3:Y:S04]  /*5de20*/  LDL.LU R87, [R1+0xbec] ;  /* 0x000bec0001577983 */ /* 0x000ee80000300800 */
[----:B------:R-:W2:Y:S04]  /*5de30*/  LDL.LU R88, [R1+0xbf0] ;  /* 0x000bf00001587983 */ /* 0x000ea80000300800 */
[----:B------:R-:W2:Y:S04]  /*5de40*/  LDL.LU R89, [R1+0xbf4] ;  /* 0x000bf40001597983 */ /* 0x000ea80000300800 */
[----:B------:R-:W2:Y:S04]  /*5de50*/  LDL.LU R90, [R1+0xbf8] ;  /* 0x000bf800015a7983 */ /* 0x000ea80000300800 */
[----:B------:R-:W2:Y:S04]  /*5de60*/  LDL.LU R91, [R1+0xbfc] ;  /* 0x000bfc00015b7983 */ /* 0x000ea80000300800 */
        /* <DEDUP_REMOVED lines=68> */
[----:B----4-:R-:W4:Y:S04]  /*5e2b0*/  LDL.LU R80, [R1+0xbd0] ;  /* 0x000bd00001507983 */ /* 0x010f280000300800 */
[----:B------:R-:W4:Y:S04]  /*5e2c0*/  LDL.LU R81, [R1+0xbd4] ;  /* 0x000bd40001517983 */ /* 0x000f280000300800 */
[----:B------:R-:W4:Y:S04]  /*5e2d0*/  LDL.LU R82, [R1+0xbd8] ;  /* 0x000bd80001527983 */ /* 0x000f280000300800 */
[----:B------:R-:W4:Y:S04]  /*5e2e0*/  LDL.LU R83, [R1+0xbdc] ;  /* 0x000bdc0001537983 */ /* 0x000f280000300800 */
[----:B------:R-:W4:Y:S04]  /*5e2f0*/  LDL.LU R72, [R1+0xbb0] ;  /* 0x000bb00001487983 */ /* 0x000f280000300800 */
[----:B------:R-:W4:Y:S04]  /*5e300*/  LDL.LU R73, [R1+0xbb4] ;  /* 0x000bb40001497983 */ /* 0x000f280000300800 */
[----:B------:R-:W4:Y:S04]  /*5e310*/  LDL.LU R74, [R1+0xbb8] ;  /* 0x000bb800014a7983 */ /* 0x000f280000300800 */
[----:B------:R-:W4:Y:S01]  /*5e320*/  LDL.LU R75, [R1+0xbbc] ;  /* 0x000bbc00014b7983 */ /* 0x000f220000300800 */
[C---:B--2---:R-:W-:Y:S06]  /*5e330*/  HMMA.1688.F32.TF32 R88, R124.reuse, R58, R88 ;  /* 0x0000003a7c58723c */ /* 0x044fec0000081058 */
[C---:B---3--:R-:W-:Y:S06]  /*5e340*/  HMMA.1688.F32.TF32 R84, R124.reuse, R54, R84 ;  /* 0x000000367c54723c */ /* 0x048fec0000081054 */
        /* <DEDUP_REMOVED lines=8> */
[C---:B------:R-:W-:Y:S06]  /*5e3d0*/  HMMA.1688.F32.TF32 R164, R236.reuse, R50, R164 ;  /* 0x00000032eca4723c */ /* 0x040fec00000810a4 */
[C---:B------:R-:W-:Y:S06]  /*5e3e0*/  HMMA.1688.F32.TF32 R172, R236.reuse, R58, R172 ;  /* 0x0000003aecac723c */ /* 0x040fec00000810ac */
[C---:B------:R-:W-:Y:S06]  /*5e3f0*/  HMMA.1688.F32.TF32 R176, R236.reuse, R62, R176 ;  /* 0x0000003eecb0723c */ /* 0x040fec00000810b0 */
[C---:B------:R-:W-:Y:S06]  /*5e400*/  HMMA.1688.F32.TF32 R168, R236.reuse, R54, R168 ;  /* 0x00000036eca8723c */ /* 0x040fec00000810a8 */
[----:B------:R-:W-:Y:S11]  /*5e410*/  HMMA.1688.F32.TF32 R152, R236, R38, R152 ;  /* 0x00000026ec98723c */ /* 0x000ff60000081098 */
[----:B------:R-:W-:Y:S04]  /*5e420*/  STL.64 [R1+0x10b0], R176 ;  /* 0x0010b0b001007387 */ /* 0x000fe80000100a00 */
[----:B------:R-:W-:Y:S04]  /*5e430*/  STL.64 [R1+0x10b8], R178 ;  /* 0x0010b8b201007387 */ /* 0x000fe80000100a00 */
[----:B------:R-:W-:Y:S01]  /*5e440*/  STL.64 [R1+0x10a0], R172 ;  /* 0x0010a0ac01007387 */ /* 0x000fe20000100a00 */
[C---:B------:R-:W-:Y:S03]  /*5e450*/  HMMA.1688.F32.TF32 R136, R124.reuse, R10, R136 ;  /* 0x0000000a7c88723c */ /* 0x040fe60000081088 */
        /* <DEDUP_REMOVED lines=16> */
[----:B------:R-:W-:Y:S01]  /*5e560*/  STL.64 [R1+0x598], R150 ;  /* 0x0005989601007387 */ /* 0x000fe20000100a00 */
[----:B----4-:R-:W-:Y:S03]  /*5e570*/  HMMA.1688.F32.TF32 R80, R124, R50, R80 ;  /* 0x000000327c50723c */ /* 0x010fe60000081050 */
        /* <DEDUP_REMOVED lines=22> */
[----:B------:R-:W-:-:S03]  /*5e6e0*/  MOV R33, R78 ;  /* 0x0000004e00217202 */ /* 0x000fc60000000f00 */
[----:B------:R-:W-:Y:S01]  /*5e6f0*/  STL.64 [R1+0x1008], R82 ;  /* 0x0010085201007387 */ /* 0x000fe20000100a00 */
[----:B------:R-:W-:-:S03]  /*5e700*/  IMAD.MOV.U32 R32, RZ, RZ, R79 ;  /* 0x000000ffff207224 */ /* 0x000fc600078e004f */
[----:B------:R1:W-:Y:S04]  /*5e710*/  STL.64 [R1+0xc00], R76 ;  /* 0x000c004c01007387 */ /* 0x0003e80000100a00 */
[----:B-1----:R-:W2:Y:S04]  /*5e720*/  LDL.LU R76, [R1+0xb00] ;  /* 0x000b0000014c7983 */ /* 0x002ea80000300800 */
[----:B------:R-:W2:Y:S04]  /*5e730*/  LDL.LU R77, [R1+0xb04] ;  /* 0x000b0400014d7983 */ /* 0x000ea80000300800 */
[----:B------:R-:W2:Y:S04]  /*5e740*/  LDL.LU R78, [R1+0xb08] ;  /* 0x000b0800014e7983 */ /* 0x000ea80000300800 */
[----:B------:R-:W2:Y:S04]  /*5e750*/  LDL.LU R79, [R1+0xb0c] ;  /* 0x000b0c00014f7983 */ /* 0x000ea80000300800 */
[----:B------:R-:W3:Y:S04]  /*5e760*/  LDL.LU R80, [R1+0xb10] ;  /* 0x000b100001507983 */ /* 0x000ee80000300800 */
[----:B------:R-:W3:Y:S04]  /*5e770*/  LDL.LU R81, [R1+0xb14] ;  /* 0x000b140001517983 */ /* 0x000ee80000300800 */
[----:B------:R-:W3:Y:S04]  /*5e780*/  LDL.LU R82, [R1+0xb18] ;  /* 0x000b180001527983 */ /* 0x000ee80000300800 */
[----:B------:R-:W3:Y:S04]  /*5e790*/  LDL.LU R83, [R1+0xb1c] ;  /* 0x000b1c0001537983 */ /* 0x000ee80000300800 */
[----:B------:R-:W4:Y:S04]  /*5e7a0*/  LDL.LU R84, [R1+0xb20] ;  /* 0x000b200001547983 */ /* 0x000f280000300800 */
[----:B------:R-:W4:Y:S04]  /*5e7b0*/  LDL.LU R85, [R1+0xb24] ;  /* 0x000b240001557983 */ /* 0x000f280000300800 */
[----:B------:R-:W4:Y:S04]  /*5e7c0*/  LDL.LU R86, [R1+0xb28] ;  /* 0x000b280001567983 */ /* 0x000f280000300800 */
[----:B------:R-:W4:Y:S04]  /*5e7d0*/  LDL.LU R87, [R1+0xb2c] ;  /* 0x000b2c0001577983 */ /* 0x000f280000300800 */
        /* <DEDUP_REMOVED lines=43> */
[----:B------:R-:W2:Y:S01]  /*5ea90*/  LDL.LU R135, [R1+0xb9c] ;  /* 0x000b9c0001877983 */ /* 0x000ea20000300800 */
[----:B------:R-:W-:Y:S01]  /*5eaa0*/  HMMA.1688.F32.TF32 R72, R124, R42, R72 ;  /* 0x0000002a7c48723c */ /* 0x000fe20000081048 */
[----:B------:R-:W-:-:S02]  /*5eab0*/  IMAD.MOV.U32 R29, RZ, RZ, R106 ;  /* 0x000000ffff1d7224 */ /* 0x000fc400078e006a */
[----:B------:R-:W2:Y:S01]  /*5eac0*/  LDL.LU R104, [R1+0xb70] ;  /* 0x000b700001687983 */ /* 0x000ea20000300800 */
[----:B------:R-:W-:-:S03]  /*5ead0*/  IMAD.MOV.U32 R28, RZ, RZ, R107 ;  /* 0x000000ffff1c7224 */ /* 0x000fc600078e006b */
[----:B------:R-:W2:Y:S04]  /*5eae0*/  LDL.LU R105, [R1+0xb74] ;  /* 0x000b740001697983 */ /* 0x000ea80000300800 */
[----:B------:R-:W2:Y:S04]  /*5eaf0*/  LDL.LU R106, [R1+0xb78] ;  /* 0x000b7800016a7983 */ /* 0x000ea80000300800 */
[----:B------:R-:W2:Y:S04]  /*5eb00*/  LDL.LU R107, [R1+0xb7c] ;  /* 0x000b7c00016b7983 */ /* 0x000ea80000300800 */
[----:B------:R-:W2:Y:S04]  /*5eb10*/  LDL.LU R88, [R1+0xb30] ;  /* 0x000b300001587983 */ /* 0x000ea80000300800 */
[----:B------:R-:W2:Y:S04]  /*5eb20*/  LDL.LU R89, [R1+0xb34] ;  /* 0x000b340001597983 */ /* 0x000ea80000300800 */
[----:B------:R-:W2:Y:S04]  /*5eb30*/  LDL.LU R90, [R1+0xb38] ;  /* 0x000b3800015a7983 */ /* 0x000ea80000300800 */
[----:B------:R-:W2:Y:S01]  /*5eb40*/  LDL.LU R91, [R1+0xb3c] ;  /* 0x000b3c00015b7983 */ /* 0x000ea20000300800 */
[----:B------:R-:W-:Y:S01]  /*5eb50*/  IMAD.MOV.U32 R41, RZ, RZ, R72 ;  /* 0x000000ffff297224 */ /* 0x000fe200078e0048 */
[----:B------:R-:W-:Y:S01]  /*5eb60*/  MOV R37, R74 ;  /* 0x0000004a00257202 */ /* 0x000fe20000000f00 */
[----:B------:R-:W-:Y:S01]  /*5eb70*/  IMAD.MOV.U32 R40, RZ, RZ, R73 ;  /* 0x000000ffff287224 */ /* 0x000fe200078e0049 */
[----:B------:R-:W2:Y:S01]  /*5eb80*/  LDL.LU R72, [R1+0x500] ;  /* 0x0005000001487983 */ /* 0x000ea20000300800 */
[----:B------:R-:W-:-:S03]  /*5eb90*/  IMAD.MOV.U32 R36, RZ, RZ, R75 ;  /* 0x000000ffff247224 */ /* 0x000fc600078e004b */
[----:B------:R-:W2:Y:S04]  /*5eba0*/  LDL.LU R73, [R1+0x504] ;  /* 0x0005040001497983 */ /* 0x000ea80000300800 */
[----:B------:R-:W2:Y:S04]  /*5ebb0*/  LDL.LU R74, [R1+0x508] ;  /* 0x00050800014a7983 */ /* 0x000ea80000300800 */
[----:B------:R-:W2:Y:S01]  /*5ebc0*/  LDL.LU R75, [R1+0x50c] ;  /* 0x00050c00014b7983 */ /* 0x000ea20000300800 */
[----:B----4-:R-:W-:Y:S06]  /*5ebd0*/  HMMA.1688.F32.TF32 R124, R124, R38, R156 ;  /* 0x000000267c7c723c */ /* 0x010fec000008109c */
[----:B---3--:R-:W-:-:S15]  /*5ebe0*/  HMMA.1688.F32.TF32 R152, R220, R22, R152 ;  /* 0x00000016dc98723c */ /* 0x008fde0000081098 */
[----:B------:R-:W-:-:S02]  /*5ebf0*/  NOP ;  /* 0x0000000000007918 */ /* 0x000fc40000000000 */
[----:B------:R-:W-:Y:S04]  /*5ec00*/  STL.64 [R1+0x550], R124 ;  /* 0x0005507c01007387 */ /* 0x000fe80000100a00 */
[----:B------:R2:W-:Y:S02]  /*5ec10*/  STL.64 [R1+0x558], R126 ;  /* 0x0005587e01007387 */ /* 0x0005e40000100a00 */
[C---:B--2---:R-:W-:Y:S02]  /*5ec20*/  HMMA.1688.F32.TF32 R124, R220.reuse, R18, R148 ;  /* 0x00000012dc7c723c */ /* 0x044fe40000081094 */
[----:B------:R-:W-:Y:S04]  /*5ec30*/  STL.64 [R1+0x540], R152 ;  /* 0x0005409801007387 */ /* 0x000fe80000100a00 */
[----:B------:R-:W-:-:S15]  /*5ec40*/  HMMA.1688.F32.TF32 R144, R220, R14, R144 ;  /* 0x0000000edc90723c */ /* 0x000fde0000081090 */
[----:B------:R-:W-:-:S02]  /*5ec50*/  NOP ;  /* 0x0000000000007918 */ /* 0x000fc40000000000 */
[----:B------:R1:W-:Y:S01]  /*5ec60*/  STL.64 [R1+0x530], R124 ;  /* 0x0005307c01007387 */ /* 0x0003e20000100a00 */
[----:B------:R-:W-:Y:S01]  /*5ec70*/  MOV R49, R126 ;  /* 0x0000007e00317202 */ /* 0x000fe20000000f00 */
[----:B------:R-:W-:Y:S01]  /*5ec80*/  IMAD.MOV.U32 R48, RZ, RZ, R127 ;  /* 0x000000ffff307224 */ /* 0x000fe200078e007f */
[C---:B------:R-:W-:Y:S06]  /*5ec90*/  HMMA.1688.F32.TF32 R136, R220.reuse, R6, R136 ;  /* 0x00000006dc88723c */ /* 0x040fec0000081088 */
[C---:B-1----:R-:W-:Y:S06]  /*5eca0*/  HMMA.1688.F32.TF32 R124, R220.reuse, R10, R140 ;  /* 0x0000000adc7c723c */ /* 0x042fec000008108c */
[----:B------:R-:W-:Y:S01]  /*5ecb0*/  HMMA.1688.F32.TF32 R132, R220, R26, R132 ;  /* 0x0000001adc84723c */ /* 0x000fe20000081084 */
[----:B------:R-:W-:Y:S04]  /*5ecc0*/  STL.64 [R1+0x520], R144 ;  /* 0x0005209001007387 */ /* 0x000fe80000100a00 */
[----:B------:R-:W-:-:S12]  /*5ecd0*/  STL.64 [R1+0x528], R146 ;  /* 0x0005289201007387 */ /* 0x000fd80000100a00 */
[----:B------:R-:W-:Y:S04]  /*5ece0*/  STL.64 [R1+0x510], R124 ;  /* 0x0005107c01007387 */ /* 0x000fe80000100a00 */
[----:B------:R-:W-:Y:S03]  /*5ecf0*/  STL.64 [R1+0xbe0], R136 ;  /* 0x000be08801007387 */ /* 0x000fe60000100a00 */
[----:B------:R-:W-:Y:S01]  /*5ed00*/  IMAD.MOV.U32 R65, RZ, RZ, R134 ;  /* 0x000000ffff417224 */ /* 0x000fe200078e0086 */
[----:B------:R1:W-:Y:S01]  /*5ed10*/  STL.64 [R1+0xbd0], R132 ;  /* 0x000bd08401007387 */ /* 0x0003e20000100a00 */
[----:B------:R-:W-:Y:S01]  /*5ed20*/  IMAD.MOV.U32 R64, RZ, RZ, R135 ;  /* 0x000000ffff407224 */ /* 0x000fe200078e0087 */
[C---:B------:R-:W-:Y:S01]  /*5ed30*/  HMMA.1688.F32.TF32 R72, R220.reuse, R38, R72 ;  /* 0x00000026dc48723c */ /* 0x040fe20000081048 */
[----:B------:R-:W-:Y:S01]  /*5ed40*/  MOV R61, R138 ;  /* 0x0000008a003d7202 */ /* 0x000fe20000000f00 */
[----:B------:R-:W-:Y:S01]  /*5ed50*/  IMAD.MOV.U32 R60, RZ, RZ, R139 ;  /* 0x000000ffff3c7224 */ /* 0x000fe200078e008b */
[----:B------:R-:W-:Y:S01]  /*5ed60*/  LOP3.LUT R231, R0, 0x20, RZ, 0x3c, !PT ;  /* 0x0000002000e77812 */ /* 0x000fe200078e3cff */
[----:B------:R-:W-:Y:S01]  /*5ed70*/  IMAD.MOV.U32 R45, RZ, RZ, R154 ;  /* 0x000000ffff2d7224 */ /* 0x000fe200078e009a */
[----:B------:R-:W-:Y:S01]  /*5ed80*/  LDS R124, [R2+UR12+0x2100] ;  /* 0x0021000c027c7984 */ /* 0x000fe20008000800 */
[----:B-1----:R-:W-:Y:S01]  /*5ed90*/  HMMA.1688.F32.TF32 R132, R220, R30, R128 ;  /* 0x0000001edc84723c */ /* 0x002fe20000081080 */
[----:B------:R-:W-:-:S02]  /*5eda0*/  IMAD.MOV.U32 R44, RZ, RZ, R155 ;  /* 0x000000ffff2c7224 */ /* 0x000fc400078e009b */
[----:B------:R-:W-:Y:S03]  /*5edb0*/  LDS R225, [R231+UR12+0x2100] ;  /* 0x0021000ce7e17984 */ /* 0x000fe60008000800 */
[C---:B------:R-:W-:Y:S01]  /*5edc0*/  HMMA.1688.F32.TF32 R128, R220.reuse, R34, R104 ;  /* 0x00000022dc80723c */ /* 0x040fe20000081068 */
[----:B------:R-:W-:Y:S01]  /*5edd0*/  LDS R227, [R231+UR12+0x3100] ;  /* 0x0031000ce7e37984 */ /* 0x000fe20008000800 */
[----:B------:R-:W-:Y:S02]  /*5ede0*/  IMAD.MOV.U32 R57, RZ, RZ, R126 ;  /* 0x000000ffff397224 */ /* 0x000fe400078e007e */
[----:B------:R-:W-:Y:S01]  /*5edf0*/  IMAD.MOV.U32 R56, RZ, RZ, R127 ;  /* 0x000000ffff387224 */ /* 0x000fe200078e007f */
[----:B------:R-:W-:Y:S01]  /*5ee00*/  LDS R126, [R2+UR12+0x3100] ;  /* 0x0031000c027e7984 */ /* 0x000fe20008000800 */
[C---:B------:R-:W-:Y:S03]  /*5ee10*/  HMMA.1688.F32.TF32 R104, R220.reuse, R66, R100 ;  /* 0x00000042dc68723c */ /* 0x040fe60000081064 */
[----:B------:R-:W-:Y:S03]  /*5ee20*/  LDS R125, [R252+UR12+0x2100] ;  /* 0x0021000cfc7d7984 */ /* 0x000fe60008000800 */
[C---:B------:R-:W-:Y:S01]  /*5ee30*/  HMMA.1688.F32.TF32 R100, R220.reuse, R62, R96 ;  /* 0x0000003edc64723c */ /* 0x040fe20000081060 */
[----:B------:R-:W1:Y:S04]  /*5ee40*/  LDS R127, [R252+UR12+0x3100] ;  /* 0x0031000cfc7f7984 */ /* 0x000e680008000800 */
[----:B------:R-:W-:Y:S01]  /*5ee50*/  LDS R229, [R231+UR12+0x2380] ;  /* 0x0023800ce7e57984 */ /* 0x000fe20008000800 */
[C---:B------:R-:W-:Y:S06]  /*5ee60*/  HMMA.1688.F32.TF32 R96, R220.reuse, R58, R92 ;  /* 0x0000003adc60723c */ /* 0x040fec000008105c */
[C---:B------:R-:W-:Y:S06]  /*5ee70*/  HMMA.1688.F32.TF32 R92, R220.reuse, R54, R88 ;  /* 0x00000036dc5c723c */ /* 0x040fec0000081058 */
        /* <DEDUP_REMOVED lines=19> */
[----:B------:R-:W4:Y:S04]  /*5efb0*/  LDL.LU R76, [R1+0xa30] ;  /* 0x000a3000014c7983 */ /* 0x000f280000300800 */
[----:B------:R1:W-:Y:S04]  /*5efc0*/  STL.64 [R1+0x5b0], R80 ;  /* 0x0005b05001007387 */ /* 0x0003e80000100a00 */
[----:B------:R1:W-:Y:S04]  /*5efd0*/  STL.64 [R1+0x5b8], R82 ;  /* 0x0005b85201007387 */ /* 0x0003e80000100a00 */
[----:B------:R1:W-:Y:S04]  /*5efe0*/  STL.64 [R1+0x500], R72 ;  /* 0x0005004801007387 */ /* 0x0003e80000100a00 */
[----:B------:R1:W-:Y:S04]  /*5eff0*/  STL.64 [R1+0x508], R74 ;  /* 0x0005084a01007387 */ /* 0x0003e80000100a00 */
[----:B------:R-:W4:Y:S04]  /*5f000*/  LDL.LU R77, [R1+0xa34] ;  /* 0x000a3400014d7983 */ /* 0x000f280000300800 */
[----:B------:R-:W4:Y:S04]  /*5f010*/  LDL.LU R78, [R1+0xa38] ;  /* 0x000a3800014e7983 */ /* 0x000f280000300800 */
[----:B------:R-:W4:Y:S04]  /*5f020*/  LDL.LU R79, [R1+0xa3c] ;  /* 0x000a3c00014f7983 */ /* 0x000f280000300800 */
[----:B--2---:R-:W2:Y:S04]  /*5f030*/  LDL.LU R84, [R1+0x470] ;  /* 0x0004700001547983 */ /* 0x004ea80000300800 */
[----:B------:R-:W2:Y:S04]  /*5f040*/  LDL.LU R85, [R1+0x474] ;  /* 0x0004740001557983 */ /* 0x000ea80000300800 */
[----:B---3--:R-:W2:Y:S04]  /*5f050*/  LDL.LU R86, [R1+0x478] ;  /* 0x0004780001567983 */ /* 0x008ea80000300800 */
        /* <DEDUP_REMOVED lines=77> */
[----:B-1----:R-:W2:Y:S04]  /*5f530*/  LDL.LU R80, [R1+0xa40] ;  /* 0x000a400001507983 */ /* 0x002ea80000300800 */
[----:B------:R-:W2:Y:S04]  /*5f540*/  LDL.LU R81, [R1+0xa44] ;  /* 0x000a440001517983 */ /* 0x000ea80000300800 */
[----:B------:R-:W2:Y:S04]  /*5f550*/  LDL.LU R82, [R1+0xa48] ;  /* 0x000a480001527983 */ /* 0x000ea80000300800 */
[----:B------:R-:W2:Y:S04]  /*5f560*/  LDL.LU R83, [R1+0xa4c] ;  /* 0x000a4c0001537983 */ /* 0x000ea80000300800 */
[----:B------:R-:W2:Y:S04]  /*5f570*/  LDL.LU R72, [R1+0xa20] ;  /* 0x000a200001487983 */ /* 0x000ea80000300800 */
[----:B------:R-:W2:Y:S04]  /*5f580*/  LDL.LU R73, [R1+0xa24] ;  /* 0x000a240001497983 */ /* 0x000ea80000300800 */
[----:B------:R-:W2:Y:S04]  /*5f590*/  LDL.LU R74, [R1+0xa28] ;  /* 0x000a2800014a7983 */ /* 0x000ea80000300800 */
[----:B------:R-:W2:Y:S01]  /*5f5a0*/  LDL.LU R75, [R1+0xa2c] ;  /* 0x000a2c00014b7983 */ /* 0x000ea20000300800 */
[C---:B----4-:R-:W-:Y:S03]  /*5f5b0*/  HMMA.1688.F32.TF32 R96, R124.reuse, R22, R96 ;  /* 0x000000167c60723c */ /* 0x050fe60000081060 */
[----:B------:R-:W-:Y:S03]  /*5f5c0*/  LDS R220, [R0+UR12+0x2180] ;  /* 0x0021800c00dc7984 */ /* 0x000fe60008000800 */
[----:B---3--:R-:W-:Y:S01]  /*5f5d0*/  HMMA.1688.F32.TF32 R92, R124, R18, R92 ;  /* 0x000000127c5c723c */ /* 0x008fe2000008105c */
[----:B------:R-:W-:Y:S04]  /*5f5e0*/  LDS R222, [R0+UR12+0x3180] ;  /* 0x0031800c00de7984 */ /* 0x000fe80008000800 */
[----:B------:R-:W-:Y:S01]  /*5f5f0*/  LDS R221, [R231+UR12+0x2180] ;  /* 0x0021800ce7dd7984 */ /* 0x000fe20008000800 */
[C---:B--2---:R-:W-:Y:S03]  /*5f600*/  HMMA.1688.F32.TF32 R100, R224.reuse, R38, R100 ;  /* 0x00000026e064723c */ /* 0x044fe60000081064 */
[----:B------:R-:W1:Y:S03]  /*5f610*/  LDS R223, [R231+UR12+0x3180] ;  /* 0x0031800ce7df7984 */ /* 0x000e660008000800 */
        /* <DEDUP_REMOVED lines=11> */
[C---:B------:R-:W-:Y:S11]  /*5f6d0*/  HMMA.1688.F32.TF32 R164, R224.reuse, R6, R164 ;  /* 0x00000006e0a4723c */ /* 0x040ff600000810a4 */
        /* <DEDUP_REMOVED lines=14> */
[----:B------:R-:W-:Y:S01]  /*5f7c0*/  STL.64 [R1+0xb48], R162 ;  /* 0x000b48a201007387 */ /* 0x000fe20000100a00 */
[C---:B------:R-:W-:Y:S03]  /*5f7d0*/  HMMA.1688.F32.TF32 R84, R124.reuse, R10, R84 ;  /* 0x0000000a7c54723c */ /* 0x040fe60000081054 */
[----:B------:R-:W-:Y:S03]  /*5f7e0*/  STL.64 [R1+0xb30], R156 ;  /* 0x000b309c01007387 */ /* 0x000fe60000100a00 */
        /* <DEDUP_REMOVED lines=32> */
[----:B------:R-:W-:Y:S04]  /*5f9f0*/  LDS R225, [R252+UR12+0x2180] ;  /* 0x0021800cfce17984 */ /* 0x000fe80008000800 */
[----:B------:R-:W2:Y:S01]  /*5fa00*/  LDS R227, [R252+UR12+0x3180] ;  /* 0x0031800cfce37984 */ /* 0x000ea20008000800 */
[----:B------:R-:W-:-:S15]  /*5fa10*/  HMMA.1688.F32.TF32 R80, R124, R26, R76 ;  /* 0x0000001a7c50723c */ /* 0x000fde000008104c */
[----:B------:R-:W-:Y:S04]  /*5fa20*/  STL.64 [R1+0xaa0], R84 ;  /* 0x000aa05401007387 */ /* 0x000fe80000100a00 */
[----:B------:R-:W-:Y:S04]  /*5fa30*/  STL.64 [R1+0xaa8], R86 ;  /* 0x000aa85601007387 */ /* 0x000fe80000100a00 */
        /* <DEDUP_REMOVED lines=8> */
[----:B----4-:R-:W4:Y:S04]  /*5fac0*/  LDL.LU R80, [R1+0x410] ;  /* 0x0004100001507983 */ /* 0x010f280000300800 */
[----:B------:R-:W4:Y:S04]  /*5fad0*/  LDL.LU R81, [R1+0x414] ;  /* 0x0004140001517983 */ /* 0x000f280000300800 */
[----:B-1----:R-:W4:Y:S04]  /*5fae0*/  LDL.LU R82, [R1+0x418] ;  /* 0x0004180001527983 */ /* 0x002f280000300800 */
[----:B------:R-:W4:Y:S04]  /*5faf0*/  LDL.LU R83, [R1+0x41c] ;  /* 0x00041c0001537983 */ /* 0x000f280000300800 */
        /* <DEDUP_REMOVED lines=96> */
[----:B--2---:R-:W2:Y:S04]  /*60100*/  LDL.LU R72, [R1+0x3f0] ;  /* 0x0003f00001487983 */ /* 0x004ea80000300800 */
[----:B------:R-:W2:Y:S04]  /*60110*/  LDL.LU R73, [R1+0x3f4] ;  /* 0x0003f40001497983 */ /* 0x000ea80000300800 */
[----:B------:R-:W2:Y:S04]  /*60120*/  LDL.LU R74, [R1+0x3f8] ;  /* 0x0003f800014a7983 */ /* 0x000ea80000300800 */
[----:B------:R-:W2:Y:S01]  /*60130*/  LDL.LU R75, [R1+0x3fc] ;  /* 0x0003fc00014b7983 */ /* 0x000ea20000300800 */
[C---:B----4-:R-:W-:Y:S06]  /*60140*/  HMMA.1688.F32.TF32 R148, R220.reuse, R10, R148 ;  /* 0x0000000adc94723c */ /* 0x050fec0000081094 */
[C---:B---3--:R-:W-:Y:S06]  /*60150*/  HMMA.1688.F32.TF32 R152, R220.reuse, R14, R152 ;  /* 0x0000000edc98723c */ /* 0x048fec0000081098 */
[----:B------:R-:W-:Y:S06]  /*60160*/  HMMA.1688.F32.TF32 R160, R220, R22, R160 ;  /* 0x00000016dca0723c */ /* 0x000fec00000810a0 */
[C---:B------:R-:W-:Y:S06]  /*60170*/  HMMA.1688.F32.TF32 R164, R124.reuse, R38, R164 ;  /* 0x000000267ca4723c */ /* 0x040fec00000810a4 */
[C---:B------:R-:W-:Y:S06]  /*60180*/  HMMA.1688.F32.TF32 R168, R124.reuse, R42, R168 ;  /* 0x0000002a7ca8723c */ /* 0x040fec00000810a8 */
[C---:B------:R-:W-:Y:S06]  /*60190*/  HMMA.1688.F32.TF32 R176, R124.reuse, R50, R176 ;  /* 0x000000327cb0723c */ /* 0x040fec00000810b0 */
[C---:B------:R-:W-:Y:S06]  /*601a0*/  HMMA.1688.F32.TF32 R180, R124.reuse, R54, R180 ;  /* 0x000000367cb4723c */ /* 0x040fec00000810b4 */
[C---:B------:R-:W-:Y:S06]  /*601b0*/  HMMA.1688.F32.TF32 R232, R124.reuse, R66, R232 ;  /* 0x000000427ce8723c */ /* 0x040fec00000810e8 */
[----:B------:R-:W-:-:S15]  /*601c0*/  HMMA.1688.F32.TF32 R236, R124, R34, R236 ;  /* 0x000000227cec723c */ /* 0x000fde00000810ec */
[----:B------:R-:W-:-:S08]  /*601d0*/  NOP ;  /* 0x0000000000007918 */ /* 0x000fd00000000000 */
[----:B------:R-:W-:Y:S04]  /*601e0*/  STL.64 [R1+0xa70], R236 ;  /* 0x000a70ec01007387 */ /* 0x000fe80000100a00 */
[----:B------:R1:W-:Y:S04]  /*601f0*/  STL.64 [R1+0xa78], R238 ;  /* 0x000a78ee01007387 */ /* 0x0003e80000100a00 */
[----:B------:R-:W-:Y:S04]  /*60200*/  STL.64 [R1+0xa60], R232 ;  /* 0x000a60e801007387 */ /* 0x000fe80000100a00 */
[----:B------:R3:W-:Y:S01]  /*60210*/  STL.64 [R1+0xa68], R234 ;  /* 0x000a68ea01007387 */ /* 0x0007e20000100a00 */
[C---:B-1----:R-:W-:Y:S06]  /*60220*/  HMMA.1688.F32.TF32 R236, R124.reuse, R62, R240 ;  /* 0x0000003e7cec723c */ /* 0x042fec00000810f0 */
[C---:B---3--:R-:W-:Y:S06]  /*60230*/  HMMA.1688.F32.TF32 R232, R124.reuse, R58, R244 ;  /* 0x0000003a7ce8723c */ /* 0x048fec00000810f4 */
[----:B------:R-:W-:Y:S06]  /*60240*/  HMMA.1688.F32.TF32 R172, R124, R46, R172 ;  /* 0x0000002e7cac723c */ /* 0x000fec00000810ac */
[-C--:B------:R-:W-:Y:S05]  /*60250*/  HMMA.1688.F32.TF32 R124, R220, R18.reuse, R156 ;  /* 0x00000012dc7c723c */ /* 0x080fea000008109c */
        /* <DEDUP_REMOVED lines=22> */
[----:B--2---:R-:W-:Y:S03]  /*603c0*/  HMMA.1688.F32.TF32 R72, R224, R18, R72 ;  /* 0x00000012e048723c */ /* 0x004fe60000081048 */
[----:B------:R-:W-:Y:S04]  /*603d0*/  LDS R124, [R0+UR12+0x2200] ;  /* 0x0022000c007c7984 */ /* 0x000fe80008000800 */
[----:B------:R-:W-:Y:S01]  /*603e0*/  LDS R126, [R0+UR12+0x3200] ;  /* 0x0032000c007e7984 */ /* 0x000fe20008000800 */
[C---:B-1----:R-:W-:Y:S03]  /*603f0*/  HMMA.1688.F32.TF32 R148, R220.reuse, R6, R144 ;  /* 0x00000006dc94723c */ /* 0x042fe60000081090 */
        /* <DEDUP_REMOVED lines=15> */
[----:B------:R-:W-:Y:S01]  /*604f0*/  HMMA.1688.F32.TF32 R84, R220, R38, R80 ;  /* 0x00000026dc54723c */ /* 0x000fe20000081050 */
[----:B------:R-:W-:Y:S04]  /*60500*/  STL.64 [R1+0x9e8], R146 ;  /* 0x0009e89201007387 */ /* 0x000fe80000100a00 */
[----:B------:R-:W-:Y:S01]  /*60510*/  LDS R220, [R2+UR12+0x2200] ;  /* 0x0022000c02dc7984 */ /* 0x000fe20008000800 */
        /* <DEDUP_REMOVED lines=21> */
[----:B------:R-:W2:Y:S04]  /*60670*/  LDL.LU R76, [R1+0x800] ;  /* 0x00080000014c7983 */ /* 0x000ea80000300800 */
[----:B------:R3:W-:Y:S04]  /*60680*/  STL.64 [R1+0x400], R80 ;  /* 0x0004005001007387 */ /* 0x0007e80000100a00 */
[----:B------:R4:W-:Y:S04]  /*60690*/  STL.64 [R1+0x408], R82 ;  /* 0x0004085201007387 */ /* 0x0009e80000100a00 */
[----:B------:R1:W-:Y:S04]  /*606a0*/  STL.64 [R1+0x3f0], R72 ;  /* 0x0003f04801007387 */ /* 0x0003e80000100a00 */
[----:B------:R1:W-:Y:S04]  /*606b0*/  STL.64 [R1+0x3f8], R74 ;  /* 0x0003f84a01007387 */ /* 0x0003e80000100a00 */
[----:B------:R-:W2:Y:S04]  /*606c0*/  LDL.LU R77, [R1+0x804] ;  /* 0x00080400014d7983 */ /* 0x000ea80000300800 */
[----:B------:R-:W2:Y:S04]  /*606d0*/  LDL.LU R78, [R1+0x808] ;  /* 0x00080800014e7983 */ /* 0x000ea80000300800 */
[----:B------:R-:W2:Y:S04]  /*606e0*/  LDL.LU R79, [R1+0x80c] ;  /* 0x00080c00014f7983 */ /* 0x000ea80000300800 */
[----:B---3--:R-:W3:Y:S04]  /*606f0*/  LDL.LU R80, [R1+0x810] ;  /* 0x0008100001507983 */ /* 0x008ee80000300800 */
[----:B------:R-:W3:Y:S04]  /*60700*/  LDL.LU R81, [R1+0x814] ;  /* 0x0008140001517983 */ /* 0x000ee80000300800 */
[----:B----4-:R-:W3:Y:S04]  /*60710*/  LDL.LU R82, [R1+0x818] ;  /* 0x0008180001527983 */ /* 0x010ee80000300800 */
        /* <DEDUP_REMOVED lines=81> */
[----:B-1----:R-:W3:Y:S04]  /*60c30*/  LDL.LU R72, [R1+0x7f0] ;  /* 0x0007f00001487983 */ /* 0x002ee80000300800 */
[----:B------:R-:W3:Y:S04]  /*60c40*/  LDL.LU R73, [R1+0x7f4] ;  /* 0x0007f40001497983 */ /* 0x000ee80000300800 */
[----:B------:R-:W3:Y:S04]  /*60c50*/  LDL.LU R74, [R1+0x7f8] ;  /* 0x0007f800014a7983 */ /* 0x000ee80000300800 */
[----:B------:R-:W3:Y:S01]  /*60c60*/  LDL.LU R75, [R1+0x7fc] ;  /* 0x0007fc00014b7983 */ /* 0x000ee20000300800 */
[C---:B--2---:R-:W-:Y:S03]  /*60c70*/  HMMA.1688.F32.TF32 R96, R124.reuse, R14, R96 ;  /* 0x0000000e7c60723c */ /* 0x044fe60000081060 */
[----:B------:R-:W-:Y:S03]  /*60c80*/  LDS R222, [R2+UR12+0x3200] ;  /* 0x0032000c02de7984 */ /* 0x000fe60008000800 */
[C---:B----4-:R-:W-:Y:S01]  /*60c90*/  HMMA.1688.F32.TF32 R92, R124.reuse, R10, R92 ;  /* 0x0000000a7c5c723c */ /* 0x050fe2000008105c */
[----:B------:R-:W-:Y:S04]  /*60ca0*/  LDS R221, [R252+UR12+0x2200] ;  /* 0x0022000cfcdd7984 */ /* 0x000fe80008000800 */
[----:B------:R-:W1:Y:S01]  /*60cb0*/  LDS R223, [R252+UR12+0x3200] ;  /* 0x0032000cfcdf7984 */ /* 0x000e620008000800 */
[----:B---3--:R-:W-:Y:S06]  /*60cc0*/  HMMA.1688.F32.TF32 R100, R124, R18, R100 ;  /* 0x000000127c64723c */ /* 0x008fec0000081064 */
        /* <DEDUP_REMOVED lines=57> */
[C---:B------:R-:W-:Y:S06]  /*61060*/  HMMA.1688.F32.TF32 R88, R124.reuse, R26, R84 ;  /* 0x0000001a7c58723c */ /* 0x040fec0000081054 */
[C---:B------:R-:W-:Y:S06]  /*61070*/  HMMA.1688.F32.TF32 R84, R124.reuse, R30, R80 ;  /* 0x0000001e7c54723c */ /* 0x040fec0000081050 */
[----:B------:R-:W-:Y:S03]  /*61080*/  HMMA.1688.F32.TF32 R80, R124, R34, R76 ;  /* 0x000000227c50723c */ /* 0x000fe6000008104c */
[----:B------:R-:W-:Y:S04]  /*61090*/  STL.64 [R1+0x890], R92 ;  /* 0x0008905c01007387 */ /* 0x000fe80000100a00 */
[----:B------:R-:W-:Y:S04]  /*610a0*/  STL.64 [R1+0x898], R94 ;  /* 0x0008985e01007387 */ /* 0x000fe80000100a00 */
[----:B------:R-:W-:Y:S04]  /*610b0*/  STL.64 [R1+0x880], R88 ;  /* 0x0008805801007387 */ /* 0x000fe80000100a00 */
[----:B------:R-:W-:Y:S04]  /*610c0*/  STL.64 [R1+0x888], R90 ;  /* 0x0008885a01007387 */ /* 0x000fe80000100a00 */
        /* <DEDUP_REMOVED lines=115> */
[----:B---3--:R-:W-:Y:S06]  /*61800*/  HMMA.1688.F32.TF32 R168, R220, R22, R168 ;  /* 0x00000016dca8723c */ /* 0x008fec00000810a8 */
[C---:B------:R-:W-:Y:S06]  /*61810*/  HMMA.1688.F32.TF32 R176, R124.reuse, R42, R176 ;  /* 0x0000002a7cb0723c */ /* 0x040fec00000810b0 */
[C---:B------:R-:W-:Y:S06]  /*61820*/  HMMA.1688.F32.TF32 R236, R124.reuse, R58, R236 ;  /* 0x0000003a7cec723c */ /* 0x040fec00000810ec */
[C---:B------:R-:W-:Y:S06]  /*61830*/  HMMA.1688.F32.TF32 R180, R124.reuse, R62, R180 ;  /* 0x0000003e7cb4723c */ /* 0x040fec00000810b4 */
[----:B------:R-:W-:-:S15]  /*61840*/  HMMA.1688.F32.TF32 R232, R124, R54, R232 ;  /* 0x000000367ce8723c */ /* 0x000fde00000810e8 */
[----:B------:R-:W-:-:S02]  /*61850*/  NOP ;  /* 0x0000000000007918 */ /* 0x000fc40000000000 */
[----:B------:R-:W-:Y:S04]  /*61860*/  STL.64 [R1+0x840], R180 ;  /* 0x000840b401007387 */ /* 0x000fe80000100a00 */
[----:B------:R1:W-:Y:S04]  /*61870*/  STL.64 [R1+0x848], R182 ;  /* 0x000848b601007387 */ /* 0x0003e80000100a00 */
[----:B-1----:R-:W3:Y:S04]  /*61880*/  LDL.LU.64 R182, [R1+0x6f28] ;  /* 0x006f280001b67983 */ /* 0x002ee80000300a00 */
[----:B------:R-:W3:Y:S04]  /*61890*/  LDL.LU.64 R180, [R1+0x6f20] ;  /* 0x006f200001b47983 */ /* 0x000ee80000300a00 */
[----:B------:R-:W-:Y:S04]  /*618a0*/  STL.64 [R1+0x830], R236 ;  /* 0x000830ec01007387 */ /* 0x000fe80000100a00 */
[----:B------:R1:W-:Y:S04]  /*618b0*/  STL.64 [R1+0x838], R238 ;  /* 0x000838ee01007387 */ /* 0x0003e80000100a00 */
[----:B------:R-:W-:Y:S04]  /*618c0*/  STL.64 [R1+0x820], R232 ;  /* 0x000820e801007387 */ /* 0x000fe80000100a00 */
[----:B------:R4:W-:Y:S01]  /*618d0*/  STL.64 [R1+0x828], R234 ;  /* 0x000828ea01007387 */ /* 0x0009e20000100a00 */
[C---:B-1----:R-:W-:Y:S06]  /*618e0*/  HMMA.1688.F32.TF32 R236, R124.reuse, R50, R240 ;  /* 0x000000327cec723c */ /* 0x042fec00000810f0 */
[C---:B----4-:R-:W-:Y:S06]  /*618f0*/  HMMA.1688.F32.TF32 R232, R124.reuse, R46, R244 ;  /* 0x0000002e7ce8723c */ /* 0x050fec00000810f4 */
[----:B------:R-:W-:Y:S06]  /*61900*/  HMMA.1688.F32.TF32 R172, R124, R38, R172 ;  /* 0x000000267cac723c */ /* 0x000fec00000810ac */
[C---:B------:R-:W-:Y:S06]  /*61910*/  HMMA.1688.F32.TF32 R124, R220.reuse, R18, R164 ;  /* 0x00000012dc7c723c */ /* 0x040fec00000810a4 */
        /* <DEDUP_REMOVED lines=38> */
[C---:B------:R-:W-:Y:S03]  /*61b80*/  HMMA.1688.F32.TF32 R88, R224.reuse, R22, R84 ;  /* 0x00000016e058723c */ /* 0x040fe60000081054 */
[----:B------:R-:W-:Y:S03]  /*61b90*/  STL.64 [R1+0x7c0], R148 ;  /* 0x0007c09401007387 */ /* 0x000fe60000100a00 */
[C---:B------:R-:W-:Y:S01]  /*61ba0*/  HMMA.1688.F32.TF32 R84, R224.reuse, R18, R80 ;  /* 0x00000012e054723c */ /* 0x040fe20000081050 */
[----:B------:R-:W-:Y:S04]  /*61bb0*/  STL.64 [R1+0x7c8], R150 ;  /* 0x0007c89601007387 */ /* 0x000fe80000100a00 */
[----:B------:R-:W-:Y:S01]  /*61bc0*/  STL.64 [R1+0x7b0], R144 ;  /* 0x0007b09001007387 */ /* 0x000fe20000100a00 */
[C---:B------:R-:W-:Y:S03]  /*61bd0*/  HMMA.1688.F32.TF32 R80, R224.reuse, R14, R76 ;  /* 0x0000000ee050723c */ /* 0x040fe6000008104c */
[----:B------:R-:W-:Y:S03]  /*61be0*/  STL.64 [R1+0x7b8], R146 ;  /* 0x0007b89201007387 */ /* 0x000fe60000100a00 */
[----:B--2---:R-:W-:Y:S01]  /*61bf0*/  HMMA.1688.F32.TF32 R76, R224, R10, R72 ;  /* 0x0000000ae04c723c */ /* 0x004fe20000081048 */
        /* <DEDUP_REMOVED lines=28> */
[----:B----4-:R-:W4:Y:S04]  /*61dc0*/  LDL.LU R80, [R1+0x210] ;  /* 0x0002100001507983 */ /* 0x010f280000300800 */
[----:B------:R-:W4:Y:S04]  /*61dd0*/  LDL.LU R81, [R1+0x214] ;  /* 0x0002140001517983 */ /* 0x000f280000300800 */
[----:B-1----:R-:W4:Y:S04]  /*61de0*/  LDL.LU R82, [R1+0x218] ;  /* 0x0002180001527983 */ /* 0x002f280000300800 */
[----:B------:R-:W4:Y:S04]  /*61df0*/  LDL.LU R83, [R1+0x21c] ;  /* 0x00021c0001537983 */ /* 0x000f280000300800 */
[----:B------:R-:W2:Y:S04]  /*61e00*/  LDL.LU R88, [R1+0x230] ;  /* 0x0002300001587983 */ /* 0x000ea80000300800 */
[----:B------:R-:W2:Y:S04]  /*61e10*/  LDL.LU R89, [R1+0x234] ;  /* 0x0002340001597983 */ /* 0x000ea80000300800 */
[----:B------:R-:W2:Y:S04]  /*61e20*/  LDL.LU R90, [R1+0x238] ;  /* 0x00023800015a7983 */ /* 0x000ea80000300800 */
[----:B------:R-:W2:Y:S04]  /*61e30*/  LDL.LU R91, [R1+0x23c] ;  /* 0x00023c00015b7983 */ /* 0x000ea80000300800 */
        /* <DEDUP_REMOVED lines=88> */
[----:B---3--:R-:W3:Y:S04]  /*623c0*/  LDL.LU R76, [R1+0x620] ;  /* 0x00062000014c7983 */ /* 0x008ee80000300800 */
        /* <DEDUP_REMOVED lines=8> */
[C---:B------:R-:W-:Y:S03]  /*62450*/  HMMA.1688.F32.TF32 R132, R124.reuse, R10, R132 ;  /* 0x0000000a7c84723c */ /* 0x040fe60000081084 */
[----:B------:R-:W-:Y:S03]  /*62460*/  LDS R231, [R231+UR12+0x3380] ;  /* 0x0033800ce7e77984 */ /* 0x000fe60008000800 */
        /* <DEDUP_REMOVED lines=8> */
[C---:B------:R-:W-:Y:S06]  /*624f0*/  HMMA.1688.F32.TF32 R176, R224.reuse, R6, R176 ;  /* 0x00000006e0b0723c */ /* 0x040fec00000810b0 */
[----:B------:R-:W-:-:S15]  /*62500*/  HMMA.1688.F32.TF32 R168, R224, R30, R168 ;  /* 0x0000001ee0a8723c */ /* 0x000fde00000810a8 */
[----:B------:R-:W-:-:S02]  /*62510*/  NOP ;  /* 0x0000000000007918 */ /* 0x000fc40000000000 */
[----:B------:R-:W-:Y:S04]  /*62520*/  STL.64 [R1+0x730], R176 ;  /* 0x000730b001007387 */ /* 0x000fe80000100a00 */
[----:B------:R2:W-:Y:S01]  /*62530*/  STL.64 [R1+0x738], R178 ;  /* 0x000738b201007387 */ /* 0x0005e20000100a00 */
[C---:B------:R-:W-:Y:S03]  /*62540*/  HMMA.1688.F32.TF32 R232, R224.reuse, R58, R232 ;  /* 0x0000003ae0e8723c */ /* 0x040fe600000810e8 */
[----:B--2---:R-:W2:Y:S04]  /*62550*/  LDL.LU.64 R178, [R1+0x6f18] ;  /* 0x006f180001b27983 */ /* 0x004ea80000300a00 */
[----:B------:R-:W2:Y:S04]  /*62560*/  LDL.LU.64 R176, [R1+0x6f10] ;  /* 0x006f100001b07983 */ /* 0x000ea80000300a00 */
[----:B------:R-:W-:Y:S04]  /*62570*/  STL.64 [R1+0x720], R172 ;  /* 0x000720ac01007387 */ /* 0x000fe80000100a00 */
[----:B------:R4:W-:Y:S04]  /*62580*/  STL.64 [R1+0x728], R174 ;  /* 0x000728ae01007387 */ /* 0x0009e80000100a00 */
[----:B----4-:R-:W4:Y:S04]  /*62590*/  LDL.LU.64 R174, [R1+0x6f08] ;  /* 0x006f080001ae7983 */ /* 0x010f280000300a00 */
[----:B------:R-:W4:Y:S04]  /*625a0*/  LDL.LU.64 R172, [R1+0x6f00] ;  /* 0x006f000001ac7983 */ /* 0x000f280000300a00 */
[----:B------:R-:W-:Y:S04]  /*625b0*/  STL.64 [R1+0x710], R168 ;  /* 0x000710a801007387 */ /* 0x000fe80000100a00 */
[----:B------:R1:W-:Y:S04]  /*625c0*/  STL.64 [R1+0x718], R170 ;  /* 0x000718aa01007387 */ /* 0x0003e80000100a00 */
[----:B-1----:R-:W2:Y:S04]  /*625d0*/  LDL.LU.64 R170, [R1+0x6ef8] ;  /* 0x006ef80001aa7983 */ /* 0x002ea80000300a00 */
[----:B------:R-:W2:Y:S04]  /*625e0*/  LDL.LU.64 R168, [R1+0x6ef0] ;  /* 0x006ef00001a87983 */ /* 0x000ea80000300a00 */
[----:B------:R-:W-:Y:S04]  /*625f0*/  STL.64 [R1+0x700], R164 ;  /* 0x000700a401007387 */ /* 0x000fe80000100a00 */
[----:B------:R1:W-:Y:S04]  /*62600*/  STL.64 [R1+0x708], R166 ;  /* 0x000708a601007387 */ /* 0x0003e80000100a00 */
[----:B-1----:R-:W4:Y:S04]  /*62610*/  LDL.LU.64 R166, [R1+0x6ee8] ;  /* 0x006ee80001a67983 */ /* 0x002f280000300a00 */
[----:B------:R-:W4:Y:S04]  /*62620*/  LDL.LU.64 R164, [R1+0x6ee0] ;  /* 0x006ee00001a47983 */ /* 0x000f280000300a00 */
[----:B------:R-:W-:Y:S04]  /*62630*/  STL.64 [R1+0x6f0], R160 ;  /* 0x0006f0a001007387 */ /* 0x000fe80000100a00 */
[----:B------:R1:W-:Y:S01]  /*62640*/  STL.64 [R1+0x6f8], R162 ;  /* 0x0006f8a201007387 */ /* 0x0003e20000100a00 */
[C---:B------:R-:W-:Y:S03]  /*62650*/  HMMA.1688.F32.TF32 R152, R224.reuse, R42, R152 ;  /* 0x0000002ae098723c */ /* 0x040fe60000081098 */
[----:B-1----:R-:W2:Y:S04]  /*62660*/  LDL.LU.64 R162, [R1+0x6ed8] ;  /* 0x006ed80001a27983 */ /* 0x002ea80000300a00 */
[----:B------:R-:W2:Y:S04]  /*62670*/  LDL.LU.64 R160, [R1+0x6ed0] ;  /* 0x006ed00001a07983 */ /* 0x000ea80000300a00 */
[----:B------:R-:W-:Y:S04]  /*62680*/  STL.64 [R1+0x6e0], R236 ;  /* 0x0006e0ec01007387 */ /* 0x000fe80000100a00 */
[----:B------:R1:W-:Y:S04]  /*62690*/  STL.64 [R1+0x6e8], R238 ;  /* 0x0006e8ee01007387 */ /* 0x0003e80000100a00 */
[----:B------:R-:W-:Y:S04]  /*626a0*/  STL.64 [R1+0x6d0], R232 ;  /* 0x0006d0e801007387 */ /* 0x000fe80000100a00 */
[----:B------:R3:W-:Y:S01]  /*626b0*/  STL.64 [R1+0x6d8], R234 ;  /* 0x0006d8ea01007387 */ /* 0x0007e20000100a00 */
[C---:B-1----:R-:W-:Y:S06]  /*626c0*/  HMMA.1688.F32.TF32 R236, R224.reuse, R54, R240 ;  /* 0x00000036e0ec723c */ /* 0x042fec00000810f0 */
[----:B---3--:R-:W-:Y:S01]  /*626d0*/  HMMA.1688.F32.TF32 R232, R224, R50, R244 ;  /* 0x00000032e0e8723c */ /* 0x008fe200000810f4 */
[----:B------:R-:W-:Y:S04]  /*626e0*/  LDS R224, [R2+UR12+0x2300] ;  /* 0x0023000c02e07984 */ /* 0x000fe80008000800 */
[----:B------:R-:W-:Y:S01]  /*626f0*/  LDS R226, [R2+UR12+0x3300] ;  /* 0x0033000c02e27984 */ /* 0x000fe20008000800 */
[C---:B------:R-:W-:Y:S06]  /*62700*/  HMMA.1688.F32.TF32 R136, R124.reuse, R14, R136 ;  /* 0x0000000e7c88723c */ /* 0x040fec0000081088 */
[C---:B------:R-:W-:Y:S05]  /*62710*/  HMMA.1688.F32.TF32 R100, R124.reuse, R30, R100 ;  /* 0x0000001e7c64723c */ /* 0x040fea0000081064 */
[----:B------:R-:W-:Y:S01]  /*62720*/  STL.64 [R1+0x6c0], R236 ;  /* 0x0006c0ec01007387 */ /* 0x000fe20000100a00 */
[C---:B------:R-:W-:Y:S03]  /*62730*/  HMMA.1688.F32.TF32 R96, R124.reuse, R34, R96 ;  /* 0x000000227c60723c */ /* 0x040fe60000081060 */
[----:B------:R-:W-:Y:S04]  /*62740*/  STL.64 [R1+0x6c8], R238 ;  /* 0x0006c8ee01007387 */ /* 0x000fe80000100a00 */
[----:B------:R1:W-:Y:S01]  /*62750*/  STL.64 [R1+0x6b0], R232 ;  /* 0x0006b0e801007387 */ /* 0x0003e20000100a00 */
[C---:B------:R-:W-:Y:S03]  /*62760*/  HMMA.1688.F32.TF32 R92, R124.reuse, R66, R92 ;  /* 0x000000427c5c723c */ /* 0x040fe6000008105c */
[----:B------:R3:W-:Y:S03]  /*62770*/  STL.64 [R1+0x6b8], R234 ;  /* 0x0006b8ea01007387 */ /* 0x0007e60000100a00 */
[C---:B------:R-:W-:Y:S01]  /*62780*/  HMMA.1688.F32.TF32 R88, R124.reuse, R62, R88 ;  /* 0x0000003e7c58723c */ /* 0x040fe20000081058 */
        /* <DEDUP_REMOVED lines=36> */
[----:B------:R-:W4:Y:S04]  /*629d0*/  LDL.LU R240, [R1+0xc0] ;  /* 0x0000c00001f07983 */ /* 0x000f280000300800 */
[----:B------:R3:W-:Y:S04]  /*629e0*/  STL.64 [R1+0x660], R72 ;  /* 0x0006604801007387 */ /* 0x0007e80000100a00 */
[----:B------:R3:W-:Y:S04]  /*629f0*/  STL.64 [R1+0x668], R74 ;  /* 0x0006684a01007387 */ /* 0x0007e80000100a00 */
[----:B------:R-:W4:Y:S04]  /*62a00*/  LDL.LU R241, [R1+0xc4] ;  /* 0x0000c40001f17983 */ /* 0x000f280000300800 */
[----:B------:R-:W4:Y:S04]  /*62a10*/  LDL.LU R242, [R1+0xc8] ;  /* 0x0000c80001f27983 */ /* 0x000f280000300800 */
[----:B------:R-:W4:Y:S04]  /*62a20*/  LDL.LU R243, [R1+0xcc] ;  /* 0x0000cc0001f37983 */ /* 0x000f280000300800 */
[----:B-1----:R-:W2:Y:S04]  /*62a30*/  LDL.LU R232, [R1+0xd0] ;  /* 0x0000d00001e87983 */ /* 0x002ea80000300800 */
        /* <DEDUP_REMOVED lines=74> */
[----:B------:R-:W-:-:S03]  /*62ee0*/  MOV R247, R3 ;  /* 0x0000000300f77202 */ /* 0x000fc60000000f00 */
[----:B------:R-:W2:Y:S04]  /*62ef0*/  LDL.LU R239, [R1+0xec] ;  /* 0x0000ec0001ef7983 */ /* 0x000ea80000300800 */
[----:B------:R-:W2:Y:S04]  /*62f00*/  LDL.LU R244, [R1+0xb0] ;  /* 0x0000b00001f47983 */ /* 0x000ea80000300800 */
[----:B------:R-:W2:Y:S04]  /*62f10*/  LDL.LU R245, [R1+0xb4] ;  /* 0x0000b40001f57983 */ /* 0x000ea80000300800 */
[----:B------:R-:W2:Y:S04]  /*62f20*/  LDL.LU R246, [R1+0xb8] ;  /* 0x0000b80001f67983 */ /* 0x000ea80000300800 */
[----:B------:R-:W2:Y:S04]  /*62f30*/  LDL.LU R3, [R1+0x6ec8] ;  /* 0x006ec80001037983 */ /* 0x000ea80000300800 */
[----:B------:R-:W-:Y:S04]  /*62f40*/  LDS R225, [R252+UR12+0x2300] ;  /* 0x0023000cfce17984 */ /* 0x000fe80008000800 */
[----:B------:R-:W1:Y:S01]  /*62f50*/  LDS R227, [R252+UR12+0x3300] ;  /* 0x0033000cfce37984 */ /* 0x000e620008000800 */
[C---:B----4-:R-:W-:Y:S06]  /*62f60*/  HMMA.1688.F32.TF32 R156, R124.reuse, R42, R156 ;  /* 0x0000002a7c9c723c */ /* 0x050fec000008109c */
[----:B---3--:R-:W-:-:S15]  /*62f70*/  HMMA.1688.F32.TF32 R124, R124, R38, R152 ;  /* 0x000000267c7c723c */ /* 0x008fde0000081098 */
[----:B------:R-:W-:-:S02]  /*62f80*/  NOP ;  /* 0x0000000000007918 */ /* 0x000fc40000000000 */
[----:B------:R-:W-:Y:S04]  /*62f90*/  STL.64 [R1+0x280], R156 ;  /* 0x0002809c01007387 */ /* 0x000fe80000100a00 */
[----:B------:R3:W-:Y:S04]  /*62fa0*/  STL.64 [R1+0x288], R158 ;  /* 0x0002889e01007387 */ /* 0x0007e80000100a00 */
[----:B---3--:R-:W3:Y:S04]  /*62fb0*/  LDL.LU.64 R158, [R1+0x6ec0] ;  /* 0x006ec000019e7983 */ /* 0x008ee80000300a00 */
[----:B------:R-:W3:Y:S04]  /*62fc0*/  LDL.LU.64 R156, [R1+0x6eb8] ;  /* 0x006eb800019c7983 */ /* 0x000ee80000300a00 */
[----:B------:R-:W4:Y:S04]  /*62fd0*/  LDL.LU.64 R154, [R1+0x6eb0] ;  /* 0x006eb000019a7983 */ /* 0x000f280000300a00 */
[----:B------:R-:W4:Y:S04]  /*62fe0*/  LDL.LU.64 R152, [R1+0x6ea8] ;  /* 0x006ea80001987983 */ /* 0x000f280000300a00 */
[----:B------:R1:W-:Y:S04]  /*62ff0*/  STL.64 [R1+0x240], R124 ;  /* 0x0002407c01007387 */ /* 0x0003e80000100a00 */
[----:B------:R1:W-:Y:S04]  /*63000*/  STL.64 [R1+0x248], R126 ;  /* 0x0002487e01007387 */ /* 0x0003e80000100a00 */
[----:B-1----:R-:W3:Y:S04]  /*63010*/  LDL.LU R124, [R1+0x140] ;  /* 0x00014000017c7983 */ /* 0x002ee80000300800 */
[----:B------:R-:W3:Y:S04]  /*63020*/  LDL.LU R125, [R1+0x144] ;  /* 0x00014400017d7983 */ /* 0x000ee80000300800 */
[----:B------:R-:W3:Y:S04]  /*63030*/  LDL.LU R126, [R1+0x148] ;  /* 0x00014800017e7983 */ /* 0x000ee80000300800 */
[----:B------:R-:W3:Y:S01]  /*63040*/  LDL.LU R127, [R1+0x14c] ;  /* 0x00014c00017f7983 */ /* 0x000ee20000300800 */
[C---:B--2---:R-:W-:Y:S06]  /*63050*/  HMMA.1688.F32.TF32 R148, R220.reuse, R22, R148 ;  /* 0x00000016dc94723c */ /* 0x044fec0000081094 */
        /* <DEDUP_REMOVED lines=8> */
[----:B-1----:R-:W2:Y:S05]  /*630e0*/  LDL.LU.64 R150, [R1+0x6ea0] ;  /* 0x006ea00001967983 */ /* 0x002eaa0000300a00 */
[C---:B------:R-:W-:Y:S01]  /*630f0*/  HMMA.1688.F32.TF32 R100, R220.reuse, R34, R100 ;  /* 0x00000022dc64723c */ /* 0x040fe20000081064 */
[----:B------:R-:W2:Y:S04]  /*63100*/  LDL.LU.64 R148, [R1+0x6e98] ;  /* 0x006e980001947983 */ /* 0x000ea80000300a00 */
[----:B------:R-:W-:Y:S04]  /*63110*/  STL.64 [R1+0x220], R144 ;  /* 0x0002209001007387 */ /* 0x000fe80000100a00 */
[----:B------:R1:W-:Y:S01]  /*63120*/  STL.64 [R1+0x228], R146 ;  /* 0x0002289201007387 */ /* 0x0003e20000100a00 */
[C---:B------:R-:W-:Y:S03]  /*63130*/  HMMA.1688.F32.TF32 R96, R220.reuse, R66, R96 ;  /* 0x00000042dc60723c */ /* 0x040fe60000081060 */
        /* <DEDUP_REMOVED lines=29> */
[----:B-1----:R-:W4:Y:S04]  /*63310*/  LDL.LU.64 R102, [R1+0x6e30] ;  /* 0x006e300001667983 */ /* 0x002f280000300a00 */
        /* <DEDUP_REMOVED lines=12> */
[----:B------:R-:W2:Y:S01]  /*633e0*/  LDL.LU.64 R88, [R1+0x6df8] ;  /* 0x006df80001587983 */ /* 0x000ea20000300a00 */
[C---:B---3--:R-:W-:Y:S06]  /*633f0*/  HMMA.1688.F32.TF32 R124, R220.reuse, R54, R124 ;  /* 0x00000036dc7c723c */ /* 0x048fec000008107c */
[----:B------:R-:W-:-:S15]  /*63400*/  HMMA.1688.F32.TF32 R220, R220, R38, R72 ;  /* 0x00000026dcdc723c */ /* 0x000fde0000081048 */
[----:B------:R-:W-:-:S02]  /*63410*/  NOP ;  /* 0x0000000000007918 */ /* 0x000fc40000000000 */
[----:B------:R-:W-:Y:S04]  /*63420*/  STL.64 [R1+0xf60], R124 ;  /* 0x000f607c01007387 */ /* 0x000fe80000100a00 */
[----:B------:R-:W-:Y:S04]  /*63430*/  STL.64 [R1+0xf68], R126 ;  /* 0x000f687e01007387 */ /* 0x000fe80000100a00 */
[----:B------:R-:W-:Y:S04]  /*63440*/  STL.64 [R1+0xcb0], R84 ;  /* 0x000cb05401007387 */ /* 0x000fe80000100a00 */
[----:B------:R1:W-:Y:S01]  /*63450*/  STL.64 [R1+0xcb8], R86 ;  /* 0x000cb85601007387 */ /* 0x0003e20000100a00 */
[----:B------:R-:W-:Y:S03]  /*63460*/  HMMA.1688.F32.TF32 R236, R224, R18, R236 ;  /* 0x00000012e0ec723c */ /* 0x000fe600000810ec */
[----:B------:R-:W-:Y:S04]  /*63470*/  LDS R124, [R2+UR12+0x2380] ;  /* 0x0023800c027c7984 */ /* 0x000fe80008000800 */
[----:B------:R-:W-:Y:S04]  /*63480*/  LDS R126, [R2+UR12+0x3380] ;  /* 0x0033800c027e7984 */ /* 0x000fe80008000800 */
[----:B-1----:R-:W3:Y:S04]  /*63490*/  LDL.LU.64 R86, [R1+0x6df0] ;  /* 0x006df00001567983 */ /* 0x002ee80000300a00 */
[----:B------:R-:W3:Y:S04]  /*634a0*/  LDL.LU.64 R84, [R1+0x6de8] ;  /* 0x006de80001547983 */ /* 0x000ee80000300a00 */
[----:B------:R-:W-:Y:S04]  /*634b0*/  STL.64 [R1+0xca0], R80 ;  /* 0x000ca05001007387 */ /* 0x000fe80000100a00 */
[----:B------:R1:W-:Y:S04]  /*634c0*/  STL.64 [R1+0xca8], R82 ;  /* 0x000ca85201007387 */ /* 0x0003e80000100a00 */
[----:B------:R-:W-:Y:S04]  /*634d0*/  LDS R125, [R252+UR12+0x2380] ;  /* 0x0023800cfc7d7984 */ /* 0x000fe80008000800 */
[----:B------:R-:W4:Y:S04]  /*634e0*/  LDS R127, [R252+UR12+0x3380] ;  /* 0x0033800cfc7f7984 */ /* 0x000f280008000800 */
[----:B-1----:R-:W4:Y:S04]  /*634f0*/  LDL.LU.64 R82, [R1+0x6de0] ;  /* 0x006de00001527983 */ /* 0x002f280000300a00 */
[----:B------:R-:W4:Y:S04]  /*63500*/  LDL.LU.64 R80, [R1+0x6dd8] ;  /* 0x006dd80001507983 */ /* 0x000f280000300a00 */
[----:B------:R-:W-:Y:S04]  /*63510*/  STL.64 [R1+0xc90], R76 ;  /* 0x000c904c01007387 */ /* 0x000fe80000100a00 */
[----:B------:R1:W-:Y:S04]  /*63520*/  STL.64 [R1+0xc98], R78 ;  /* 0x000c984e01007387 */ /* 0x0003e80000100a00 */
[----:B-1----:R-:W2:Y:S04]  /*63530*/  LDL.LU.64 R78, [R1+0x6dd0] ;  /* 0x006dd000014e7983 */ /* 0x002ea80000300a00 */
[----:B------:R-:W2:Y:S04]  /*63540*/  LDL.LU.64 R76, [R1+0x6dc8] ;  /* 0x006dc800014c7983 */ /* 0x000ea80000300a00 */
[----:B------:R-:W3:Y:S04]  /*63550*/  LDL.LU.64 R74, [R1+0x6dc0] ;  /* 0x006dc000014a7983 */ /* 0x000ee80000300a00 */
[----:B------:R-:W3:Y:S04]  /*63560*/  LDL.LU.64 R72, [R1+0x6db8] ;  /* 0x006db80001487983 */ /* 0x000ee80000300a00 */
[----:B------:R1:W-:Y:S04]  /*63570*/  STL.64 [R1+0x1f0], R220 ;  /* 0x0001f0dc01007387 */ /* 0x0003e80000100a00 */
[----:B------:R1:W-:Y:S04]  /*63580*/  STL.64 [R1+0x1f8], R222 ;  /* 0x0001f8de01007387 */ /* 0x0003e80000100a00 */
[----:B-1----:R-:W4:Y:S04]  /*63590*/  LDL.LU R220, [R1+0xf0] ;  /* 0x0000f00001dc7983 */ /* 0x002f280000300800 */
[----:B------:R-:W4:Y:S04]  /*635a0*/  LDL.LU R221, [R1+0xf4] ;  /* 0x0000f40001dd7983 */ /* 0x000f280000300800 */
[----:B------:R-:W4:Y:S01]  /*635b0*/  LDL.LU R222, [R1+0xf8] ;  /* 0x0000f80001de7983 */ /* 0x000f220000300800 */
[----:B------:R-:W-:-:S03]  /*635c0*/  IMAD.MOV.U32 R223, RZ, RZ, R3 ;  /* 0x000000ffffdf7224 */ /* 0x000fc600078e0003 */
[----:B------:R-:W3:Y:S04]  /*635d0*/  LDL.LU R3, [R1+0x6db0] ;  /* 0x006db00001037983 */ /* 0x000ee80000300800 */
[----:B----4-:R-:W-:-:S15]  /*635e0*/  HMMA.1688.F32.TF32 R220, R224, R22, R220 ;  /* 0x00000016e0dc723c */ /* 0x010fde00000810dc */
[----:B------:R-:W-:-:S08]  /*635f0*/  NOP ;  /* 0x0000000000007918 */ /* 0x000fd00000000000 */
[----:B------:R-:W-:Y:S04]  /*63600*/  STL.64 [R1+0x1e0], R220 ;  /* 0x0001e0dc01007387 */ /* 0x000fe80000100a00 */
[----:B------:R1:W-:Y:S02]  /*63610*/  STL.64 [R1+0x1e8], R222 ;  /* 0x0001e8de01007387 */ /* 0x0003e40000100a00 */
[C---:B-1----:R-:W-:Y:S02]  /*63620*/  HMMA.1688.F32.TF32 R220, R224.reuse, R14, R232 ;  /* 0x0000000ee0dc723c */ /* 0x042fe400000810e8 */
[----:B------:R-:W-:Y:S04]  /*63630*/  STL.64 [R1+0x1d0], R236 ;  /* 0x0001d0ec01007387 */ /* 0x000fe80000100a00 */
[----:B------:R1:W-:Y:S01]  /*63640*/  STL.64 [R1+0x1d8], R238 ;  /* 0x0001d8ee01007387 */ /* 0x0003e20000100a00 */
[C---:B------:R-:W-:Y:S06]  /*63650*/  HMMA.1688.F32.TF32 R232, R224.reuse, R6, R244 ;  /* 0x00000006e0e8723c */ /* 0x040fec00000810f4 */
[C---:B-1----:R-:W-:Y:S10]  /*63660*/  HMMA.1688.F32.TF32 R236, R224.reuse, R10, R240 ;  /* 0x0000000ae0ec723c */ /* 0x042ff400000810f0 */
[----:B------:R-:W-:Y:S01]  /*63670*/  STL.64 [R1+0x1c0], R220 ;  /* 0x0001c0dc01007387 */ /* 0x000fe20000100a00 */
[C---:B--2---:R-:W-:Y:S03]  /*63680*/  HMMA.1688.F32.TF32 R76, R224.reuse, R30, R76 ;  /* 0x0000001ee04c723c */ /* 0x044fe6000008104c */
[----:B------:R3:W-:Y:S03]  /*63690*/  STL.64 [R1+0x1c8], R222 ;  /* 0x0001c8de01007387 */ /* 0x0007e60000100a00 */
[C---:B---3--:R-:W-:Y:S06]  /*636a0*/  HMMA.1688.F32.TF32 R220, R224.reuse, R26, R72 ;  /* 0x0000001ae0dc723c */ /* 0x048fec0000081048 */
[C---:B------:R-:W-:Y:S01]  /*636b0*/  HMMA.1688.F32.TF32 R72, R224.reuse, R34, R80 ;  /* 0x00000022e048723c */ /* 0x040fe20000081050 */
        /* <DEDUP_REMOVED lines=8> */
[----:B------:R1:W-:Y:S04]  /*63740*/  STL.64 [R1+0xf38], R78 ;  /* 0x000f384e01007387 */ /* 0x0003e80000100a00 */
[----:B------:R-:W-:Y:S04]  /*63750*/  STL.64 [R1+0xf20], R72 ;  /* 0x000f204801007387 */ /* 0x000fe80000100a00 */
[----:B------:R2:W-:Y:S01]  /*63760*/  STL.64 [R1+0xf28], R74 ;  /* 0x000f284a01007387 */ /* 0x0005e20000100a00 */
[C---:B-1----:R-:W-:Y:S06]  /*63770*/  HMMA.1688.F32.TF32 R76, R224.reuse, R62, R88 ;  /* 0x0000003ee04c723c */ /* 0x042fec0000081058 */
[----:B--2---:R-:W-:Y:S01]  /*63780*/  HMMA.1688.F32.TF32 R72, R224, R58, R92 ;  /* 0x0000003ae048723c */ /* 0x004fe2000008105c */
[----:B------:R-:W-:Y:S04]  /*63790*/  STL.64 [R1+0xf10], R80 ;  /* 0x000f105001007387 */ /* 0x000fe80000100a00 */
[----:B------:R1:W-:-:S12]  /*637a0*/  STL.64 [R1+0xf18], R82 ;  /* 0x000f185201007387 */ /* 0x0003d80000100a00 */
[----:B------:R-:W-:Y:S01]  /*637b0*/  STL.64 [R1+0xf00], R76 ;  /* 0x000f004c01007387 */ /* 0x000fe20000100a00 */
[C---:B-1----:R-:W-:Y:S03]  /*637c0*/  HMMA.1688.F32.TF32 R80, R224.reuse, R54, R96 ;  /* 0x00000036e050723c */ /* 0x042fe60000081060 */
[----:B------:R1:W-:Y:S04]  /*637d0*/  STL.64 [R1+0xf08], R78 ;  /* 0x000f084e01007387 */ /* 0x0003e80000100a00 */
[----:B------:R-:W-:Y:S04]  /*637e0*/  STL.64 [R1+0xef0], R72 ;  /* 0x000ef04801007387 */ /* 0x000fe80000100a00 */
[----:B------:R2:W-:Y:S01]  /*637f0*/  STL.64 [R1+0xef8], R74 ;  /* 0x000ef84a01007387 */ /* 0x0005e20000100a00 */
[C---:B-1----:R-:W-:Y:S06]  /*63800*/  HMMA.1688.F32.TF32 R76, R224.reuse, R50, R100 ;  /* 0x00000032e04c723c */ /* 0x042fec0000081064 */
[C---:B--2---:R-:W-:Y:S05]  /*63810*/  HMMA.1688.F32.TF32 R72, R224.reuse, R46, R104 ;  /* 0x0000002ee048723c */ /* 0x044fea0000081068 */
[----:B------:R-:W-:Y:S04]  /*63820*/  STL.64 [R1+0xee0], R80 ;  /* 0x000ee05001007387 */ /* 0x000fe80000100a00 */
[----:B------:R1:W-:Y:S08]  /*63830*/  STL.64 [R1+0xee8], R82 ;  /* 0x000ee85201007387 */ /* 0x0003f00000100a00 */
[----:B------:R-:W-:Y:S01]  /*63840*/  STL.64 [R1+0xed0], R76 ;  /* 0x000ed04c01007387 */ /* 0x000fe20000100a00 */
[C---:B-1----:R-:W-:Y:S03]  /*63850*/  HMMA.1688.F32.TF32 R80, R224.reuse, R42, R128 ;  /* 0x0000002ae050723c */ /* 0x042fe60000081080 */
[----:B------:R1:W-:Y:S04]  /*63860*/  STL.64 [R1+0xed8], R78 ;  /* 0x000ed84e01007387 */ /* 0x0003e80000100a00 */
[----:B------:R-:W-:Y:S04]  /*63870*/  STL.64 [R1+0xec0], R72 ;  /* 0x000ec04801007387 */ /* 0x000fe80000100a00 */
[----:B------:R2:W-:Y:S01]  /*63880*/  STL.64 [R1+0xec8], R74 ;  /* 0x000ec84a01007387 */ /* 0x0005e20000100a00 */
[----:B-1----:R-:W-:Y:S01]  /*63890*/  HMMA.1688.F32.TF32 R76, R224, R38, R132 ;  /* 0x00000026e04c723c */ /* 0x002fe20000081084 */
[----:B------:R-:W-:Y:S01]  /*638a0*/  IMAD.MOV.U32 R222, RZ, RZ, R21 ;  /* 0x000000ffffde7224 */ /* 0x000fe200078e0015 */
[----:B------:R-:W-:-:S04]  /*638b0*/  MOV R223, R20 ;  /* 0x0000001400df7202 */ /* 0x000fc80000000f00 */
[C---:B------:R-:W-:Y:S06]  /*638c0*/  HMMA.1688.F32.TF32 R232, R124.reuse, R14, R208 ;  /* 0x0000000e7ce8723c */ /* 0x040fec00000810d0 */
[----:B------:R-:W-:Y:S01]  /*638d0*/  HMMA.1688.F32.TF32 R236, R124, R10, R212 ;  /* 0x0000000a7cec723c */ /* 0x000fe200000810d4 */
[----:B------:R-:W-:Y:S01]  /*638e0*/  IMAD.MOV.U32 R220, RZ, RZ, R25 ;  /* 0x000000ffffdc7224 */ /* 0x000fe200078e0019 */
[----:B------:R-:W-:Y:S04]  /*638f0*/  LDS R128, [R2+UR12+0x4000] ;  /* 0x0040000c02807984 */ /* 0x000fe80008000800 */
[-C--:B--2---:R-:W-:Y:S01]  /*63900*/  HMMA.1688.F32.TF32 R72, R228, R22.reuse, R136 ;  /* 0x00000016e448723c */ /* 0x084fe20000081088 */
[----:B------:R-:W-:Y:S04]  /*63910*/  STL.64 [R1+0xeb0], R80 ;  /* 0x000eb05001007387 */ /* 0x000fe80000100a00 */
[----:B------:R1:W-:Y:S04]  /*63920*/  STL.64 [R1+0xeb8], R82 ;  /* 0x000eb85201007387 */ /* 0x0003e80000100a00 */
[----:B------:R-:W-:Y:S04]  /*63930*/  STL.64 [R1+0xda0], R76 ;  /* 0x000da04c01007387 */ /* 0x000fe80000100a00 */
[----:B------:R-:W-:Y:S01]  /*63940*/  STL.64 [R1+0xda8], R78 ;  /* 0x000da84e01007387 */ /* 0x000fe20000100a00 */
[----:B------:R-:W-:Y:S01]  /*63950*/  HMMA.1688.F32.TF32 R224, R124, R22, R200 ;  /* 0x000000167ce0723c */ /* 0x000fe200000810c8 */
[----:B------:R-:W-:-:S02]  /*63960*/  IMAD.MOV.U32 R221, RZ, RZ, R24 ;  /* 0x000000ffffdd7224 */ /* 0x000fc400078e0018 */
[----:B------:R-:W-:Y:S03]  /*63970*/  LDS R132, [R0+UR12+0x4000] ;  /* 0x0040000c00847984 */ /* 0x000fe60008000800 */
[----:B------:R-:W-:Y:S01]  /*63980*/  HMMA.1688.F32.TF32 R240, R124, R6, R216 ;  /* 0x000000067cf0723c */ /* 0x000fe200000810d8 */
[----:B------:R-:W-:Y:S04]  /*63990*/  LDS R134, [R0+UR12+0x5000] ;  /* 0x0050000c00867984 */ /* 0x000fe80008000800 */
[----:B------:R-:W-:Y:S04]  /*639a0*/  STL.64 [R1+0xd90], R72 ;  /* 0x000d904801007387 */ /* 0x000fe80000100a00 */
[----:B------:R2:W-:Y:S01]  /*639b0*/  STL.64 [R1+0xd98], R74 ;  /* 0x000d984a01007387 */ /* 0x0005e20000100a00 */
[----:B-1----:R-:W-:Y:S03]  /*639c0*/  HMMA.1688.F32.TF32 R80, R228, R18, R140 ;  /* 0x00000012e450723c */ /* 0x002fe6000008108c */
[----:B------:R-:W-:Y:S03]  /*639d0*/  LDS R130, [R2+UR12+0x5000] ;  /* 0x0050000c02827984 */ /* 0x000fe60008000800 */
[----:B------:R-:W-:Y:S01]  /*639e0*/  HMMA.1688.F32.TF32 R244, R124, R26, R68 ;  /* 0x0000001a7cf4723c */ /* 0x000fe20000081044 */
[----:B------:R-:W-:Y:S04]  /*639f0*/  LDS R129, [R252+UR12+0x4000] ;  /* 0x0040000cfc817984 */ /* 0x000fe80008000800 */
[----:B------:R-:W-:Y:S01]  /*63a00*/  LDS R131, [R252+UR12+0x5000] ;  /* 0x0050000cfc837984 */ /* 0x000fe20008000800 */
[C---:B--2---:R-:W-:Y:S06]  /*63a10*/  HMMA.1688.F32.TF32 R72, R228.reuse, R10, R148 ;  /* 0x0000000ae448723c */ /* 0x044fec0000081094 */
[----:B------:R-:W-:Y:S05]  /*63a20*/  HMMA.1688.F32.TF32 R76, R228, R14, R144 ;  /* 0x0000000ee44c723c */ /* 0x000fea0000081090 */
[----:B------:R-:W-:-:S13]  /*63a30*/  STL.64 [R1+0xd80], R80 ;  /* 0x000d805001007387 */ /* 0x000fda0000100a00 */
[----:B------:R-:W-:Y:S01]  /*63a40*/  IMAD.MOV.U32 R139, RZ, RZ, R72 ;  /* 0x000000ffff8b7224 */ /* 0x000fe200078e0048 */
[----:B------:R-:W-:Y:S01]  /*63a50*/  MOV R137, R74 ;  /* 0x0000004a00897202 */ /* 0x000fe20000000f00 */
[----:B------:R-:W-:Y:S02]  /*63a60*/  IMAD.MOV.U32 R138, RZ, RZ, R73 ;  /* 0x000000ffff8a7224 */ /* 0x000fe400078e0049 */
[----:B------:R-:W-:Y:S02]  /*63a70*/  IMAD.MOV.U32 R136, RZ, RZ, R75 ;  /* 0x000000ffff887224 */ /* 0x000fe400078e004b */
[C---:B------:R-:W-:Y:S01]  /*63a80*/  HMMA.1688.F32.TF32 R72, R228.reuse, R6, R152 ;  /* 0x00000006e448723c */ /* 0x040fe20000081098 */
[----:B------:R1:W-:Y:S04]  /*63a90*/  STL.64 [R1+0xd88], R82 ;  /* 0x000d885201007387 */ /* 0x0003e80000100a00 */
[----:B------:R-:W-:Y:S04]  /*63aa0*/  STL.64 [R1+0xd70], R76 ;  /* 0x000d704c01007387 */ /* 0x000fe80000100a00 */
[----:B------:R2:W-:Y:S01]  /*63ab0*/  STL.64 [R1+0xd78], R78 ;  /* 0x000d784e01007387 */ /* 0x0005e20000100a00 */
[C---:B-1----:R-:W-:Y:S06]  /*63ac0*/  HMMA.1688.F32.TF32 R80, R228.reuse, R26, R156 ;  /* 0x0000001ae450723c */ /* 0x042fec000008109c */
[C---:B--2---:R-:W-:Y:S01]  /*63ad0*/  HMMA.1688.F32.TF32 R76, R228.reuse, R30, R160 ;  /* 0x0000001ee44c723c */ /* 0x044fe200000810a0 */
[----:B------:R-:W-:Y:S04]  /*63ae0*/  STL.64 [R1+0x6d50], R138 ;  /* 0x006d508a01007387 */ /* 0x000fe80000100a00 */
[----:B------:R-:W-:Y:S04]  /*63af0*/  STL.64 [R1+0x6d48], R136 ;  /* 0x006d488801007387 */ /* 0x000fe80000100a00 */
[----:B------:R-:W-:Y:S04]  /*63b00*/  STL.64 [R1+0xd50], R72 ;  /* 0x000d504801007387 */ /* 0x000fe80000100a00 */
[----:B------:R1:W-:Y:S02]  /*63b10*/  STL.64 [R1+0xd58], R74 ;  /* 0x000d584a01007387 */ /* 0x0003e40000100a00 */
[C---:B-1----:R-:W-:Y:S02]  /*63b20*/  HMMA.1688.F32.TF32 R72, R228.reuse, R34, R164 ;  /* 0x00000022e448723c */ /* 0x042fe400000810a4 */
[----:B------:R-:W-:Y:S04]  /*63b30*/  STL.64 [R1+0xea0], R80 ;  /* 0x000ea05001007387 */ /* 0x000fe80000100a00 */
[----:B------:R1:W-:Y:S04]  /*63b40*/  STL.64 [R1+0xea8], R82 ;  /* 0x000ea85201007387 */ /* 0x0003e80000100a00 */
[----:B------:R-:W-:Y:S04]  /*63b50*/  STL.64 [R1+0xe90], R76 ;  /* 0x000e904c01007387 */ /* 0x000fe80000100a00 */
[----:B------:R2:W-:Y:S01]  /*63b60*/  STL.64 [R1+0xe98], R78 ;  /* 0x000e984e01007387 */ /* 0x0005e20000100a00 */
[C---:B-1----:R-:W-:Y:S06]  /*63b70*/  HMMA.1688.F32.TF32 R80, R228.reuse, R66, R168 ;  /* 0x00000042e450723c */ /* 0x042fec00000810a8 */
[C---:B--2---:R-:W-:Y:S02]  /*63b80*/  HMMA.1688.F32.TF32 R76, R228.reuse, R62, R172 ;  /* 0x0000003ee44c723c */ /* 0x044fe400000810ac */
[----:B------:R-:W-:Y:S04]  /*63b90*/  STL.64 [R1+0xe80], R72 ;  /* 0x000e804801007387 */ /* 0x000fe80000100a00 */
[----:B------:R1:W-:Y:S02]  /*63ba0*/  STL.64 [R1+0xe88], R74 ;  /* 0x000e884a01007387 */ /* 0x0003e40000100a00 */
[C---:B-1----:R-:W-:Y:S09]  /*63bb0*/  HMMA.1688.F32.TF32 R72, R228.reuse, R58, R176 ;  /* 0x0000003ae448723c */ /* 0x042ff200000810b0 */
[----:B------:R-:W-:Y:S04]  /*63bc0*/  STL.64 [R1+0xe70], R80 ;  /* 0x000e705001007387 */ /* 0x000fe80000100a00 */
[----:B------:R1:W-:Y:S04]  /*63bd0*/  STL.64 [R1+0xe78], R82 ;  /* 0x000e785201007387 */ /* 0x0003e80000100a00 */
[----:B------:R-:W-:Y:S04]  /*63be0*/  STL.64 [R1+0xe60], R76 ;  /* 0x000e604c01007387 */ /* 0x000fe80000100a00 */
[----:B------:R2:W-:Y:S01]  /*63bf0*/  STL.64 [R1+0xe68], R78 ;  /* 0x000e684e01007387 */ /* 0x0005e20000100a00 */
[C---:B-1----:R-:W-:Y:S06]  /*63c00*/  HMMA.1688.F32.TF32 R80, R228.reuse, R54, R180 ;  /* 0x00000036e450723c */ /* 0x042fec00000810b4 */
[C---:B--2---:R-:W-:Y:S01]  /*63c10*/  HMMA.1688.F32.TF32 R76, R228.reuse, R50, R184 ;  /* 0x00000032e44c723c */ /* 0x044fe200000810b8 */
[----:B------:R-:W-:Y:S04]  /*63c20*/  STL.64 [R1+0xe50], R72 ;  /* 0x000e504801007387 */ /* 0x000fe80000100a00 */
[----:B------:R1:W-:Y:S02]  /*63c30*/  STL.64 [R1+0xe58], R74 ;  /* 0x000e584a01007387 */ /* 0x0003e40000100a00 */
[C---:B-1----:R-:W-:Y:S10]  /*63c40*/  HMMA.1688.F32.TF32 R72, R228.reuse, R46, R188 ;  /* 0x0000002ee448723c */ /* 0x042ff400000810bc */
[----:B------:R-:W-:Y:S04]  /*63c50*/  STL.64 [R1+0xe40], R80 ;  /* 0x000e405001007387 */ /* 0x000fe80000100a00 */
[----:B------:R-:W-:Y:S04]  /*63c60*/  STL.64 [R1+0xe48], R82 ;  /* 0x000e485201007387 */ /* 0x000fe80000100a00 */
[----:B------:R-:W-:Y:S04]  /*63c70*/  STL.64 [R1+0xe30], R76 ;  /* 0x000e304c01007387 */ /* 0x000fe80000100a00 */
[----:B------:R1:W-:Y:S02]  /*63c80*/  STL.64 [R1+0xe38], R78 ;  /* 0x000e384e01007387 */ /* 0x0003e40000100a00 */
[----:B-1----:R-:W-:Y:S01]  /*63c90*/  HMMA.1688.F32.TF32 R76, R228, R42, R192 ;  /* 0x0000002ae44c723c */ /* 0x002fe200000810c0 */
[----:B------:R-:W-:Y:S01]  /*63ca0*/  IMAD.MOV.U32 R178, RZ, RZ, R73 ;  /* 0x000000ffffb27224 */ /* 0x000fe200078e0049 */
[----:B------:R1:W-:Y:S01]  /*63cb0*/  STL [R1+0xe20], R72 ;  /* 0x000e204801007387 */ /* 0x0003e20000100800 */
[----:B------:R-:W-:Y:S01]  /*63cc0*/  IMAD.MOV.U32 R177, RZ, RZ, R74 ;  /* 0x000000ffffb17224 */ /* 0x000fe200078e004a */
[----:B------:R-:W-:-:S02]  /*63cd0*/  MOV R176, R75 ;  /* 0x0000004b00b07202 */ /* 0x000fc40000000f00 */
[----:B-1----:R-:W-:Y:S01]  /*63ce0*/  HMMA.1688.F32.TF32 R72, R228, R38, R196 ;  /* 0x00000026e448723c */ /* 0x002fe200000810c4 */
[----:B------:R-:W-:Y:S01]  /*63cf0*/  IMAD.MOV.U32 R144, RZ, RZ, R9 ;  /* 0x000000ffff907224 */ /* 0x000fe200078e0009 */
[----:B------:R-:W-:Y:S01]  /*63d00*/  MOV R147, R4 ;  /* 0x0000000400937202 */ /* 0x000fe20000000f00 */
[----:B------:R-:W-:-:S03]  /*63d10*/  IMAD.MOV.U32 R145, RZ, RZ, R8 ;  /* 0x000000ffff917224 */ /* 0x000fc600078e0008 */
[----:B------:R-:W-:Y:S01]  /*63d20*/  HMMA.1688.F32.TF32 R228, R124, R18, R204 ;  /* 0x000000127ce4723c */ /* 0x000fe200000810cc */
[----:B------:R-:W-:-:S10]  /*63d30*/  IMAD.MOV.U32 R146, RZ, RZ, R5 ;  /* 0x000000ffff927224 */ /* 0x000fd400078e0005 */
[----:B------:R1:W-:Y:S01]  /*63d40*/  STL.64 [R1+0xe10], R76 ;  /* 0x000e104c01007387 */ /* 0x0003e20000100a00 */
[----:B------:R-:W-:Y:S02]  /*63d50*/  IMAD.MOV.U32 R140, RZ, RZ, R17 ;  /* 0x000000ffff8c7224 */ /* 0x000fe400078e0011 */
[----:B------:R-:W-:Y:S01]  /*63d60*/  IMAD.MOV.U32 R141, RZ, RZ, R16 ;  /* 0x000000ffff8d7224 */ /* 0x000fe200078e0010 */
[----:B------:R-:W-:Y:S02]  /*63d70*/  MOV R143, R12 ;  /* 0x0000000c008f7202 */ /* 0x000fe40000000f00 */
[----:B-1----:R-:W-:Y:S01]  /*63d80*/  LOP3.LUT R76, R3, 0x40, RZ, 0x3c, !PT ;  /* 0x00000040034c7812 */ /* 0x002fe200078e3cff */
[----:B------:R-:W-:-:S04]  /*63d90*/  IMAD.MOV.U32 R142, RZ, RZ, R13 ;  /* 0x000000ffff8e7224 */ /* 0x000fc800078e000d */
[----:B------:R-:W1:Y:S01]  /*63da0*/  LDSM.16.M88.4 R20, [R76+UR15+0x40000] ;  /* 0x0400000f4c14783b */ /* 0x000e620008000200 */
[----:B------:R-:W-:Y:S03]  /*63db0*/  HMMA.1688.F32.TF32 R136, R124, R30, R144 ;  /* 0x0000001e7c88723c */ /* 0x000fe60000081090 */
[----:B------:R-:W2:Y:S01]  /*63dc0*/  LDSM.16.M88.4 R16, [R76+UR15+0x41000] ;  /* 0x0410000f4c10783b */ /* 0x000ea20008000200 */
[----:B------:R-:W-:-:S03]  /*63dd0*/  IMAD.MOV.U32 R183, RZ, RZ, R72 ;  /* 0x000000ffffb77224 */ /* 0x000fc600078e0048 */
[----:B------:R-:W3:Y:S01]  /*63de0*/  LDSM.16.M88.4 R12, [R76+UR15+0x42000] ;  /* 0x0420000f4c0c783b */ /* 0x000ee20008000200 */
[----:B------:R-:W-:Y:S01]  /*63df0*/  IMAD.MOV.U32 R182, RZ, RZ, R73 ;  /* 0x000000ffffb67224 */ /* 0x000fe200078e0049 */
[----:B------:R-:W-:Y:S02]  /*63e00*/  MOV R180, R75 ;  /* 0x0000004b00b47202 */ /* 0x000fe40000000f00 */
[----:B------:R-:W4:Y:S01]  /*63e10*/  LDSM.16.M88.4 R8, [R76+UR15+0x43000] ;  /* 0x0430000f4c08783b */ /* 0x000f220008000200 */
[----:B------:R-:W-:-:S03]  /*63e20*/  IMAD.MOV.U32 R181, RZ, RZ, R74 ;  /* 0x000000ffffb57224 */ /* 0x000fc600078e004a */
[----:B------:R-:W4:Y:S04]  /*63e30*/  LDSM.16.M88.4 R4, [R76+UR15+0x44000] ;  /* 0x0440000f4c04783b */ /* 0x000f280008000200 */
[----:B------:R-:W-:Y:S04]  /*63e40*/  STL.64 [R1+0xe18], R78 ;  /* 0x000e184e01007387 */ /* 0x000fe80000100a00 */
[----:B------:R-:W4:Y:S04]  /*63e50*/  LDSM.16.M88.4 R24, [R76+UR15+0x45000] ;  /* 0x0450000f4c18783b */ /* 0x000f280008000200 */
[----:B------:R-:W-:Y:S04]  /*63e60*/  STL.64 [R1+0x6d60], R182 ;  /* 0x006d60b601007387 */ /* 0x000fe80000100a00 */
[----:B------:R-:W-:Y:S04]  /*63e70*/  STL.64 [R1+0x6d58], R180 ;  /* 0x006d58b401007387 */ /* 0x000fe80000100a00 */
[----:B------:R-:W4:Y:S04]  /*63e80*/  LDSM.16.M88.4 R68, [R76+UR15+0x46000] ;  /* 0x0460000f4c44783b */ /* 0x000f280008000200 */
[----:B------:R-:W-:Y:S04]  /*63e90*/  STL [R1+0x6d20], R224 ;  /* 0x006d20e001007387 */ /* 0x000fe80000100800 */
[----:B------:R-:W-:Y:S04]  /*63ea0*/  STL [R1+0x6d1c], R225 ;  /* 0x006d1ce101007387 */ /* 0x000fe80000100800 */
        /* <DEDUP_REMOVED lines=10> */
[----:B------:R1:W-:Y:S04]  /*63f50*/  STL [R1+0x6d3c], R232 ;  /* 0x006d3ce801007387 */ /* 0x0003e80000100800 */
[----:B------:R2:W-:Y:S04]  /*63f60*/  STL [R1+0x6d38], R233 ;  /* 0x006d38e901007387 */ /* 0x0005e80000100800 */
[----:B------:R-:W4:Y:S04]  /*63f70*/  LDSM.16.M88.4 R92, [R76+UR15+0x4b000] ;  /* 0x04b0000f4c5c783b */ /* 0x000f280008000200 */
[----:B------:R-:W-:Y:S04]  /*63f80*/  STL [R1+0x6d34], R234 ;  /* 0x006d34ea01007387 */ /* 0x000fe80000100800 */
[----:B------:R-:W-:Y:S04]  /*63f90*/  STL [R1+0x6d30], R235 ;  /* 0x006d30eb01007387 */ /* 0x000fe80000100800 */
[----:B------:R-:W4:Y:S01]  /*63fa0*/  LDSM.16.M88.4 R88, [R76+UR15+0x4c000] ;  /* 0x04c0000f4c58783b */ /* 0x000f220008000200 */
[----:B-1----:R-:W-:-:S03]  /*63fb0*/  IMAD.MOV.U32 R232, RZ, RZ, R138 ;  /* 0x000000ffffe87224 */ /* 0x002fc600078e008a */
[----:B------:R1:W-:Y:S01]  /*63fc0*/  STL [R1+0x6d44], R237 ;  /* 0x006d44ed01007387 */ /* 0x0003e20000100800 */
[----:B--2---:R-:W-:-:S03]  /*63fd0*/  MOV R233, R139 ;  /* 0x0000008b00e97202 */ /* 0x004fc60000000f00 */
[----:B------:R2:W-:Y:S04]  /*63fe0*/  STL [R1+0x6d40], R238 ;  /* 0x006d40ee01007387 */ /* 0x0005e80000100800 */
[----:B------:R-:W4:Y:S01]  /*63ff0*/  LDSM.16.M88.4 R84, [R76+UR15+0x4d000] ;  /* 0x04d0000f4c54783b */ /* 0x000f220008000200 */
[----:B-1----:R-:W-:-:S03]  /*64000*/  IMAD.MOV.U32 R237, RZ, RZ, R136 ;  /* 0x000000ffffed7224 */ /* 0x002fc600078e0088 */
[----:B------:R-:W-:Y:S01]  /*64010*/  STL [R1+0x6d0c], R239 ;  /* 0x006d0cef01007387 */ /* 0x000fe20000100800 */
[----:B--2---:R-:W-:-:S03]  /*64020*/  IMAD.MOV.U32 R238, RZ, RZ, R137 ;  /* 0x000000ffffee7224 */ /* 0x004fc600078e0089 */
[----:B------:R-:W-:Y:S01]  /*64030*/  STL [R1+0x6968], R3 ;  /* 0x0069680301007387 */ /* 0x000fe20000100800 */
[----:B------:R-:W-:Y:S03]  /*64040*/  HMMA.1688.F32.TF32 R136, R124, R34, R140 ;  /* 0x000000227c88723c */ /* 0x000fe6000008108c */
[----:B------:R-:W1:Y:S04]  /*64050*/  LDSM.16.M88.4 R80, [R76+UR15+0x4e000] ;  /* 0x04e0000f4c50783b */ /* 0x000e680008000200 */
[----:B------:R-:W-:Y:S04]  /*64060*/  STL [R1+0x2d00], R76 ;  /* 0x002d004c01007387 */ /* 0x000fe80000100800 */
[----:B------:R-:W2:Y:S04]  /*64070*/  LDSM.16.M88.4 R76, [R76+UR15+0x4f000] ;  /* 0x04f0000f4c4c783b */ /* 0x000ea80008000200 */
[----:B------:R-:W-:Y:S04]  /*64080*/  STL [R1+0x6c4c], R22 ;  /* 0x006c4c1601007387 */ /* 0x000fe80000100800 */
[----:B------:R-:W-:Y:S04]  /*64090*/  STL [R1+0x6c48], R23 ;  /* 0x006c481701007387 */ /* 0x000fe80000100800 */
[----:B------:R-:W-:Y:S04]  /*640a0*/  STL [R1+0x6c54], R18 ;  /* 0x006c541201007387 */ /* 0x000fe80000100800 */
[----:B------:R-:W-:Y:S04]  /*640b0*/  STL [R1+0x6c50], R19 ;  /* 0x006c501301007387 */ /* 0x000fe80000100800 */
[----:B---3--:R-:W-:Y:S04]  /*640c0*/  STL [R1+0x6c5c], R14 ;  /* 0x006c5c0e01007387 */ /* 0x008fe80000100800 */
[----:B------:R-:W-:Y:S04]  /*640d0*/  STL [R1+0x6c58], R15 ;  /* 0x006c580f01007387 */ /* 0x000fe80000100800 */
[----:B----4-:R-:W-:Y:S04]  /*640e0*/  STL [R1+0x6c64], R10 ;  /* 0x006c640a01007387 */ /* 0x010fe80000100800 */
[----:B------:R-:W-:Y:S04]  /*640f0*/  STL [R1+0x6c60], R11 ;  /* 0x006c600b01007387 */ /* 0x000fe80000100800 */
[----:B------:R-:W-:Y:S04]  /*64100*/  STL [R1+0x6c6c], R6 ;  /* 0x006c6c0601007387 */ /* 0x000fe80000100800 */
[----:B------:R-:W-:Y:S04]  /*64110*/  STL [R1+0x6c68], R7 ;  /* 0x006c680701007387 */ /* 0x000fe80000100800 */
[----:B------:R3:W-:Y:S01]  /*64120*/  STL [R1+0x6d08], R247 ;  /* 0x006d08f701007387 */ /* 0x0007e20000100800 */
[----:B------:R-:W-:-:S03]  /*64130*/  IMAD.MOV.U32 R234, RZ, RZ, R136 ;  /* 0x000000ffffea7224 */ /* 0x000fc600078e0088 */
[----:B------:R-:W-:Y:S01]  /*64140*/  STL [R1+0x6c74], R26 ;  /* 0x006c741a01007387 */ /* 0x000fe20000100800 */
[----:B------:R-:W-:Y:S01]  /*64150*/  IMAD.MOV.U32 R235, RZ, RZ, R137 ;  /* 0x000000ffffeb7224 */ /* 0x000fe200078e0089 */
[----:B------:R-:W-:Y:S02]  /*64160*/  MOV R229, R139 ;  /* 0x0000008b00e57202 */ /* 0x000fe40000000f00 */
[----:B------:R-:W-:Y:S01]  /*64170*/  STL [R1+0x6c70], R27 ;  /* 0x006c701b01007387 */ /* 0x000fe20000100800 */
[----:B------:R-:W-:-:S03]  /*64180*/  IMAD.MOV.U32 R228, RZ, RZ, R138 ;  /* 0x000000ffffe47224 */ /* 0x000fc600078e008a */
[----:B------:R-:W-:Y:S01]  /*64190*/  STL [R1+0x6c7c], R70 ;  /* 0x006c7c4601007387 */ /* 0x000fe20000100800 */
[----:B------:R-:W-:Y:S03]  /*641a0*/  HMMA.1688.F32.TF32 R136, R124, R66, R220 ;  /* 0x000000427c88723c */ /* 0x000fe600000810dc */
        /* <DEDUP_REMOVED lines=15> */
[----:B-1----:R-:W-:Y:S04]  /*642a0*/  STL [R1+0x6bec], R82 ;  /* 0x006bec5201007387 */ /* 0x002fe80000100800 */
[----:B------:R-:W-:Y:S01]  /*642b0*/  STL [R1+0x6be8], R83 ;  /* 0x006be85301007387 */ /* 0x000fe20000100800 */
[----:B------:R-:W-:-:S03]  /*642c0*/  IMAD.MOV.U32 R154, RZ, RZ, R116 ;  /* 0x000000ffff9a7224 */ /* 0x000fc600078e0074 */
[----:B--2---:R-:W-:Y:S01]  /*642d0*/  STL [R1+0x6bf4], R78 ;  /* 0x006bf44e01007387 */ /* 0x004fe20000100800 */
[----:B------:R-:W-:-:S03]  /*642e0*/  IMAD.MOV.U32 R155, RZ, RZ, R117 ;  /* 0x000000ffff9b7224 */ /* 0x000fc600078e0075 */
[----:B------:R-:W-:Y:S01]  /*642f0*/  STL [R1+0x6bf0], R79 ;  /* 0x006bf04f01007387 */ /* 0x000fe20000100800 */
[----:B------:R-:W-:-:S03]  /*64300*/  IMAD.MOV.U32 R148, RZ, RZ, R118 ;  /* 0x000000ffff947224 */ /* 0x000fc600078e0076 */
[----:B------:R-:W2:Y:S01]  /*64310*/  LDL.LU R152, [R1+0xe00] ;  /* 0x000e000001987983 */ /* 0x000ea20000300800 */
[----:B------:R-:W-:-:S03]  /*64320*/  MOV R149, R119 ;  /* 0x0000007700957202 */ /* 0x000fc60000000f00 */
[----:B------:R-:W2:Y:S01]  /*64330*/  LDL.LU R153, [R1+0xe04] ;  /* 0x000e040001997983 */ /* 0x000ea20000300800 */
[----:B------:R-:W-:-:S03]  /*64340*/  IMAD.MOV.U32 R150, RZ, RZ, R112 ;  /* 0x000000ffff967224 */ /* 0x000fc600078e0070 */
[----:B------:R-:W4:Y:S01]  /*64350*/  LDL.LU R116, [R1+0x6dac] ;  /* 0x006dac0001747983 */ /* 0x000f220000300800 */
[----:B------:R-:W-:-:S03]  /*64360*/  IMAD.MOV.U32 R230, RZ, RZ, R136 ;  /* 0x000000ffffe67224 */ /* 0x000fc600078e0088 */
[----:B------:R-:W4:Y:S01]  /*64370*/  LDL.LU R117, [R1+0x6da8] ;  /* 0x006da80001757983 */ /* 0x000f220000300800 */
[----:B------:R-:W-:-:S03]  /*64380*/  IMAD.MOV.U32 R151, RZ, RZ, R113 ;  /* 0x000000ffff977224 */ /* 0x000fc600078e0071 */
[----:B------:R-:W4:Y:S01]  /*64390*/  LDL.LU R118, [R1+0x6da4] ;  /* 0x006da40001767983 */ /* 0x000f220000300800 */
[----:B------:R-:W-:Y:S01]  /*643a0*/  MOV R224, R137 ;  /* 0x0000008900e07202 */ /* 0x000fe20000000f00 */
[----:B------:R-:W-:Y:S02]  /*643b0*/  IMAD.MOV.U32 R136, RZ, RZ, R114 ;  /* 0x000000ffff887224 */ /* 0x000fe400078e0072 */
[----:B------:R-:W4:Y:S01]  /*643c0*/  LDL.LU R119, [R1+0x6da0] ;  /* 0x006da00001777983 */ /* 0x000f220000300800 */
[----:B------:R-:W-:Y:S01]  /*643d0*/  IMAD.MOV.U32 R225, RZ, RZ, R138 ;  /* 0x000000ffffe17224 */ /* 0x000fe200078e008a */
[----:B------:R-:W-:Y:S02]  /*643e0*/  MOV R137, R108 ;  /* 0x0000006c00897202 */ /* 0x000fe40000000f00 */
[----:B------:R-:W2:Y:S01]  /*643f0*/  LDL.LU R112, [R1+0x6d9c] ;  /* 0x006d9c0001707983 */ /* 0x000ea20000300800 */
[----:B------:R-:W-:-:S03]  /*64400*/  IMAD.MOV.U32 R226, RZ, RZ, R139 ;  /* 0x000000ffffe27224 */ /* 0x000fc600078e008b */
[----:B------:R-:W2:Y:S01]  /*64410*/  LDL.LU R113, [R1+0x6d98] ;  /* 0x006d980001717983 */ /* 0x000ea20000300800 */
[----:B------:R-:W-:-:S03]  /*64420*/  IMAD.MOV.U32 R138, RZ, RZ, R109 ;  /* 0x000000ffff8a7224 */ /* 0x000fc600078e006d */
[----:B------:R-:W2:Y:S01]  /*64430*/  LDL.LU R114, [R1+0x6d94] ;  /* 0x006d940001727983 */ /* 0x000ea20000300800 */
[----:B------:R-:W-:-:S03]  /*64440*/  IMAD.MOV.U32 R139, RZ, RZ, R248 ;  /* 0x000000ffff8b7224 */ /* 0x000fc600078e00f8 */
[----:B------:R-:W3:Y:S01]  /*64450*/  LDL.LU R108, [R1+0x6d90] ;  /* 0x006d9000016c7983 */ /* 0x000ee20000300800 */
[----:B------:R-:W-:Y:S01]  /*64460*/  IMAD.MOV.U32 R140, RZ, RZ, R249 ;  /* 0x000000ffff8c7224 */ /* 0x000fe200078e00f9 */
[----:B------:R-:W-:Y:S02]  /*64470*/  MOV R141, R250 ;  /* 0x000000fa008d7202 */ /* 0x000fe40000000f00 */
[----:B------:R-:W3:Y:S01]  /*64480*/  LDL.LU R109, [R1+0x6d8c] ;  /* 0x006d8c00016d7983 */ /* 0x000ee20000300800 */
[----:B------:R-:W-:-:S03]  /*64490*/  IMAD.MOV.U32 R142, RZ, RZ, R251 ;  /* 0x000000ffff8e7224 */ /* 0x000fc600078e00fb */
[----:B------:R-:W4:Y:S04]  /*644a0*/  LDL.LU R248, [R1+0x6d88] ;  /* 0x006d880001f87983 */ /* 0x000f280000300800 */
[----:B------:R-:W4:Y:S04]  /*644b0*/  LDL.LU R249, [R1+0x6d84] ;  /* 0x006d840001f97983 */ /* 0x000f280000300800 */
[----:B------:R-:W4:Y:S01]  /*644c0*/  LDL.LU R250, [R1+0x6d80] ;  /* 0x006d800001fa7983 */ /* 0x000f220000300800 */
[----:B------:R-:W-:-:S03]  /*644d0*/  IMAD.MOV.U32 R143, RZ, RZ, R110 ;  /* 0x000000ffff8f7224 */ /* 0x000fc600078e006e */
[----:B------:R-:W4:Y:S01]  /*644e0*/  LDL.LU R251, [R1+0x6d7c] ;  /* 0x006d7c0001fb7983 */ /* 0x000f220000300800 */
[----:B------:R-:W-:-:S03]  /*644f0*/  IMAD.MOV.U32 R144, RZ, RZ, R111 ;  /* 0x000000ffff907224 */ /* 0x000fc600078e006f */
[----:B------:R-:W3:Y:S04]  /*64500*/  LDL.LU R110, [R1+0x6d78] ;  /* 0x006d7800016e7983 */ /* 0x000ee80000300800 */
[----:B------:R-:W3:Y:S01]  /*64510*/  LDL.LU R111, [R1+0x6d74] ;  /* 0x006d7400016f7983 */ /* 0x000ee20000300800 */
[----:B------:R-:W-:-:S03]  /*64520*/  MOV R145, R115 ;  /* 0x0000007300917202 */ /* 0x000fc60000000f00 */
[----:B------:R-:W2:Y:S01]  /*64530*/  LDL.LU R115, [R1+0x6d70] ;  /* 0x006d700001737983 */ /* 0x000ea20000300800 */
[----:B------:R-:W-:Y:S02]  /*64540*/  IMAD.MOV.U32 R146, RZ, RZ, R122 ;  /* 0x000000ffff927224 */ /* 0x000fe400078e007a */
[----:B------:R-:W-:Y:S01]  /*64550*/  IMAD.MOV.U32 R147, RZ, RZ, R123 ;  /* 0x000000ffff937224 */ /* 0x000fe200078e007b */
[----:B------:R-:W2:Y:S04]  /*64560*/  LDL.LU R122, [R1+0x6d6c] ;  /* 0x006d6c00017a7983 */ /* 0x000ea80000300800 */
[----:B------:R-:W2:Y:S01]  /*64570*/  LDL.LU R123, [R1+0x6d68] ;  /* 0x006d6800017b7983 */ /* 0x000ea20000300800 */
[----:B------:R-:W-:-:S05]  /*64580*/  LOP3.LUT R179, R0, 0x20, RZ, 0x3c, !PT ;  /* 0x0000002000b37812 */ /* 0x000fca00078e3cff */
[----:B------:R-:W-:Y:S04]  /*64590*/  LDS R133, [R179+UR12+0x4000] ;  /* 0x0040000cb3857984 */ /* 0x000fe80008000800 */
[----:B------:R-:W1:Y:S01]  /*645a0*/  LDS R135, [R179+UR12+0x5000] ;  /* 0x0050000cb3877984 */ /* 0x000e620008000800 */
[C---:B----4-:R-:W-:Y:S06]  /*645b0*/  HMMA.1688.F32.TF32 R156, R124.reuse, R62, R248 ;  /* 0x0000003e7c9c723c */ /* 0x050fec00000810f8 */
[----:B---3--:R-:W-:-:S15]  /*645c0*/  HMMA.1688.F32.TF32 R108, R124, R58, R108 ;  /* 0x0000003a7c6c723c */ /* 0x008fde000008106c */
[----:B------:R-:W-:-:S03]  /*645d0*/  NOP ;  /* 0x0000000000007918 */ /* 0x000fc60000000000 */
[----:B------:R-:W-:Y:S01]  /*645e0*/  IMAD.MOV.U32 R227, RZ, RZ, R156 ;  /* 0x000000ffffe37224 */ /* 0x000fe200078e009c */
[----:B------:R-:W-:Y:S01]  /*645f0*/  MOV R231, R157 ;  /* 0x0000009d00e77202 */ /* 0x000fe20000000f00 */
[----:B------:R-:W-:Y:S02]  /*64600*/  IMAD.MOV.U32 R239, RZ, RZ, R158 ;  /* 0x000000ffffef7224 */ /* 0x000fe400078e009e */
[----:B------:R-:W-:Y:S02]  /*64610*/  IMAD.MOV.U32 R247, RZ, RZ, R159 ;  /* 0x000000fffff77224 */ /* 0x000fe400078e009f */
[C---:B--2---:R-:W-:Y:S01]  /*64620*/  HMMA.1688.F32.TF32 R156, R124.reuse, R54, R112 ;  /* 0x000000367c9c723c */ /* 0x044fe20000081070 */
[----:B------:R-:W-:Y:S04]  /*64630*/  STL.64 [R1+0xd00], R108 ;  /* 0x000d006c01007387 */ /* 0x000fe80000100a00 */
[----:B------:R2:W-:Y:S01]  /*64640*/  STL.64 [R1+0xd08], R110 ;  /* 0x000d086e01007387 */ /* 0x0005e20000100a00 */
[C---:B------:R-:W-:Y:S03]  /*64650*/  HMMA.1688.F32.TF32 R112, R124.reuse, R50, R116 ;  /* 0x000000327c70723c */ /* 0x040fe60000081074 */
[----:B------:R-:W-:Y:S04]  /*64660*/  LDS R54, [R0+UR12+0x5080] ;  /* 0x0050800c00367984 */ /* 0x000fe80008000800 */
[----:B------:R-:W-:Y:S01]  /*64670*/  LDS R55, [R179+UR12+0x5080] ;  /* 0x0050800cb3377984 */ /* 0x000fe20008000800 */
[C---:B--2---:R-:W-:Y:S03]  /*64680*/  HMMA.1688.F32.TF32 R108, R124.reuse, R46, R120 ;  /* 0x0000002e7c6c723c */ /* 0x044fe60000081078 */
[----:B------:R-:W-:Y:S04]  /*64690*/  LDS R120, [R2+UR12+0x4080] ;  /* 0x0040800c02787984 */ /* 0x000fe80008000800 */
[----:B------:R-:W-:Y:S04]  /*646a0*/  LDS R122, [R2+UR12+0x5080] ;  /* 0x0050800c027a7984 */ /* 0x000fe80008000800 */
[----:B------:R-:W-:Y:S04]  /*646b0*/  STL.64 [R1+0xcf0], R156 ;  /* 0x000cf09c01007387 */ /* 0x000fe80000100a00 */
[----:B------:R-:W-:Y:S04]  /*646c0*/  STL.64 [R1+0xcf8], R158 ;  /* 0x000cf89e01007387 */ /* 0x000fe80000100a00 */
[----:B------:R-:W2:Y:S04]  /*646d0*/  LDL.LU R220, [R1+0xdb0] ;  /* 0x000db00001dc7983 */ /* 0x000ea80000300800 */
[----:B------:R-:W-:Y:S04]  /*646e0*/  STL.64 [R1+0xce0], R112 ;  /* 0x000ce07001007387 */ /* 0x000fe80000100a00 */
[----:B------:R-:W-:Y:S04]  /*646f0*/  STL.64 [R1+0xce8], R114 ;  /* 0x000ce87201007387 */ /* 0x000fe80000100a00 */
[----:B------:R-:W-:Y:S04]  /*64700*/  STL.64 [R1+0xcc0], R108 ;  /* 0x000cc06c01007387 */ /* 0x000fe80000100a00 */
[----:B------:R3:W-:Y:S04]  /*64710*/  STL.64 [R1+0xcc8], R110 ;  /* 0x000cc86e01007387 */ /* 0x0007e80000100a00 */
[----:B------:R-:W2:Y:S04]  /*64720*/  LDL.LU R221, [R1+0xdb4] ;  /* 0x000db40001dd7983 */ /* 0x000ea80000300800 */
[----:B------:R-:W2:Y:S04]  /*64730*/  LDL.LU R222, [R1+0xdb8] ;  /* 0x000db80001de7983 */ /* 0x000ea80000300800 */
[----:B------:R-:W2:Y:S01]  /*64740*/  LDL.LU R223, [R1+0xdbc] ;  /* 0x000dbc0001df7983 */ /* 0x000ea20000300800 */
[C---:B---3--:R-:W-:Y:S03]  /*64750*/  HMMA.1688.F32.TF32 R108, R124.reuse, R42, R152 ;  /* 0x0000002a7c6c723c */ /* 0x048fe60000081098 */
[----:B------:R-:W-:Y:S03]  /*64760*/  LDS R121, [R252+UR12+0x4080] ;  /* 0x0040800cfc797984 */ /* 0x000fe60008000800 */
[----:B------:R-:W-:Y:S01]  /*64770*/  HMMA.1688.F32.TF32 R112, R124, R38, R136 ;  /* 0x000000267c70723c */ /* 0x000fe20000081088 */
[----:B------:R-:W-:-:S15]  /*64780*/  LDS R123, [R252+UR12+0x5080] ;  /* 0x0050800cfc7b7984 */ /* 0x000fde0008000800 */
[----:B------:R-:W-:-:S02]  /*64790*/  NOP ;  /* 0x0000000000007918 */ /* 0x000fc40000000000 */
[----:B------:R-:W-:Y:S01]  /*647a0*/  IMAD.MOV.U32 R86, RZ, RZ, R108 ;  /* 0x000000ffff567224 */ /* 0x000fe200078e006c */
[----:B------:R-:W-:Y:S01]  /*647b0*/  MOV R87, R109 ;  /* 0x0000006d00577202 */ /* 0x000fe20000000f00 */
[----:B------:R-:W-:Y:S02]  /*647c0*/  IMAD.MOV.U32 R90, RZ, RZ, R110 ;  /* 0x000000ffff5a7224 */ /* 0x000fe400078e006e */
[----:B------:R-:W-:Y:S02]  /*647d0*/  IMAD.MOV.U32 R91, RZ, RZ, R111 ;  /* 0x000000ffff5b7224 */ /* 0x000fe400078e006f */
[C---:B-1----:R-:W-:Y:S03]  /*647e0*/  HMMA.1688.F32.TF32 R108, R132.reuse, R20, R148 ;  /* 0x00000014846c723c */ /* 0x042fe60000081094 */
[----:B------:R-:W-:Y:S04]  /*647f0*/  STL [R1+0x6cc4], R91 ;  /* 0x006cc45b01007387 */ /* 0x000fe80000100800 */
[----:B------:R-:W-:Y:S04]  /*64800*/  STL [R1+0x6cc0], R90 ;  /* 0x006cc05a01007387 */ /* 0x000fe80000100800 */
[----:B------:R-:W-:Y:S04]  /*64810*/  STL [R1+0x6cbc], R87 ;  /* 0x006cbc5701007387 */ /* 0x000fe80000100800 */
[----:B------:R-:W-:Y:S04]  /*64820*/  STL [R1+0x6cb8], R86 ;  /* 0x006cb85601007387 */ /* 0x000fe80000100800 */
[----:B------:R-:W-:Y:S04]  /*64830*/  STL.64 [R1+0x30], R112 ;  /* 0x0000307001007387 */ /* 0x000fe80000100a00 */
[----:B------:R1:W-:Y:S02]  /*64840*/  STL.64 [R1+0x38], R114 ;  /* 0x0000387201007387 */ /* 0x0003e40000100a00 */
[----:B-1----:R-:W-:Y:S01]  /*64850*/  HMMA.1688.F32.TF32 R112, R132, R16, R144 ;  /* 0x000000108470723c */ /* 0x002fe20000081090 */
[----:B------:R-:W-:Y:S01]  /*64860*/  IMAD.MOV.U32 R86, RZ, RZ, R111 ;  /* 0x000000ffff567224 */ /* 0x000fe200078e006f */
[----:B------:R-:W-:Y:S01]  /*64870*/  MOV R90, R109 ;  /* 0x0000006d005a7202 */ /* 0x000fe20000000f00 */
[----:B------:R-:W-:-:S02]  /*64880*/  IMAD.MOV.U32 R87, RZ, RZ, R110 ;  /* 0x000000ffff577224 */ /* 0x000fc400078e006e */
[----:B------:R-:W-:Y:S02]  /*64890*/  IMAD.MOV.U32 R91, RZ, RZ, R108 ;  /* 0x000000ffff5b7224 */ /* 0x000fe400078e006c */
[----:B------:R-:W-:Y:S01]  /*648a0*/  HMMA.1688.F32.TF32 R108, R132, R12, R140 ;  /* 0x0000000c846c723c */ /* 0x000fe2000008108c */
[----:B------:R-:W-:Y:S04]  /*648b0*/  STL [R1+0x6cd4], R86 ;  /* 0x006cd45601007387 */ /* 0x000fe80000100800 */
[----:B------:R-:W-:Y:S04]  /*648c0*/  STL [R1+0x6cd0], R87 ;  /* 0x006cd05701007387 */ /* 0x000fe80000100800 */
[----:B------:R-:W-:Y:S04]  /*648d0*/  STL [R1+0x6ccc], R90 ;  /* 0x006ccc5a01007387 */ /* 0x000fe80000100800 */
[----:B------:R-:W-:Y:S04]  /*648e0*/  STL [R1+0x6cc8], R91 ;  /* 0x006cc85b01007387 */ /* 0x000fe80000100800 */
[----:B------:R-:W-:Y:S04]  /*648f0*/  STL.64 [R1+0x10], R112 ;  /* 0x0000107001007387 */ /* 0x000fe80000100a00 */
[----:B------:R-:W-:Y:S04]  /*64900*/  STL.64 [R1+0x18], R114 ;  /* 0x0000187201007387 */ /* 0x000fe80000100a00 */
[----:B------:R-:W3:Y:S04]  /*64910*/  LDL.LU R152, [R1+0x1190] ;  /* 0x0011900001987983 */ /* 0x000ee80000300800 */
[----:B------:R-:W3:Y:S04]  /*64920*/  LDL.LU R153, [R1+0x1194] ;  /* 0x0011940001997983 */ /* 0x000ee80000300800 */
[----:B------:R-:W3:Y:S04]  /*64930*/  LDL.LU R154, [R1+0x1198] ;  /* 0x00119800019a7983 */ /* 0x000ee80000300800 */
[----:B------:R-:W3:Y:S01]  /*64940*/  LDL.LU R155, [R1+0x119c] ;  /* 0x00119c00019b7983 */ /* 0x000ee20000300800 */
[----:B------:R-:W-:Y:S01]  /*64950*/  IMAD.MOV.U32 R99, RZ, RZ, R111 ;  /* 0x000000ffff637224 */ /* 0x000fe200078e006f */
[----:B------:R-:W-:Y:S01]  /*64960*/  MOV R95, R109 ;  /* 0x0000006d005f7202 */ /* 0x000fe20000000f00 */
[----:B------:R-:W-:-:S02]  /*64970*/  IMAD.MOV.U32 R98, RZ, RZ, R110 ;  /* 0x000000ffff627224 */ /* 0x000fc400078e006e */
[----:B------:R-:W-:Y:S01]  /*64980*/  IMAD.MOV.U32 R94, RZ, RZ, R108 ;  /* 0x000000ffff5e7224 */ /* 0x000fe200078e006c */
[----:B------:R-:W-:Y:S04]  /*64990*/  STL [R1+0x6ce4], R99 ;  /* 0x006ce46301007387 */ /* 0x000fe80000100800 */
[----:B------:R-:W-:Y:S04]  /*649a0*/  STL [R1+0x6ce0], R98 ;  /* 0x006ce06201007387 */ /* 0x000fe80000100800 */
[----:B------:R-:W-:Y:S04]  /*649b0*/  STL [R1+0x6cdc], R95 ;  /* 0x006cdc5f01007387 */ /* 0x000fe80000100800 */
[----:B------:R-:W-:Y:S04]  /*649c0*/  STL [R1+0x6cd8], R94 ;  /* 0x006cd85e01007387 */ /* 0x000fe80000100800 */
[----:B------:R-:W4:Y:S04]  /*649d0*/  LDL.LU R136, [R1+0x1180] ;  /* 0x0011800001887983 */ /* 0x000f280000300800 */
[----:B------:R-:W4:Y:S04]  /*649e0*/  LDL.LU R137, [R1+0x1184] ;  /* 0x0011840001897983 */ /* 0x000f280000300800 */
[----:B------:R-:W4:Y:S04]  /*649f0*/  LDL.LU R138, [R1+0x1188] ;  /* 0x00118800018a7983 */ /* 0x000f280000300800 */
[----:B------:R-:W4:Y:S01]  /*64a00*/  LDL.LU R139, [R1+0x118c] ;  /* 0x00118c00018b7983 */ /* 0x000f220000300800 */
[C---:B--2---:R-:W-:Y:S03]  /*64a10*/  HMMA.1688.F32.TF32 R248, R132.reuse, R8, R220 ;  /* 0x0000000884f8723c */ /* 0x044fe600000810dc */
        /* <DEDUP_REMOVED lines=14> */
[----:B---3--:R-:W-:-:S15]  /*64b00*/  HMMA.1688.F32.TF32 R108, R132, R4, R152 ;  /* 0x00000004846c723c */ /* 0x008fde0000081098 */
[----:B------:R-:W-:-:S09]  /*64b10*/  NOP ;  /* 0x0000000000007918 */ /* 0x000fd20000000000 */
[----:B------:R-:W-:Y:S01]  /*64b20*/  IMAD.MOV.U32 R102, RZ, RZ, R108 ;  /* 0x000000ffff667224 */ /* 0x000fe200078e006c */
[----:B------:R-:W-:Y:S01]  /*64b30*/  MOV R107, R111 ;  /* 0x0000006f006b7202 */ /* 0x000fe20000000f00 */
[----:B------:R-:W-:Y:S02]  /*64b40*/  IMAD.MOV.U32 R103, RZ, RZ, R109 ;  /* 0x000000ffff677224 */ /* 0x000fe400078e006d */
[----:B------:R-:W-:Y:S02]  /*64b50*/  IMAD.MOV.U32 R106, RZ, RZ, R110 ;  /* 0x000000ffff6a7224 */ /* 0x000fe400078e006e */
[----:B----4-:R-:W-:Y:S01]  /*64b60*/  HMMA.1688.F32.TF32 R108, R132, R24, R136 ;  /* 0x00000018846c723c */ /* 0x010fe20000081088 */
[----:B------:R1:W-:-:S15]  /*64b70*/  STL.64 [R1+0x6c10], R250 ;  /* 0x006c10fa01007387 */ /* 0x0003de0000100a00 */
[----:B------:R-:W-:-:S08]  /*64b80*/  NOP ;  /* 0x0000000000007918 */ /* 0x000fd00000000000 */
[----:B------:R-:W-:Y:S01]  /*64b90*/  IMAD.MOV.U32 R74, RZ, RZ, R108 ;  /* 0x000000ffff4a7224 */ /* 0x000fe200078e006c */
[----:B------:R-:W-:Y:S01]  /*64ba0*/  MOV R71, R111 ;  /* 0x0000006f00477202 */ /* 0x000fe20000000f00 */
[----:B------:R-:W-:Y:S02]  /*64bb0*/  IMAD.MOV.U32 R75, RZ, RZ, R109 ;  /* 0x000000ffff4b7224 */ /* 0x000fe400078e006d */
[----:B------:R-:W-:Y:S01]  /*64bc0*/  IMAD.MOV.U32 R70, RZ, RZ, R110 ;  /* 0x000000ffff467224 */ /* 0x000fe200078e006e */
[----:B------:R3:W-:Y:S01]  /*64bd0*/  STL.64 [R1+0x6c08], R248 ;  /* 0x006c08f801007387 */ /* 0x0007e20000100a00 */
[----:B------:R-:W-:Y:S01]  /*64be0*/  IMAD.MOV.U32 R142, RZ, RZ, R53 ;  /* 0x000000ffff8e7224 */ /* 0x000fe200078e0035 */
[----:B------:R-:W-:Y:S02]  /*64bf0*/  MOV R143, R52 ;  /* 0x00000034008f7202 */ /* 0x000fe40000000f00 */
[----:B------:R4:W-:Y:S04]  /*64c00*/  STL [R1+0x6cf4], R107 ;  /* 0x006cf46b01007387 */ /* 0x0009e80000100800 */
[----:B------:R-:W-:Y:S04]  /*64c10*/  STL [R1+0x6cf0], R106 ;  /* 0x006cf06a01007387 */ /* 0x000fe80000100800 */
[----:B------:R-:W-:Y:S04]  /*64c20*/  STL [R1+0x6cec], R103 ;  /* 0x006cec6701007387 */ /* 0x000fe80000100800 */
[----:B------:R4:W-:Y:S04]  /*64c30*/  STL [R1+0x6ce8], R102 ;  /* 0x006ce86601007387 */ /* 0x0009e80000100800 */
[----:B------:R4:W-:Y:S04]  /*64c40*/  STL [R1+0x6d04], R71 ;  /* 0x006d044701007387 */ /* 0x0009e80000100800 */
[----:B------:R-:W-:Y:S04]  /*64c50*/  STL [R1+0x6d00], R70 ;  /* 0x006d004601007387 */ /* 0x000fe80000100800 */
[----:B------:R-:W-:Y:S04]  /*64c60*/  STL [R1+0x6cfc], R75 ;  /* 0x006cfc4b01007387 */ /* 0x000fe80000100800 */
[----:B------:R4:W-:Y:S04]  /*64c70*/  STL [R1+0x6cf8], R74 ;  /* 0x006cf84a01007387 */ /* 0x0009e80000100800 */
[----:B------:R-:W-:Y:S04]  /*64c80*/  LDS R52, [R0+UR12+0x4080] ;  /* 0x0040800c00347984 */ /* 0x000fe80008000800 */
[----:B------:R-:W4:Y:S01]  /*64c90*/  LDS R53, [R179+UR12+0x4080] ;  /* 0x0040800cb3357984 */ /* 0x000f220008000800 */
[----:B--2---:R-:W-:-:S15]  /*64ca0*/  HMMA.1688.F32.TF32 R108, R132, R68, R148 ;  /* 0x00000044846c723c */ /* 0x004fde0000081094 */
[----:B------:R-:W-:-:S09]  /*64cb0*/  NOP ;  /* 0x0000000000007918 */ /* 0x000fd20000000000 */
[----:B-1----:R-:W-:Y:S01]  /*64cc0*/  IMAD.MOV.U32 R251, RZ, RZ, R108 ;  /* 0x000000fffffb7224 */ /* 0x002fe200078e006c */
[----:B---3--:R-:W-:Y:S01]  /*64cd0*/  MOV R248, R111 ;  /* 0x0000006f00f87202 */ /* 0x008fe20000000f00 */
        /* <DEDUP_REMOVED lines=75> */
[----:B------:R-:W-:Y:S01]  /*65190*/  IMAD.MOV.U32 R10, RZ, RZ, R108 ;  /* 0x000000ffff0a7224 */ /* 0x000fe200078e006c */
[----:B------:R-:W-:Y:S01]  /*651a0*/  MOV R15, R111 ;  /* 0x0000006f000f7202 */ /* 0x000fe20000000f00 */
[----:B------:R-:W-:-:S02]  /*651b0*/  IMAD.MOV.U32 R11, RZ, RZ, R109 ;  /* 0x000000ffff0b7224 */ /* 0x000fc400078e006d */
[----:B------:R-:W-:Y:S02]  /*651c0*/  IMAD.MOV.U32 R14, RZ, RZ, R110 ;  /* 0x000000ffff0e7224 */ /* 0x000fe400078e006e */
[----:B----4-:R-:W-:-:S15]  /*651d0*/  HMMA.1688.F32.TF32 R108, R132, R96, R196 ;  /* 0x00000060846c723c */ /* 0x010fde00000810c4 */
[----:B------:R-:W-:-:S09]  /*651e0*/  NOP ;  /* 0x0000000000007918 */ /* 0x000fd20000000000 */
[----:B------:R-:W-:Y:S01]  /*651f0*/  IMAD.MOV.U32 R99, RZ, RZ, R108 ;  /* 0x000000ffff637224 */ /* 0x000fe200078e006c */
[----:B------:R-:W-:Y:S01]  /*65200*/  MOV R94, R111 ;  /* 0x0000006f005e7202 */ /* 0x000fe20000000f00 */
[----:B------:R-:W-:Y:S02]  /*65210*/  IMAD.MOV.U32 R98, RZ, RZ, R109 ;  /* 0x000000ffff627224 */ /* 0x000fe400078e006d */
[----:B------:R-:W-:Y:S02]  /*65220*/  IMAD.MOV.U32 R95, RZ, RZ, R110 ;  /* 0x000000ffff5f7224 */ /* 0x000fe400078e006e */
[----:B--2---:R-:W-:-:S15]  /*65230*/  HMMA.1688.F32.TF32 R108, R132, R92, R192 ;  /* 0x0000005c846c723c */ /* 0x004fde00000810c0 */
[----:B------:R-:W-:-:S09]  /*65240*/  NOP ;  /* 0x0000000000007918 */ /* 0x000fd20000000000 */
[----:B------:R-:W-:Y:S01]  /*65250*/  IMAD.MOV.U32 R107, RZ, RZ, R108 ;  /* 0x000000ffff6b7224 */ /* 0x000fe200078e006c */
[----:B------:R-:W-:Y:S01]  /*65260*/  MOV R102, R111 ;  /* 0x0000006f00667202 */ /* 0x000fe20000000f00 */
[----:B------:R-:W-:Y:S02]  /*65270*/  IMAD.MOV.U32 R106, RZ, RZ, R109 ;  /* 0x000000ffff6a7224 */ /* 0x000fe400078e006d */
[----:B------:R-:W-:Y:S02]  /*65280*/  IMAD.MOV.U32 R103, RZ, RZ, R110 ;  /* 0x000000ffff677224 */ /* 0x000fe400078e006e */
[----:B---3--:R-:W-:-:S15]  /*65290*/  HMMA.1688.F32.TF32 R108, R132, R88, R188 ;  /* 0x00000058846c723c */ /* 0x008fde00000810bc */
[----:B------:R-:W-:-:S09]  /*652a0*/  NOP ;  /* 0x0000000000007918 */ /* 0x000fd20000000000 */
[----:B------:R-:W-:Y:S01]  /*652b0*/  IMAD.MOV.U32 R71, RZ, RZ, R108 ;  /* 0x000000ffff477224 */ /* 0x000fe200078e006c */
[----:B------:R-:W-:Y:S01]  /*652c0*/  MOV R74, R111 ;  /* 0x0000006f004a7202 */ /* 0x000fe20000000f00 */
[----:B------:R-:W-:Y:S02]  /*652d0*/  IMAD.MOV.U32 R70, RZ, RZ, R109 ;  /* 0x000000ffff467224 */ /* 0x000fe400078e006d */
[----:B------:R-:W-:Y:S02]  /*652e0*/  IMAD.MOV.U32 R75, RZ, RZ, R110 ;  /* 0x000000ffff4b7224 */ /* 0x000fe400078e006e */
[C---:B------:R-:W-:Y:S06]  /*652f0*/  HMMA.1688.F32.TF32 R108, R132.reuse, R84, R184 ;  /* 0x00000054846c723c */ /* 0x040fec00000810b8 */
[C---:B------:R-:W-:Y:S06]  /*65300*/  HMMA.1688.F32.TF32 R116, R132.reuse, R80, R172 ;  /* 0x000000508474723c */ /* 0x040fec00000810ac */
[----:B------:R-:W-:-:S12]  /*65310*/  HMMA.1688.F32.TF32 R112, R132, R76, R168 ;  /* 0x0000004c8470723c */ /* 0x000fd800000810a8 */
[----:B------:R-:W-:Y:S01]  /*65320*/  IMAD.MOV.U32 R18, RZ, RZ, R108 ;  /* 0x000000ffff127224 */ /* 0x000fe200078e006c */
[----:B------:R-:W-:Y:S01]  /*65330*/  MOV R23, R111 ;  /* 0x0000006f00177202 */ /* 0x000fe20000000f00 */
[----:B------:R-:W-:Y:S02]  /*65340*/  IMAD.MOV.U32 R19, RZ, RZ, R109 ;  /* 0x000000ffff137224 */ /* 0x000fe400078e006d */
[----:B------:R-:W-:Y:S02]  /*65350*/  IMAD.MOV.U32 R22, RZ, RZ, R110 ;  /* 0x000000ffff167224 */ /* 0x000fe400078e006e */
[C---:B------:R-:W-:Y:S01]  /*65360*/  HMMA.1688.F32.TF32 R108, R128.reuse, R20, R164 ;  /* 0x00000014806c723c */ /* 0x040fe200000810a4 */
[----:B------:R-:W-:Y:S04]  /*65370*/  STL.64 [R1+0x90], R116 ;  /* 0x0000907401007387 */ /* 0x000fe80000100a00 */
[----:B------:R1:W-:Y:S04]  /*65380*/  STL.64 [R1+0x98], R118 ;  /* 0x0000987601007387 */ /* 0x0003e80000100a00 */
[----:B------:R-:W-:Y:S04]  /*65390*/  STL.64 [R1+0x80], R112 ;  /* 0x0000807001007387 */ /* 0x000fe80000100a00 */
[----:B------:R2:W-:Y:S01]  /*653a0*/  STL.64 [R1+0x88], R114 ;  /* 0x0000887201007387 */ /* 0x0005e20000100a00 */
[C---:B-1----:R-:W-:Y:S09]  /*653b0*/  HMMA.1688.F32.TF32 R116, R128.reuse, R16, R160 ;  /* 0x000000108074723c */ /* 0x042ff200000810a0 */
[----:B------:R-:W-:Y:S01]  /*653c0*/  STL.64 [R1+0x70], R108 ;  /* 0x0000706c01007387 */ /* 0x000fe20000100a00 */
[C---:B--2---:R-:W-:Y:S03]  /*653d0*/  HMMA.1688.F32.TF32 R112, R128.reuse, R12, R156 ;  /* 0x0000000c8070723c */ /* 0x044fe6000008109c */
[----:B------:R1:W-:Y:S03]  /*653e0*/  STL.64 [R1+0x78], R110 ;  /* 0x0000786e01007387 */ /* 0x0003e60000100a00 */
[C---:B-1----:R-:W-:Y:S07]  /*653f0*/  HMMA.1688.F32.TF32 R108, R128.reuse, R8, R152 ;  /* 0x00000008806c723c */ /* 0x042fee0000081098 */
[----:B------:R-:W-:Y:S04]  /*65400*/  STL.64 [R1+0x60], R116 ;  /* 0x0000607401007387 */ /* 0x000fe80000100a00 */
[----:B------:R-:W-:Y:S06]  /*65410*/  STL.64 [R1+0x68], R118 ;  /* 0x0000687601007387 */ /* 0x000fec0000100a00 */
[----:B------:R-:W-:Y:S04]  /*65420*/  STL.64 [R1+0x50], R112 ;  /* 0x0000507001007387 */ /* 0x000fe80000100a00 */
[----:B------:R1:W-:Y:S04]  /*65430*/  STL.64 [R1+0x58], R114 ;  /* 0x0000587201007387 */ /* 0x0003e80000100a00 */
[----:B------:R-:W-:Y:S01]  /*65440*/  STL.64 [R1+0x40], R108 ;  /* 0x0000406c01007387 */ /* 0x000fe20000100a00 */
[C---:B-1----:R-:W-:Y:S03]  /*65450*/  HMMA.1688.F32.TF32 R112, R128.reuse, R4, R136 ;  /* 0x000000048070723c */ /* 0x042fe60000081088 */
        /* <DEDUP_REMOVED lines=10> */
[----:B------:R-:W-:-:S15]  /*65500*/  STL.64 [R1+0xc58], R118 ;  /* 0x000c587601007387 */ /* 0x000fde0000100a00 */
[----:B------:R-:W-:-:S03]  /*65510*/  NOP ;  /* 0x0000000000007918 */ /* 0x000fc60000000000 */
[----:B------:R-:W-:Y:S04]  /*65520*/  STL.64 [R1+0xc30], R108 ;  /* 0x000c306c01007387 */ /* 0x000fe80000100a00 */
[----:B------:R-:W-:Y:S04]  /*65530*/  STL.64 [R1+0xc40], R112 ;  /* 0x000c407001007387 */ /* 0x000fe80000100a00 */
[----:B------:R-:W-:Y:S04]  /*65540*/  STL.64 [R1+0xc48], R114 ;  /* 0x000c487201007387 */ /* 0x000fe80000100a00 */
[----:B------:R1:W-:Y:S04]  /*65550*/  STL [R1+0xc38], R110 ;  /* 0x000c386e01007387 */ /* 0x0003e80000100800 */
        /* <DEDUP_REMOVED lines=8> */
[----:B------:R-:W1:Y:S04]  /*655e0*/  LDL.LU R148, [R1+0x10b0] ;  /* 0x0010b00001947983 */ /* 0x000e680000300800 */
[----:B------:R-:W1:Y:S04]  /*655f0*/  LDL.LU R149, [R1+0x10b4] ;  /* 0x0010b40001957983 */ /* 0x000e680000300800 */
[----:B------:R-:W1:Y:S04]  /*65600*/  LDL.LU R150, [R1+0x10b8] ;  /* 0x0010b80001967983 */ /* 0x000e680000300800 */
[----:B------:R-:W1:Y:S04]  /*65610*/  LDL.LU R151, [R1+0x10bc] ;  /* 0x0010bc0001977983 */ /* 0x000e680000300800 */
        /* <DEDUP_REMOVED lines=32> */
[----:B------:R-:W-:-:S05]  /*65820*/  IMAD.MOV.U32 R78, RZ, RZ, R111 ;  /* 0x000000ffff4e7224 */ /* 0x000fca00078e006f */
[----:B------:R-:W-:Y:S01]  /*65830*/  STL [R1+0x6bf8], R78 ;  /* 0x006bf84e01007387 */ /* 0x000fe20000100800 */
[----:B-1----:R-:W-:-:S15]  /*65840*/  HMMA.1688.F32.TF32 R108, R128, R100, R148 ;  /* 0x00000064806c723c */ /* 0x002fde0000081094 */
[----:B------:R-:W-:-:S08]  /*65850*/  NOP ;  /* 0x0000000000007918 */ /* 0x000fd00000000000 */
[----:B------:R2:W-:Y:S01]  /*65860*/  STL [R1+0xc2c], R111 ;  /* 0x000c2c6f01007387 */ /* 0x0005e20000100800 */
[----:B------:R-:W-:Y:S01]  /*65870*/  IMAD.MOV.U32 R79, RZ, RZ, R108 ;  /* 0x000000ffff4f7224 */ /* 0x000fe200078e006c */
[----:B------:R-:W-:Y:S01]  /*65880*/  MOV R83, R110 ;  /* 0x0000006e00537202 */ /* 0x000fe20000000f00 */
[----:B------:R-:W-:Y:S02]  /*65890*/  IMAD.MOV.U32 R82, RZ, RZ, R109 ;  /* 0x000000ffff527224 */ /* 0x000fe400078e006d */
[----:B--2---:R-:W-:Y:S02]  /*658a0*/  HMMA.1688.F32.TF32 R108, R128, R96, R144 ;  /* 0x00000060806c723c */ /* 0x004fe40000081090 */
[----:B------:R-:W-:Y:S04]  /*658b0*/  STL [R1+0x6c04], R83 ;  /* 0x006c045301007387 */ /* 0x000fe80000100800 */
[----:B------:R-:W-:Y:S04]  /*658c0*/  STL [R1+0x6c00], R82 ;  /* 0x006c005201007387 */ /* 0x000fe80000100800 */
[----:B------:R-:W-:-:S13]  /*658d0*/  STL [R1+0x6bfc], R79 ;  /* 0x006bfc4f01007387 */ /* 0x000fda0000100800 */
[----:B------:R-:W-:Y:S04]  /*658e0*/  STL.64 [R1+0xc10], R108 ;  /* 0x000c106c01007387 */ /* 0x000fe80000100a00 */
[----:B------:R3:W-:Y:S04]  /*658f0*/  STL [R1+0xc18], R110 ;  /* 0x000c186e01007387 */ /* 0x0007e80000100800 */
        /* <DEDUP_REMOVED lines=8> */
[----:B------:R-:W-:-:S02]  /*65980*/  IMAD.MOV.U32 R78, RZ, RZ, R111 ;  /* 0x000000ffff4e7224 */ /* 0x000fc400078e006f */
[----:B---3--:R-:W-:-:S15]  /*65990*/  HMMA.1688.F32.TF32 R108, R128, R92, R172 ;  /* 0x0000005c806c723c */ /* 0x008fde00000810ac */
[----:B------:R-:W-:-:S08]  /*659a0*/  NOP ;  /* 0x0000000000007918 */ /* 0x000fd00000000000 */
[----:B------:R4:W-:Y:S01]  /*659b0*/  STL [R1+0x600], R108 ;  /* 0x0006006c01007387 */ /* 0x0009e20000100800 */
[----:B------:R-:W-:Y:S01]  /*659c0*/  IMAD.MOV.U32 R83, RZ, RZ, R109 ;  /* 0x000000ffff537224 */ /* 0x000fe200078e006d */
[----:B------:R-:W-:Y:S01]  /*659d0*/  MOV R79, R111 ;  /* 0x0000006f004f7202 */ /* 0x000fe20000000f00 */
[----:B------:R-:W-:Y:S02]  /*659e0*/  IMAD.MOV.U32 R82, RZ, RZ, R110 ;  /* 0x000000ffff527224 */ /* 0x000fe400078e006e */
[C---:B----4-:R-:W-:Y:S06]  /*659f0*/  HMMA.1688.F32.TF32 R108, R128.reuse, R88, R168 ;  /* 0x00000058806c723c */ /* 0x050fec00000810a8 */
[C---:B------:R-:W-:Y:S06]  /*65a00*/  HMMA.1688.F32.TF32 R116, R128.reuse, R84, R164 ;  /* 0x000000548074723c */ /* 0x040fec00000810a4 */
[C---:B------:R-:W-:Y:S11]  /*65a10*/  HMMA.1688.F32.TF32 R112, R128.reuse, R80, R160 ;  /* 0x000000508070723c */ /* 0x040ff600000810a0 */
[----:B------:R-:W-:Y:S04]  /*65a20*/  STL.64 [R1+0x1a0], R108 ;  /* 0x0001a06c01007387 */ /* 0x000fe80000100a00 */
[----:B------:R1:W-:Y:S02]  /*65a30*/  STL.64 [R1+0x1a8], R110 ;  /* 0x0001a86e01007387 */ /* 0x0003e40000100a00 */
[----:B-1----:R-:W-:Y:S02]  /*65a40*/  HMMA.1688.F32.TF32 R108, R128, R76, R140 ;  /* 0x0000004c806c723c */ /* 0x002fe4000008108c */
[----:B------:R-:W-:Y:S04]  /*65a50*/  STL.64 [R1+0x190], R116 ;  /* 0x0001907401007387 */ /* 0x000fe80000100a00 */
[----:B------:R-:W-:Y:S04]  /*65a60*/  STL.64 [R1+0x198], R118 ;  /* 0x0001987601007387 */ /* 0x000fe80000100a00 */
[----:B------:R-:W3:Y:S04]  /*65a70*/  LDL.LU R140, [R1+0x5d0] ;  /* 0x0005d000018c7983 */ /* 0x000ee80000300800 */
[----:B------:R-:W-:Y:S04]  /*65a80*/  STL.64 [R1+0x180], R112 ;  /* 0x0001807001007387 */ /* 0x000fe80000100a00 */
[----:B------:R1:W-:Y:S01]  /*65a90*/  STL.64 [R1+0x188], R114 ;  /* 0x0001887201007387 */ /* 0x0003e20000100a00 */
[----:B------:R-:W-:-:S02]  /*65aa0*/  IMAD.MOV.U32 R142, RZ, RZ, R29 ;  /* 0x000000ffff8e7224 */ /* 0x000fc400078e001d */
[----:B------:R-:W-:Y:S01]  /*65ab0*/  IMAD.MOV.U32 R143, RZ, RZ, R28 ;  /* 0x000000ffff8f7224 */ /* 0x000fe200078e001c */
[----:B------:R-:W-:Y:S04]  /*65ac0*/  LDS R116, [R0+UR12+0x4100] ;  /* 0x0041000c00747984 */ /* 0x000fe80008000800 */
[----:B------:R-:W-:Y:S04]  /*65ad0*/  STL.64 [R1+0x170], R108 ;  /* 0x0001706c01007387 */ /* 0x000fe80000100a00 */
[----:B------:R4:W-:Y:S04]  /*65ae0*/  STL.64 [R1+0x178], R110 ;  /* 0x0001786e01007387 */ /* 0x0009e80000100a00 */
[----:B------:R-:W3:Y:S01]  /*65af0*/  LDL.LU R141, [R1+0x5d4] ;  /* 0x0005d400018d7983 */ /* 0x000ee20000300800 */
[C---:B------:R-:W-:Y:S03]  /*65b00*/  HMMA.1688.F32.TF32 R28, R52.reuse, R20, R156 ;  /* 0x00000014341c723c */ /* 0x040fe6000008109c */
[----:B------:R-:W-:Y:S03]  /*65b10*/  LDS R118, [R0+UR12+0x5100] ;  /* 0x0051000c00767984 */ /* 0x000fe60008000800 */
[C---:B-1----:R-:W-:Y:S01]  /*65b20*/  HMMA.1688.F32.TF32 R112, R52.reuse, R16, R152 ;  /* 0x000000103470723c */ /* 0x042fe20000081098 */
[----:B------:R-:W-:Y:S04]  /*65b30*/  LDS R117, [R179+UR12+0x4100] ;  /* 0x0041000cb3757984 */ /* 0x000fe80008000800 */
[----:B------:R-:W1:Y:S01]  /*65b40*/  LDS R119, [R179+UR12+0x5100] ;  /* 0x0051000cb3777984 */ /* 0x000e620008000800 */
[C---:B----4-:R-:W-:Y:S11]  /*65b50*/  HMMA.1688.F32.TF32 R108, R52.reuse, R12, R136 ;  /* 0x0000000c346c723c */ /* 0x050ff60000081088 */
[----:B------:R-:W-:Y:S04]  /*65b60*/  STL.64 [R1+0x160], R28 ;  /* 0x0001601c01007387 */ /* 0x000fe80000100a00 */
[----:B------:R4:W-:Y:S04]  /*65b70*/  STL.64 [R1+0x168], R30 ;  /* 0x0001681e01007387 */ /* 0x0009e80000100a00 */
[----:B------:R-:W-:Y:S04]  /*65b80*/  STL.64 [R1+0x150], R112 ;  /* 0x0001507001007387 */ /* 0x000fe80000100a00 */
[----:B------:R-:W-:Y:S01]  /*65b90*/  STL.64 [R1+0x158], R114 ;  /* 0x0001587201007387 */ /* 0x000fe20000100a00 */
[C---:B----4-:R-:W-:Y:S03]  /*65ba0*/  HMMA.1688.F32.TF32 R28, R52.reuse, R8, R220 ;  /* 0x00000008341c723c */ /* 0x050fe600000810dc */
[----:B------:R-:W4:Y:S04]  /*65bb0*/  LDL.LU R220, [R1+0x1040] ;  /* 0x0010400001dc7983 */ /* 0x000f280000300800 */
[----:B------:R-:W-:Y:S04]  /*65bc0*/  STL.64 [R1+0x140], R108 ;  /* 0x0001406c01007387 */ /* 0x000fe80000100a00 */
[----:B------:R-:W-:Y:S04]  /*65bd0*/  STL.64 [R1+0x148], R110 ;  /* 0x0001486e01007387 */ /* 0x000fe80000100a00 */
[----:B------:R-:W4:Y:S04]  /*65be0*/  LDL.LU R221, [R1+0x1044] ;  /* 0x0010440001dd7983 */ /* 0x000f280000300800 */
[----:B------:R-:W4:Y:S04]  /*65bf0*/  LDL.LU R222, [R1+0x1048] ;  /* 0x0010480001de7983 */ /* 0x000f280000300800 */
[----:B------:R-:W4:Y:S04]  /*65c00*/  LDL.LU R223, [R1+0x104c] ;  /* 0x00104c0001df7983 */ /* 0x000f280000300800 */
[----:B------:R-:W4:Y:S04]  /*65c10*/  LDL.LU R152, [R1+0x1050] ;  /* 0x0010500001987983 */ /* 0x000f280000300800 */
[----:B------:R-:W4:Y:S04]  /*65c20*/  LDL.LU R153, [R1+0x1054] ;  /* 0x0010540001997983 */ /* 0x000f280000300800 */
[----:B------:R-:W4:Y:S04]  /*65c30*/  LDL.LU R154, [R1+0x1058] ;  /* 0x00105800019a7983 */ /* 0x000f280000300800 */
[----:B------:R-:W4:Y:S04]  /*65c40*/  LDL.LU R155, [R1+0x105c] ;  /* 0x00105c00019b7983 */ /* 0x000f280000300800 */
[----:B------:R-:W-:Y:S04]  /*65c50*/  STL [R1+0x6bd4], R28 ;  /* 0x006bd41c01007387 */ /* 0x000fe80000100800 */
[----:B------:R-:W-:Y:S04]  /*65c60*/  STL [R1+0x6bd0], R29 ;  /* 0x006bd01d01007387 */ /* 0x000fe80000100800 */
[----:B------:R-:W-:Y:S04]  /*65c70*/  STL [R1+0x6bcc], R30 ;  /* 0x006bcc1e01007387 */ /* 0x000fe80000100800 */
[----:B------:R2:W-:Y:S02]  /*65c80*/  STL [R1+0x6bc8], R31 ;  /* 0x006bc81f01007387 */ /* 0x0005e40000100800 */
[C---:B--2---:R-:W-:Y:S06]  /*65c90*/  HMMA.1688.F32.TF32 R28, R52.reuse, R24, R144 ;  /* 0x00000018341c723c */ /* 0x044fec0000081090 */
[----:B------:R-:W-:-:S15]  /*65ca0*/  HMMA.1688.F32.TF32 R108, R52, R4, R148 ;  /* 0x00000004346c723c */ /* 0x000fde0000081094 */
[----:B------:R-:W-:-:S08]  /*65cb0*/  NOP ;  /* 0x0000000000007918 */ /* 0x000fd00000000000 */
[----:B------:R-:W-:Y:S04]  /*65cc0*/  STL.64 [R1+0x5f0], R108 ;  /* 0x0005f06c01007387 */ /* 0x000fe80000100a00 */
[----:B------:R3:W-:Y:S04]  /*65cd0*/  STL.64 [R1+0x5f8], R110 ;  /* 0x0005f86e01007387 */ /* 0x0007e80000100a00 */
[----:B------:R-:W2:Y:S04]  /*65ce0*/  LDL.LU R136, [R1+0x1030] ;  /* 0x0010300001887983 */ /* 0x000ea80000300800 */
[----:B------:R-:W-:Y:S04]  /*65cf0*/  STL.64 [R1+0x5e0], R28 ;  /* 0x0005e01c01007387 */ /* 0x000fe80000100a00 */
[----:B------:R1:W-:Y:S04]  /*65d00*/  STL.64 [R1+0x5e8], R30 ;  /* 0x0005e81e01007387 */ /* 0x0003e80000100a00 */
        /* <DEDUP_REMOVED lines=11> */
[----:B---3--:R-:W-:Y:S03]  /*65dc0*/  HMMA.1688.F32.TF32 R108, R52, R68, R140 ;  /* 0x00000044346c723c */ /* 0x008fe6000008108c */
[----:B------:R-:W3:Y:S04]  /*65dd0*/  LDL.LU R140, [R1+0x1000] ;  /* 0x00100000018c7983 */ /* 0x000ee80000300800 */
[----:B------:R-:W3:Y:S04]  /*65de0*/  LDL.LU R141, [R1+0x1004] ;  /* 0x00100400018d7983 */ /* 0x000ee80000300800 */
[----:B------:R-:W3:Y:S04]  /*65df0*/  LDL.LU R142, [R1+0x1008] ;  /* 0x00100800018e7983 */ /* 0x000ee80000300800 */
[----:B------:R-:W3:Y:S09]  /*65e00*/  LDL.LU R143, [R1+0x100c] ;  /* 0x00100c00018f7983 */ /* 0x000ef20000300800 */
[----:B-1----:R-:W-:Y:S01]  /*65e10*/  IMAD.MOV.U32 R31, RZ, RZ, R111 ;  /* 0x000000ffff1f7224 */ /* 0x002fe200078e006f */
[----:B------:R-:W-:Y:S01]  /*65e20*/  MOV R29, R109 ;  /* 0x0000006d001d7202 */ /* 0x000fe20000000f00 */
[----:B------:R-:W-:-:S02]  /*65e30*/  IMAD.MOV.U32 R30, RZ, RZ, R110 ;  /* 0x000000ffff1e7224 */ /* 0x000fc400078e006e */
[----:B------:R-:W-:Y:S01]  /*65e40*/  IMAD.MOV.U32 R28, RZ, RZ, R108 ;  /* 0x000000ffff1c7224 */ /* 0x000fe200078e006c */
[----:B------:R1:W-:Y:S04]  /*65e50*/  STL [R1+0x6be4], R31 ;  /* 0x006be41f01007387 */ /* 0x0003e80000100800 */
[----:B------:R1:W-:Y:S04]  /*65e60*/  STL [R1+0x6be0], R30 ;  /* 0x006be01e01007387 */ /* 0x0003e80000100800 */
[----:B------:R1:W-:Y:S04]  /*65e70*/  STL [R1+0x6bdc], R29 ;  /* 0x006bdc1d01007387 */ /* 0x0003e80000100800 */
[----:B------:R1:W-:Y:S01]  /*65e80*/  STL [R1+0x6bd8], R28 ;  /* 0x006bd81c01007387 */ /* 0x0003e20000100800 */
[C---:B----4-:R-:W-:Y:S06]  /*65e90*/  HMMA.1688.F32.TF32 R112, R52.reuse, R72, R152 ;  /* 0x000000483470723c */ /* 0x050fec0000081098 */
[----:B------:R-:W-:-:S15]  /*65ea0*/  HMMA.1688.F32.TF32 R108, R52, R104, R220 ;  /* 0x00000068346c723c */ /* 0x000fde00000810dc */
[----:B------:R-:W-:-:S02]  /*65eb0*/  NOP ;  /* 0x0000000000007918 */ /* 0x000fc40000000000 */
[----:B------:R-:W-:Y:S04]  /*65ec0*/  STL.64 [R1+0x270], R112 ;  /* 0x0002707001007387 */ /* 0x000fe80000100a00 */
[----:B------:R-:W-:Y:S04]  /*65ed0*/  STL.64 [R1+0x278], R114 ;  /* 0x0002787201007387 */ /* 0x000fe80000100a00 */
[----:B------:R-:W4:Y:S04]  /*65ee0*/  LDL.LU R220, [R1+0xc00] ;  /* 0x000c000001dc7983 */ /* 0x000f280000300800 */
[----:B------:R-:W4:Y:S01]  /*65ef0*/  LDL.LU R221, [R1+0xc04] ;  /* 0x000c040001dd7983 */ /* 0x000f220000300800 */
[----:B-1----:R-:W-:Y:S01]  /*65f00*/  IMAD.MOV.U32 R31, RZ, RZ, R108 ;  /* 0x000000ffff1f7224 */ /* 0x002fe200078e006c */
[----:B------:R-:W-:Y:S01]  /*65f10*/  MOV R30, R109 ;  /* 0x0000006d001e7202 */ /* 0x000fe20000000f00 */
[----:B------:R-:W-:Y:S01]  /*65f20*/  IMAD.MOV.U32 R29, RZ, RZ, R110 ;  /* 0x000000ffff1d7224 */ /* 0x000fe200078e006e */
[----:B------:R-:W-:Y:S01]  /*65f30*/  MOV R223, R32 ;  /* 0x0000002000df7202 */ /* 0x000fe20000000f00 */
[----:B------:R-:W-:Y:S01]  /*65f40*/  IMAD.MOV.U32 R28, RZ, RZ, R111 ;  /* 0x000000ffff1c7224 */ /* 0x000fe200078e006f */
[----:B------:R-:W-:Y:S01]  /*65f50*/  LDS R112, [R2+UR12+0x4100] ;  /* 0x0041000c02707984 */ /* 0x000fe20008000800 */
[----:B------:R-:W-:-:S03]  /*65f60*/  IMAD.MOV.U32 R222, RZ, RZ, R33 ;  /* 0x000000ffffde7224 */ /* 0x000fc600078e0021 */
[----:B------:R-:W-:Y:S04]  /*65f70*/  STL.64 [R1+0x6c20], R30 ;  /* 0x006c201e01007387 */ /* 0x000fe80000100a00 */
[----:B------:R2:W-:Y:S04]  /*65f80*/  STL.64 [R1+0x6c18], R28 ;  /* 0x006c181c01007387 */ /* 0x0005e80000100a00 */
[----:B------:R-:W-:Y:S04]  /*65f90*/  LDS R114, [R2+UR12+0x5100] ;  /* 0x0051000c02727984 */ /* 0x000fe80008000800 */
[----:B------:R-:W-:Y:S04]  /*65fa0*/  LDS R113, [R252+UR12+0x4100] ;  /* 0x0041000cfc717984 */ /* 0x000fe80008000800 */
[----:B------:R-:W1:Y:S01]  /*65fb0*/  LDS R115, [R252+UR12+0x5100] ;  /* 0x0051000cfc737984 */ /* 0x000e620008000800 */
[C---:B--2---:R-:W-:Y:S06]  /*65fc0*/  HMMA.1688.F32.TF32 R28, R52.reuse, R100, R136 ;  /* 0x00000064341c723c */ /* 0x044fec0000081088 */
[----:B------:R-:W-:Y:S07]  /*65fd0*/  HMMA.1688.F32.TF32 R32, R52, R96, R144 ;  /* 0x000000603420723c */ /* 0x000fee0000081090 */
[----:B------:R-:W-:Y:S01]  /*65fe0*/  IMAD.MOV.U32 R146, RZ, RZ, R37 ;  /* 0x000000ffff927224 */ /* 0x000fe200078e0025 */
[----:B------:R-:W-:-:S02]  /*65ff0*/  MOV R147, R36 ;  /* 0x0000002400937202 */ /* 0x000fc40000000f00 */
[----:B------:R-:W-:Y:S07]  /*66000*/  HMMA.1688.F32.TF32 R36, R52, R92, R148 ;  /* 0x0000005c3424723c */ /* 0x000fee0000081094 */
[----:B------:R-:W-:Y:S04]  /*66010*/  STL.64 [R1+0x250], R28 ;  /* 0x0002501c01007387 */ /* 0x000fe80000100a00 */
[----:B------:R2:W-:Y:S04]  /*66020*/  STL.64 [R1+0x258], R30 ;  /* 0x0002581e01007387 */ /* 0x0005e80000100a00 */
        /* <DEDUP_REMOVED lines=8> */
[----:B------:R-:W2:Y:S04]  /*660b0*/  LDL.LU R136, [R1+0x550] ;  /* 0x0005500001887983 */ /* 0x000ea80000300800 */
[----:B------:R-:W2:Y:S04]  /*660c0*/  LDL.LU R137, [R1+0x554] ;  /* 0x0005540001897983 */ /* 0x000ea80000300800 */
[----:B------:R-:W2:Y:S04]  /*660d0*/  LDL.LU R138, [R1+0x558] ;  /* 0x00055800018a7983 */ /* 0x000ea80000300800 */
[----:B------:R-:W2:Y:S01]  /*660e0*/  LDL.LU R139, [R1+0x55c] ;  /* 0x00055c00018b7983 */ /* 0x000ea20000300800 */
[----:B------:R-:W-:-:S02]  /*660f0*/  IMAD.MOV.U32 R144, RZ, RZ, R41 ;  /* 0x000000ffff907224 */ /* 0x000fc400078e0029 */
[----:B------:R-:W-:Y:S02]  /*66100*/  IMAD.MOV.U32 R145, RZ, RZ, R40 ;  /* 0x000000ffff917224 */ /* 0x000fe400078e0028 */
[----:B---3--:R-:W-:Y:S01]  /*66110*/  HMMA.1688.F32.TF32 R40, R52, R88, R140 ;  /* 0x000000583428723c */ /* 0x008fe2000008108c */
[----:B------:R-:W3:Y:S04]  /*66120*/  LDL.LU R140, [R1+0x540] ;  /* 0x00054000018c7983 */ /* 0x000ee80000300800 */
[----:B------:R-:W3:Y:S02]  /*66130*/  LDL.LU R141, [R1+0x544] ;  /* 0x00054400018d7983 */ /* 0x000ee40000300800 */
[----:B------:R-:W-:Y:S02]  /*66140*/  IMAD.MOV.U32 R142, RZ, RZ, R45 ;  /* 0x000000ffff8e7224 */ /* 0x000fe400078e002d */
[----:B------:R-:W-:-:S14]  /*66150*/  IMAD.MOV.U32 R143, RZ, RZ, R44 ;  /* 0x000000ffff8f7224 */ /* 0x000fdc00078e002c */
[----:B------:R-:W-:Y:S04]  /*66160*/  STL [R1+0x6b10], R40 ;  /* 0x006b102801007387 */ /* 0x000fe80000100800 */
[----:B------:R-:W-:Y:S04]  /*66170*/  STL [R1+0x6b0c], R41 ;  /* 0x006b0c2901007387 */ /* 0x000fe80000100800 */
[----:B------:R-:W-:Y:S04]  /*66180*/  STL [R1+0x6b08], R42 ;  /* 0x006b082a01007387 */ /* 0x000fe80000100800 */
[----:B------:R-:W-:Y:S01]  /*66190*/  STL [R1+0x6b04], R43 ;  /* 0x006b042b01007387 */ /* 0x000fe20000100800 */
[----:B----4-:R-:W-:Y:S03]  /*661a0*/  HMMA.1688.F32.TF32 R44, R52, R84, R220 ;  /* 0x00000054342c723c */ /* 0x010fe600000810dc */
[----:B------:R-:W4:Y:S04]  /*661b0*/  LDL.LU R220, [R1+0x530] ;  /* 0x0005300001dc7983 */ /* 0x000f280000300800 */
[----:B------:R-:W4:-:S15]  /*661c0*/  LDL.LU R221, [R1+0x534] ;  /* 0x0005340001dd7983 */ /* 0x000f1e0000300800 */
[----:B------:R-:W-:-:S01]  /*661d0*/  NOP ;  /* 0x0000000000007918 */ /* 0x000fc20000000000 */
        /* <DEDUP_REMOVED lines=8> */
[----:B------:R-:W-:Y:S01]  /*66260*/  IMAD.MOV.U32 R222, RZ, RZ, R49 ;  /* 0x000000ffffde7224 */ /* 0x000fe200078e0031 */
[----:B------:R-:W-:-:S02]  /*66270*/  MOV R223, R48 ;  /* 0x0000003000df7202 */ /* 0x000fc40000000f00 */
[----:B------:R-:W-:Y:S01]  /*66280*/  HMMA.1688.F32.TF32 R48, R52, R80, R144 ;  /* 0x000000503430723c */ /* 0x000fe20000081090 */
[----:B------:R-:W4:Y:S04]  /*66290*/  LDL.LU R144, [R1+0x510] ;  /* 0x0005100001907983 */ /* 0x000f280000300800 */
[----:B------:R-:W4:Y:S02]  /*662a0*/  LDL.LU R145, [R1+0x514] ;  /* 0x0005140001917983 */ /* 0x000f240000300800 */
[----:B------:R-:W-:Y:S02]  /*662b0*/  IMAD.MOV.U32 R146, RZ, RZ, R57 ;  /* 0x000000ffff927224 */ /* 0x000fe400078e0039 */
[----:B------:R-:W-:-:S14]  /*662c0*/  IMAD.MOV.U32 R147, RZ, RZ, R56 ;  /* 0x000000ffff937224 */ /* 0x000fdc00078e0038 */
[----:B------:R-:W-:Y:S04]  /*662d0*/  STL [R1+0x6b24], R48 ;  /* 0x006b243001007387 */ /* 0x000fe80000100800 */
[----:B------:R-:W-:Y:S04]  /*662e0*/  STL [R1+0x6b20], R49 ;  /* 0x006b203101007387 */ /* 0x000fe80000100800 */
[----:B------:R-:W-:Y:S04]  /*662f0*/  STL [R1+0x6b1c], R50 ;  /* 0x006b1c3201007387 */ /* 0x000fe80000100800 */
[----:B------:R-:W-:Y:S01]  /*66300*/  STL [R1+0x6ad8], R51 ;  /* 0x006ad83301007387 */ /* 0x000fe20000100800 */
[----:B--2---:R-:W-:Y:S06]  /*66310*/  HMMA.1688.F32.TF32 R52, R52, R76, R136 ;  /* 0x0000004c3434723c */ /* 0x004fec0000081088 */
[----:B---3--:R-:W-:-:S15]  /*66320*/  HMMA.1688.F32.TF32 R56, R120, R20, R140 ;  /* 0x000000147838723c */ /* 0x008fde000008108c */
[----:B------:R-:W-:-:S02]  /*66330*/  NOP ;  /* 0x0000000000007918 */ /* 0x000fc40000000000 */
[----:B------:R-:W-:Y:S04]  /*66340*/  STL [R1+0x6b34], R52 ;  /* 0x006b343401007387 */ /* 0x000fe80000100800 */
[----:B------:R-:W-:Y:S04]  /*66350*/  STL [R1+0x6b30], R53 ;  /* 0x006b303501007387 */ /* 0x000fe80000100800 */
[----:B------:R-:W-:Y:S04]  /*66360*/  STL [R1+0x6b2c], R54 ;  /* 0x006b2c3601007387 */ /* 0x000fe80000100800 */
[----:B------:R-:W-:Y:S04]  /*66370*/  STL [R1+0x6b28], R55 ;  /* 0x006b283701007387 */ /* 0x000fe80000100800 */
[----:B------:R-:W2:Y:S04]  /*66380*/  LDL.LU R140, [R1+0xbe0] ;  /* 0x000be000018c7983 */ /* 0x000ea80000300800 */
[----:B------:R-:W2:Y:S01]  /*66390*/  LDL.LU R141, [R1+0xbe4] ;  /* 0x000be400018d7983 */ /* 0x000ea20000300800 */
[----:B------:R-:W-:Y:S01]  /*663a0*/  IMAD.MOV.U32 R142, RZ, RZ, R61 ;  /* 0x000000ffff8e7224 */ /* 0x000fe200078e003d */
[----:B------:R-:W-:-:S02]  /*663b0*/  MOV R143, R60 ;  /* 0x0000003c008f7202 */ /* 0x000fc40000000f00 */
[----:B------:R-:W-:Y:S04]  /*663c0*/  STL [R1+0x6b44], R56 ;  /* 0x006b443801007387 */ /* 0x000fe80000100800 */
[----:B------:R-:W-:Y:S04]  /*663d0*/  STL [R1+0x6b40], R57 ;  /* 0x006b403901007387 */ /* 0x000fe80000100800 */
[----:B------:R-:W-:Y:S04]  /*663e0*/  STL [R1+0x6b3c], R58 ;  /* 0x006b3c3a01007387 */ /* 0x000fe80000100800 */
[----:B------:R-:W-:Y:S01]  /*663f0*/  STL [R1+0x6b38], R59 ;  /* 0x006b383b01007387 */ /* 0x000fe20000100800 */
[----:B----4-:R-:W-:Y:S03]  /*66400*/  HMMA.1688.F32.TF32 R60, R120, R16, R220 ;  /* 0x00000010783c723c */ /* 0x010fe600000810dc */
[----:B------:R-:W3:Y:S04]  /*66410*/  LDL.LU R220, [R1+0xbd0] ;  /* 0x000bd00001dc7983 */ /* 0x000ee80000300800 */
[----:B------:R-:W3:Y:S01]  /*66420*/  LDL.LU R221, [R1+0xbd4] ;  /* 0x000bd40001dd7983 */ /* 0x000ee20000300800 */
[----:B------:R-:W-:-:S02]  /*66430*/  IMAD.MOV.U32 R222, RZ, RZ, R65 ;  /* 0x000000ffffde7224 */ /* 0x000fc400078e0041 */
[----:B------:R-:W-:-:S13]  /*66440*/  IMAD.MOV.U32 R223, RZ, RZ, R64 ;  /* 0x000000ffffdf7224 */ /* 0x000fda00078e0040 */
[----:B------:R-:W-:Y:S01]  /*66450*/  STL [R1+0x6b54], R60 ;  /* 0x006b543c01007387 */ /* 0x000fe20000100800 */
[----:B------:R-:W-:Y:S03]  /*66460*/  HMMA.1688.F32.TF32 R64, R120, R12, R148 ;  /* 0x0000000c7840723c */ /* 0x000fe60000081094 */
[----:B------:R-:W-:Y:S04]  /*66470*/  STL [R1+0x6b50], R61 ;  /* 0x006b503d01007387 */ /* 0x000fe80000100800 */
[----:B------:R-:W-:Y:S04]  /*66480*/  STL [R1+0x6b4c], R62 ;  /* 0x006b4c3e01007387 */ /* 0x000fe80000100800 */
[----:B------:R-:W-:-:S12]  /*66490*/  STL [R1+0x6b48], R63 ;  /* 0x006b483f01007387 */ /* 0x000fd80000100800 */
        /* <DEDUP_REMOVED lines=8> */
[C---:B------:R-:W-:Y:S03]  /*66520*/  HMMA.1688.F32.TF32 R108, R120.reuse, R8, R144 ;  /* 0x00000008786c723c */ /* 0x040fe60000081090 */
[----:B------:R-:W4:Y:S04]  /*66530*/  LDL.LU R144, [R1+0xbb0] ;  /* 0x000bb00001907983 */ /* 0x000f280000300800 */
[----:B------:R-:W4:Y:S04]  /*66540*/  LDL.LU R145, [R1+0xbb4] ;  /* 0x000bb40001917983 */ /* 0x000f280000300800 */
[----:B------:R-:W4:Y:S04]  /*66550*/  LDL.LU R146, [R1+0xbb8] ;  /* 0x000bb80001927983 */ /* 0x000f280000300800 */
[----:B------:R-:W4:Y:S08]  /*66560*/  LDL.LU R147, [R1+0xbbc] ;  /* 0x000bbc0001937983 */ /* 0x000f300000300800 */
[----:B------:R-:W-:Y:S04]  /*66570*/  STL [R1+0x6b74], R108 ;  /* 0x006b746c01007387 */ /* 0x000fe80000100800 */
[----:B------:R-:W-:Y:S04]  /*66580*/  STL [R1+0x6b70], R109 ;  /* 0x006b706d01007387 */ /* 0x000fe80000100800 */
[----:B------:R-:W-:Y:S04]  /*66590*/  STL [R1+0x6b6c], R110 ;  /* 0x006b6c6e01007387 */ /* 0x000fe80000100800 */
[----:B------:R-:W-:Y:S01]  /*665a0*/  STL [R1+0x6b68], R111 ;  /* 0x006b686f01007387 */ /* 0x000fe20000100800 */
[----:B--2---:R-:W-:Y:S03]  /*665b0*/  HMMA.1688.F32.TF32 R28, R120, R4, R140 ;  /* 0x00000004781c723c */ /* 0x004fe6000008108c */
[----:B------:R-:W2:-:S15]  /*665c0*/  LDL.LU R140, [R1+0xba0] ;  /* 0x000ba000018c7983 */ /* 0x000e9e0000300800 */
[----:B------:R-:W-:-:S05]  /*665d0*/  NOP ;  /* 0x0000000000007918 */ /* 0x000fca0000000000 */
[----:B------:R-:W-:Y:S04]  /*665e0*/  STL.64 [R1+0xc00], R28 ;  /* 0x000c001c01007387 */ /* 0x000fe80000100a00 */
[----:B------:R3:W-:Y:S04]  /*665f0*/  STL.64 [R1+0xc08], R30 ;  /* 0x000c081e01007387 */ /* 0x0007e80000100a00 */
        /* <DEDUP_REMOVED lines=8> */
[----:B------:R-:W-:Y:S01]  /*66680*/  IMAD.MOV.U32 R48, RZ, RZ, R28 ;  /* 0x000000ffff307224 */ /* 0x000fe200078e001c */
[----:B------:R-:W-:Y:S01]  /*66690*/  MOV R49, R29 ;  /* 0x0000001d00317202 */ /* 0x000fe20000000f00 */
[----:B------:R-:W-:-:S02]  /*666a0*/  IMAD.MOV.U32 R50, RZ, RZ, R30 ;  /* 0x000000ffff327224 */ /* 0x000fc400078e001e */
[----:B------:R-:W-:-:S05]  /*666b0*/  IMAD.MOV.U32 R44, RZ, RZ, R31 ;  /* 0x000000ffff2c7224 */ /* 0x000fca00078e001f */
[----:B------:R1:W-:Y:S04]  /*666c0*/  STL [R1+0x6b84], R44 ;  /* 0x006b842c01007387 */ /* 0x0003e80000100800 */
[----:B------:R1:W-:Y:S04]  /*666d0*/  STL [R1+0x6b80], R50 ;  /* 0x006b803201007387 */ /* 0x0003e80000100800 */
[----:B------:R1:W-:Y:S01]  /*666e0*/  STL [R1+0x6b7c], R49 ;  /* 0x006b7c3101007387 */ /* 0x0003e20000100800 */
[----:B----4-:R-:W-:-:S15]  /*666f0*/  HMMA.1688.F32.TF32 R28, R120, R68, R148 ;  /* 0x00000044781c723c */ /* 0x010fde0000081094 */
[----:B------:R-:W-:-:S09]  /*66700*/  NOP ;  /* 0x0000000000007918 */ /* 0x000fd20000000000 */
[----:B------:R-:W-:Y:S01]  /*66710*/  IMAD.MOV.U32 R52, RZ, RZ, R28 ;  /* 0x000000ffff347224 */ /* 0x000fe200078e001c */
[----:B------:R-:W-:Y:S01]  /*66720*/  MOV R53, R29 ;  /* 0x0000001d00357202 */ /* 0x000fe20000000f00 */
[----:B------:R-:W-:Y:S02]  /*66730*/  IMAD.MOV.U32 R54, RZ, RZ, R30 ;  /* 0x000000ffff367224 */ /* 0x000fe400078e001e */
[----:B------:R-:W-:Y:S02]  /*66740*/  IMAD.MOV.U32 R55, RZ, RZ, R31 ;  /* 0x000000ffff377224 */ /* 0x000fe400078e001f */
[----:B------:R-:W-:Y:S01]  /*66750*/  HMMA.1688.F32.TF32 R28, R120, R72, R144 ;  /* 0x00000048781c723c */ /* 0x000fe20000081090 */
[----:B------:R4:W-:Y:S04]  /*66760*/  STL [R1+0x6b78], R48 ;  /* 0x006b783001007387 */ /* 0x0009e80000100800 */
[----:B------:R4:W-:Y:S04]  /*66770*/  STL [R1+0x6b94], R55 ;  /* 0x006b943701007387 */ /* 0x0009e80000100800 */
[----:B------:R4:W-:Y:S04]  /*66780*/  STL [R1+0x6b90], R54 ;  /* 0x006b903601007387 */ /* 0x0009e80000100800 */
[----:B------:R4:W-:Y:S04]  /*66790*/  STL [R1+0x6b8c], R53 ;  /* 0x006b8c3501007387 */ /* 0x0009e80000100800 */
[----:B------:R4:W-:Y:S07]  /*667a0*/  STL [R1+0x6b88], R52 ;  /* 0x006b883401007387 */ /* 0x0009ee0000100800 */
[----:B------:R-:W-:Y:S01]  /*667b0*/  IMAD.MOV.U32 R45, RZ, RZ, R28 ;  /* 0x000000ffff2d7224 */ /* 0x000fe200078e001c */
[----:B------:R-:W-:Y:S01]  /*667c0*/  MOV R40, R29 ;  /* 0x0000001d00287202 */ /* 0x000fe20000000f00 */
[----:B------:R-:W-:-:S02]  /*667d0*/  IMAD.MOV.U32 R41, RZ, RZ, R30 ;  /* 0x000000ffff297224 */ /* 0x000fc400078e001e */
[----:B------:R-:W-:-:S05]  /*667e0*/  IMAD.MOV.U32 R42, RZ, RZ, R31 ;  /* 0x000000ffff2a7224 */ /* 0x000fca00078e001f */
[----:B------:R4:W-:Y:S04]  /*667f0*/  STL [R1+0x6ba4], R42 ;  /* 0x006ba42a01007387 */ /* 0x0009e80000100800 */
[----:B------:R4:W-:Y:S04]  /*66800*/  STL [R1+0x6ba0], R41 ;  /* 0x006ba02901007387 */ /* 0x0009e80000100800 */
[----:B------:R4:W-:Y:S04]  /*66810*/  STL [R1+0x6b9c], R40 ;  /* 0x006b9c2801007387 */ /* 0x0009e80000100800 */
[----:B------:R4:W-:Y:S04]  /*66820*/  STL [R1+0x6b98], R45 ;  /* 0x006b982d01007387 */ /* 0x0009e80000100800 */
[----:B------:R-:W4:Y:S04]  /*66830*/  LDL.LU R156, [R1+0xb80] ;  /* 0x000b8000019c7983 */ /* 0x000f280000300800 */
[----:B------:R-:W4:Y:S04]  /*66840*/  LDL.LU R157, [R1+0xb84] ;  /* 0x000b8400019d7983 */ /* 0x000f280000300800 */
[----:B------:R-:W4:Y:S04]  /*66850*/  LDL.LU R158, [R1+0xb88] ;  /* 0x000b8800019e7983 */ /* 0x000f280000300800 */
[----:B------:R-:W4:Y:S01]  /*66860*/  LDL.LU R159, [R1+0xb8c] ;  /* 0x000b8c00019f7983 */ /* 0x000f220000300800 */
[----:B--2---:R-:W-:-:S15]  /*66870*/  HMMA.1688.F32.TF32 R28, R120, R104, R140 ;  /* 0x00000068781c723c */ /* 0x004fde000008108c */
[----:B------:R-:W-:-:S09]  /*66880*/  NOP ;  /* 0x0000000000007918 */ /* 0x000fd20000000000 */
[----:B------:R-:W-:Y:S01]  /*66890*/  IMAD.MOV.U32 R59, RZ, RZ, R31 ;  /* 0x000000ffff3b7224 */ /* 0x000fe200078e001f */
[----:B------:R-:W-:Y:S01]  /*668a0*/  MOV R57, R29 ;  /* 0x0000001d00397202 */ /* 0x000fe20000000f00 */
[----:B------:R-:W-:Y:S02]  /*668b0*/  IMAD.MOV.U32 R58, RZ, RZ, R30 ;  /* 0x000000ffff3a7224 */ /* 0x000fe400078e001e */
[----:B------:R-:W-:Y:S01]  /*668c0*/  IMAD.MOV.U32 R56, RZ, RZ, R28 ;  /* 0x000000ffff387224 */ /* 0x000fe200078e001c */
[----:B------:R2:W-:Y:S04]  /*668d0*/  STL [R1+0x6bb4], R59 ;  /* 0x006bb43b01007387 */ /* 0x0005e80000100800 */
[----:B------:R2:W-:Y:S04]  /*668e0*/  STL [R1+0x6bb0], R58 ;  /* 0x006bb03a01007387 */ /* 0x0005e80000100800 */
[----:B------:R2:W-:Y:S04]  /*668f0*/  STL [R1+0x6bac], R57 ;  /* 0x006bac3901007387 */ /* 0x0005e80000100800 */
        /* <DEDUP_REMOVED lines=54> */
[----:B---3--:R-:W-:-:S15]  /*66c60*/  HMMA.1688.F32.TF32 R28, R120, R84, R148 ;  /* 0x00000054781c723c */ /* 0x008fde0000081094 */
[----:B------:R-:W-:-:S09]  /*66c70*/  NOP ;  /* 0x0000000000007918 */ /* 0x000fd20000000000 */
[----:B-1----:R-:W-:Y:S01]  /*66c80*/  IMAD.MOV.U32 R44, RZ, RZ, R28 ;  /* 0x000000ffff2c7224 */ /* 0x002fe200078e001c */
[----:B------:R-:W-:Y:S01]  /*66c90*/  MOV R50, R29 ;  /* 0x0000001d00327202 */ /* 0x000fe20000000f00 */
[----:B------:R-:W-:Y:S02]  /*66ca0*/  IMAD.MOV.U32 R49, RZ, RZ, R30 ;  /* 0x000000ffff317224 */ /* 0x000fe400078e001e */
[----:B------:R-:W-:Y:S02]  /*66cb0*/  IMAD.MOV.U32 R48, RZ, RZ, R31 ;  /* 0x000000ffff307224 */ /* 0x000fe400078e001f */
[----:B------:R-:W-:Y:S01]  /*66cc0*/  HMMA.1688.F32.TF32 R28, R120, R80, R144 ;  /* 0x00000050781c723c */ /* 0x000fe20000081090 */
[----:B------:R-:W-:Y:S04]  /*66cd0*/  STL.64 [R1+0x6c40], R110 ;  /* 0x006c406e01007387 */ /* 0x000fe80000100a00 */
[----:B------:R-:W-:-:S15]  /*66ce0*/  STL.64 [R1+0x6c38], R108 ;  /* 0x006c386c01007387 */ /* 0x000fde0000100a00 */
[----:B------:R-:W-:-:S04]  /*66cf0*/  NOP ;  /* 0x0000000000007918 */ /* 0x000fc80000000000 */
        /* <DEDUP_REMOVED lines=63> */
[----:B------:R-:W-:Y:S01]  /*670f0*/  IMAD.MOV.U32 R34, RZ, RZ, R30 ;  /* 0x000000ffff227224 */ /* 0x000fe200078e001e */
[----:B------:R-:W-:Y:S01]  /*67100*/  LDS R120, [R0+UR12+0x4180] ;  /* 0x0041800c00787984 */ /* 0x000fe20008000800 */
[----:B------:R-:W-:-:S02]  /*67110*/  IMAD.MOV.U32 R35, RZ, RZ, R31 ;  /* 0x000000ffff237224 */ /* 0x000fc400078e001f */
[----:B------:R-:W-:Y:S01]  /*67120*/  HMMA.1688.F32.TF32 R28, R116, R20, R220 ;  /* 0x00000014741c723c */ /* 0x000fe200000810dc */
[----:B------:R-:W3:Y:S04]  /*67130*/  LDL.LU R220, [R1+0x4b0] ;  /* 0x0004b00001dc7983 */ /* 0x000ee80000300800 */
[----:B------:R-:W3:Y:S04]  /*67140*/  LDL.LU R221, [R1+0x4b4] ;  /* 0x0004b40001dd7983 */ /* 0x000ee80000300800 */
[----:B------:R-:W3:Y:S04]  /*67150*/  LDL.LU R222, [R1+0x4b8] ;  /* 0x0004b80001de7983 */ /* 0x000ee80000300800 */
[----:B------:R-:W3:Y:S04]  /*67160*/  LDL.LU R223, [R1+0x4bc] ;  /* 0x0004bc0001df7983 */ /* 0x000ee80000300800 */
[----:B------:R-:W-:Y:S04]  /*67170*/  LDS R122, [R0+UR12+0x5180] ;  /* 0x0051800c007a7984 */ /* 0x000fe80008000800 */
[----:B------:R-:W-:Y:S03]  /*67180*/  LDS R121, [R179+UR12+0x4180] ;  /* 0x0041800cb3797984 */ /* 0x000fe60008000800 */
[----:B------:R-:W-:Y:S01]  /*67190*/  IMAD.MOV.U32 R42, RZ, RZ, R28 ;  /* 0x000000ffff2a7224 */ /* 0x000fe200078e001c */
[----:B------:R-:W-:Y:S01]  /*671a0*/  MOV R41, R29 ;  /* 0x0000001d00297202 */ /* 0x000fe20000000f00 */
[----:B------:R-:W-:Y:S01]  /*671b0*/  IMAD.MOV.U32 R40, RZ, RZ, R30 ;  /* 0x000000ffff287224 */ /* 0x000fe200078e001e */
[----:B------:R-:W1:Y:S01]  /*671c0*/  LDS R123, [R179+UR12+0x5180] ;  /* 0x0051800cb37b7984 */ /* 0x000e620008000800 */
[----:B------:R-:W-:-:S02]  /*671d0*/  IMAD.MOV.U32 R45, RZ, RZ, R31 ;  /* 0x000000ffff2d7224 */ /* 0x000fc400078e001f */
        /* <DEDUP_REMOVED lines=19> */
[----:B------:R-:W-:-:S15]  /*67310*/  HMMA.1688.F32.TF32 R64, R116, R24, R172 ;  /* 0x000000187440723c */ /* 0x000fde00000810ac */
[----:B------:R-:W-:-:S02]  /*67320*/  NOP ;  /* 0x0000000000007918 */ /* 0x000fc40000000000 */
[----:B------:R-:W-:Y:S04]  /*67330*/  STL.64 [R1+0xb50], R28 ;  /* 0x000b501c01007387 */ /* 0x000fe80000100a00 */
[----:B------:R2:W-:Y:S02]  /*67340*/  STL.64 [R1+0xb58], R30 ;  /* 0x000b581e01007387 */ /* 0x0005e40000100a00 */
[C---:B--2---:R-:W-:Y:S02]  /*67350*/  HMMA.1688.F32.TF32 R28, R116.reuse, R68, R168 ;  /* 0x00000044741c723c */ /* 0x044fe400000810a8 */
[----:B------:R-:W-:Y:S04]  /*67360*/  STL.64 [R1+0xb40], R64 ;  /* 0x000b404001007387 */ /* 0x000fe80000100a00 */
[C---:B------:R-:W-:Y:S01]  /*67370*/  HMMA.1688.F32.TF32 R108, R116.reuse, R72, R164 ;  /* 0x00000048746c723c */ /* 0x040fe200000810a4 */
[----:B------:R2:W-:Y:S05]  /*67380*/  STL.64 [R1+0xb48], R66 ;  /* 0x000b484201007387 */ /* 0x0005ea0000100a00 */
[C---:B--2---:R-:W-:Y:S11]  /*67390*/  HMMA.1688.F32.TF32 R64, R116.reuse, R104, R160 ;  /* 0x000000687440723c */ /* 0x044ff600000810a0 */
[----:B------:R-:W-:Y:S04]  /*673a0*/  STL.64 [R1+0xb30], R28 ;  /* 0x000b301c01007387 */ /* 0x000fe80000100a00 */
[----:B------:R2:W-:Y:S02]  /*673b0*/  STL.64 [R1+0xb38], R30 ;  /* 0x000b381e01007387 */ /* 0x0005e40000100a00 */
[C---:B--2---:R-:W-:Y:S02]  /*673c0*/  HMMA.1688.F32.TF32 R28, R116.reuse, R100, R156 ;  /* 0x00000064741c723c */ /* 0x044fe4000008109c */
[----:B------:R-:W-:Y:S04]  /*673d0*/  STL.64 [R1+0xb20], R108 ;  /* 0x000b206c01007387 */ /* 0x000fe80000100a00 */
[----:B------:R2:W-:Y:S04]  /*673e0*/  STL.64 [R1+0xb28], R110 ;  /* 0x000b286e01007387 */ /* 0x0005e80000100a00 */
[----:B------:R-:W-:Y:S04]  /*673f0*/  STL.64 [R1+0xb10], R64 ;  /* 0x000b104001007387 */ /* 0x000fe80000100a00 */
[----:B------:R3:W-:Y:S01]  /*67400*/  STL.64 [R1+0xb18], R66 ;  /* 0x000b184201007387 */ /* 0x0007e20000100a00 */
[C---:B--2---:R-:W-:Y:S08]  /*67410*/  HMMA.1688.F32.TF32 R108, R116.reuse, R96, R152 ;  /* 0x00000060746c723c */ /* 0x044ff00000081098 */
[----:B------:R-:W-:Y:S01]  /*67420*/  STL.64 [R1+0xb00], R28 ;  /* 0x000b001c01007387 */ /* 0x000fe20000100a00 */
[C---:B---3--:R-:W-:Y:S03]  /*67430*/  HMMA.1688.F32.TF32 R64, R116.reuse, R92, R136 ;  /* 0x0000005c7440723c */ /* 0x048fe60000081088 */
[----:B------:R2:W-:Y:S03]  /*67440*/  STL.64 [R1+0xb08], R30 ;  /* 0x000b081e01007387 */ /* 0x0005e60000100a00 */
[C---:B--2---:R-:W-:Y:S08]  /*67450*/  HMMA.1688.F32.TF32 R28, R116.reuse, R88, R148 ;  /* 0x00000058741c723c */ /* 0x044ff00000081094 */
[----:B------:R-:W-:Y:S04]  /*67460*/  STL.64 [R1+0xaf0], R108 ;  /* 0x000af06c01007387 */ /* 0x000fe80000100a00 */
[----:B------:R2:W-:Y:S05]  /*67470*/  STL.64 [R1+0xaf8], R110 ;  /* 0x000af86e01007387 */ /* 0x0005ea0000100a00 */
[----:B------:R-:W-:Y:S04]  /*67480*/  STL.64 [R1+0xae0], R64 ;  /* 0x000ae04001007387 */ /* 0x000fe80000100a00 */
[----:B------:R3:W-:Y:S01]  /*67490*/  STL.64 [R1+0xae8], R66 ;  /* 0x000ae84201007387 */ /* 0x0007e20000100a00 */
[C---:B--2---:R-:W-:Y:S03]  /*674a0*/  HMMA.1688.F32.TF32 R108, R116.reuse, R84, R144 ;  /* 0x00000054746c723c */ /* 0x044fe60000081090 */
[----:B------:R-:W-:Y:S03]  /*674b0*/  STL.64 [R1+0xad0], R28 ;  /* 0x000ad01c01007387 */ /* 0x000fe60000100a00 */
[C---:B---3--:R-:W-:Y:S01]  /*674c0*/  HMMA.1688.F32.TF32 R64, R116.reuse, R80, R140 ;  /* 0x000000507440723c */ /* 0x048fe2000008108c */
[----:B------:R2:W-:Y:S05]  /*674d0*/  STL.64 [R1+0xad8], R30 ;  /* 0x000ad81e01007387 */ /* 0x0005ea0000100a00 */
[----:B--2---:R-:W-:Y:S11]  /*674e0*/  HMMA.1688.F32.TF32 R28, R116, R76, R220 ;  /* 0x0000004c741c723c */ /* 0x004ff600000810dc */
[----:B------:R-:W-:Y:S04]  /*674f0*/  STL.64 [R1+0xac0], R108 ;  /* 0x000ac06c01007387 */ /* 0x000fe80000100a00 */
[----:B------:R-:W-:Y:S04]  /*67500*/  STL.64 [R1+0xac8], R110 ;  /* 0x000ac86e01007387 */ /* 0x000fe80000100a00 */
[----:B------:R-:W2:Y:S04]  /*67510*/  LDL.LU R140, [R1+0x9e0] ;  /* 0x0009e000018c7983 */ /* 0x000ea80000300800 */
[----:B------:R-:W-:Y:S04]  /*67520*/  STL.64 [R1+0xab0], R64 ;  /* 0x000ab04001007387 */ /* 0x000fe80000100a00 */
[----:B------:R-:W-:Y:S04]  /*67530*/  STL.64 [R1+0xab8], R66 ;  /* 0x000ab84201007387 */ /* 0x000fe80000100a00 */
[----:B------:R-:W-:Y:S04]  /*67540*/  LDS R116, [R2+UR12+0x4180] ;  /* 0x0041800c02747984 */ /* 0x000fe80008000800 */
[----:B------:R-:W-:Y:S04]  /*67550*/  STL.64 [R1+0x570], R28 ;  /* 0x0005701c01007387 */ /* 0x000fe80000100a00 */
[----:B------:R3:W-:Y:S04]  /*67560*/  STL.64 [R1+0x578], R30 ;  /* 0x0005781e01007387 */ /* 0x0007e80000100a00 */
        /* <DEDUP_REMOVED lines=91> */
[----:B------:R-:W-:Y:S04]  /*67b20*/  LDS R118, [R2+UR12+0x5180] ;  /* 0x0051800c02767984 */ /* 0x000fe80008000800 */
[----:B------:R-:W-:Y:S04]  /*67b30*/  LDS R117, [R252+UR12+0x4180] ;  /* 0x0041800cfc757984 */ /* 0x000fe80008000800 */
[----:B------:R-:W1:Y:S01]  /*67b40*/  LDS R119, [R252+UR12+0x5180] ;  /* 0x0051800cfc777984 */ /* 0x000e620008000800 */
[C---:B---3--:R-:W-:Y:S06]  /*67b50*/  HMMA.1688.F32.TF32 R28, R112.reuse, R20, R132 ;  /* 0x00000014701c723c */ /* 0x048fec0000081084 */
[C---:B--2---:R-:W-:Y:S06]  /*67b60*/  HMMA.1688.F32.TF32 R108, R112.reuse, R16, R124 ;  /* 0x00000010706c723c */ /* 0x044fec000008107c */
[C---:B----4-:R-:W-:Y:S11]  /*67b70*/  HMMA.1688.F32.TF32 R64, R112.reuse, R12, R216 ;  /* 0x0000000c7040723c */ /* 0x050ff600000810d8 */
[----:B------:R-:W-:Y:S04]  /*67b80*/  STL.64 [R1+0x560], R28 ;  /* 0x0005601c01007387 */ /* 0x000fe80000100a00 */
[----:B------:R2:W-:Y:S02]  /*67b90*/  STL.64 [R1+0x568], R30 ;  /* 0x0005681e01007387 */ /* 0x0005e40000100a00 */
[C---:B--2---:R-:W-:Y:S02]  /*67ba0*/  HMMA.1688.F32.TF32 R28, R112.reuse, R8, R212 ;  /* 0x00000008701c723c */ /* 0x044fe400000810d4 */
[----:B------:R-:W-:Y:S04]  /*67bb0*/  STL.64 [R1+0x550], R108 ;  /* 0x0005506c01007387 */ /* 0x000fe80000100a00 */
[----:B------:R-:W-:Y:S04]  /*67bc0*/  STL.64 [R1+0x558], R110 ;  /* 0x0005586e01007387 */ /* 0x000fe80000100a00 */
[----:B------:R-:W-:Y:S04]  /*67bd0*/  STL.64 [R1+0x540], R64 ;  /* 0x0005404001007387 */ /* 0x000fe80000100a00 */
[----:B------:R-:W-:Y:S09]  /*67be0*/  STL.64 [R1+0x548], R66 ;  /* 0x0005484201007387 */ /* 0x000ff20000100a00 */
[----:B------:R-:W-:Y:S04]  /*67bf0*/  STL.64 [R1+0x530], R28 ;  /* 0x0005301c01007387 */ /* 0x000fe80000100a00 */
[----:B------:R2:W-:Y:S02]  /*67c00*/  STL.64 [R1+0x538], R30 ;  /* 0x0005381e01007387 */ /* 0x0005e40000100a00 */
[C---:B--2---:R-:W-:Y:S06]  /*67c10*/  HMMA.1688.F32.TF32 R28, R112.reuse, R4, R208 ;  /* 0x00000004701c723c */ /* 0x044fec00000810d0 */
[C---:B------:R-:W-:Y:S06]  /*67c20*/  HMMA.1688.F32.TF32 R108, R112.reuse, R24, R204 ;  /* 0x00000018706c723c */ /* 0x040fec00000810cc */
[C---:B------:R-:W-:Y:S11]  /*67c30*/  HMMA.1688.F32.TF32 R64, R112.reuse, R68, R200 ;  /* 0x000000447040723c */ /* 0x040ff600000810c8 */
        /* <DEDUP_REMOVED lines=20> */
[C---:B--2---:R-:W-:Y:S11]  /*67d80*/  HMMA.1688.F32.TF32 R28, R112.reuse, R84, R168 ;  /* 0x00000054701c723c */ /* 0x044ff600000810a8 */
[----:B------:R-:W-:Y:S04]  /*67d90*/  STL.64 [R1+0xa30], R108 ;  /* 0x000a306c01007387 */ /* 0x000fe80000100a00 */
[----:B------:R2:W-:Y:S04]  /*67da0*/  STL.64 [R1+0xa38], R110 ;  /* 0x000a386e01007387 */ /* 0x0005e80000100a00 */
[----:B------:R-:W-:Y:S04]  /*67db0*/  STL.64 [R1+0xa20], R64 ;  /* 0x000a204001007387 */ /* 0x000fe80000100a00 */
[----:B------:R3:W-:Y:S01]  /*67dc0*/  STL.64 [R1+0xa28], R66 ;  /* 0x000a284201007387 */ /* 0x0007e20000100a00 */
[C---:B--2---:R-:W-:Y:S03]  /*67dd0*/  HMMA.1688.F32.TF32 R108, R112.reuse, R80, R164 ;  /* 0x00000050706c723c */ /* 0x044fe600000810a4 */
[----:B------:R-:W-:Y:S03]  /*67de0*/  STL.64 [R1+0xa10], R28 ;  /* 0x000a101c01007387 */ /* 0x000fe60000100a00 */
[----:B---3--:R-:W-:Y:S01]  /*67df0*/  HMMA.1688.F32.TF32 R64, R112, R76, R160 ;  /* 0x0000004c7040723c */ /* 0x008fe200000810a0 */
[----:B------:R1:W-:Y:S04]  /*67e00*/  STL.64 [R1+0xa18], R30 ;  /* 0x000a181e01007387 */ /* 0x0003e80000100a00 */
[----:B------:R-:W-:Y:S04]  /*67e10*/  LDS R112, [R0+UR12+0x4200] ;  /* 0x0042000c00707984 */ /* 0x000fe80008000800 */
[----:B------:R-:W-:Y:S01]  /*67e20*/  LDS R114, [R0+UR12+0x5200] ;  /* 0x0052000c00727984 */ /* 0x000fe20008000800 */
[C---:B-1----:R-:W-:Y:S07]  /*67e30*/  HMMA.1688.F32.TF32 R28, R120.reuse, R20, R156 ;  /* 0x00000014781c723c */ /* 0x042fee000008109c */
[----:B------:R-:W-:Y:S04]  /*67e40*/  STL.64 [R1+0xa00], R108 ;  /* 0x000a006c01007387 */ /* 0x000fe80000100a00 */
[----:B------:R1:W-:Y:S04]  /*67e50*/  STL.64 [R1+0xa08], R110 ;  /* 0x000a086e01007387 */ /* 0x0003e80000100a00 */
[----:B------:R-:W-:Y:S04]  /*67e60*/  STL.64 [R1+0x520], R64 ;  /* 0x0005204001007387 */ /* 0x000fe80000100a00 */
[----:B------:R2:W-:Y:S01]  /*67e70*/  STL.64 [R1+0x528], R66 ;  /* 0x0005284201007387 */ /* 0x0005e20000100a00 */
[C---:B-1----:R-:W-:Y:S03]  /*67e80*/  HMMA.1688.F32.TF32 R108, R120.reuse, R16, R152 ;  /* 0x00000010786c723c */ /* 0x042fe60000081098 */
[----:B------:R-:W-:Y:S04]  /*67e90*/  LDS R113, [R179+UR12+0x4200] ;  /* 0x0042000cb3717984 */ /* 0x000fe80008000800 */
[----:B------:R-:W1:Y:S01]  /*67ea0*/  LDS R115, [R179+UR12+0x5200] ;  /* 0x0052000cb3737984 */ /* 0x000e620008000800 */
[C---:B--2---:R-:W-:Y:S03]  /*67eb0*/  HMMA.1688.F32.TF32 R64, R120.reuse, R12, R136 ;  /* 0x0000000c7840723c */ /* 0x044fe60000081088 */
[----:B------:R-:W-:Y:S04]  /*67ec0*/  STL.64 [R1+0x510], R28 ;  /* 0x0005101c01007387 */ /* 0x000fe80000100a00 */
[----:B------:R2:W-:Y:S02]  /*67ed0*/  STL.64 [R1+0x518], R30 ;  /* 0x0005181e01007387 */ /* 0x0005e40000100a00 */
[C---:B--2---:R-:W-:Y:S06]  /*67ee0*/  HMMA.1688.F32.TF32 R28, R120.reuse, R8, R148 ;  /* 0x00000008781c723c */ /* 0x044fec0000081094 */
[----:B------:R-:W-:Y:S04]  /*67ef0*/  STL.64 [R1+0x500], R108 ;  /* 0x0005006c01007387 */ /* 0x000fe80000100a00 */
[----:B------:R-:W-:Y:S04]  /*67f00*/  STL.64 [R1+0x508], R110 ;  /* 0x0005086e01007387 */ /* 0x000fe80000100a00 */
[----:B------:R-:W-:Y:S04]  /*67f10*/  STL.64 [R1+0x4f0], R64 ;  /* 0x0004f04001007387 */ /* 0x000fe80000100a00 */
[----:B------:R-:W-:Y:S05]  /*67f20*/  STL.64 [R1+0x4f8], R66 ;  /* 0x0004f84201007387 */ /* 0x000fea0000100a00 */
[----:B------:R-:W-:Y:S04]  /*67f30*/  STL.64 [R1+0x4e0], R28 ;  /* 0x0004e01c01007387 */ /* 0x000fe80000100a00 */
[----:B------:R2:W-:Y:S02]  /*67f40*/  STL.64 [R1+0x4e8], R30 ;  /* 0x0004e81e01007387 */ /* 0x0005e40000100a00 */
[C---:B--2---:R-:W-:Y:S06]  /*67f50*/  HMMA.1688.F32.TF32 R28, R120.reuse, R4, R144 ;  /* 0x00000004781c723c */ /* 0x044fec0000081090 */
[----:B------:R-:W-:-:S15]  /*67f60*/  HMMA.1688.F32.TF32 R64, R120, R24, R140 ;  /* 0x000000187840723c */ /* 0x000fde000008108c */
[----:B------:R-:W-:-:S02]  /*67f70*/  NOP ;  /* 0x0000000000007918 */ /* 0x000fc40000000000 */
[----:B------:R-:W-:Y:S04]  /*67f80*/  STL.64 [R1+0x9f0], R28 ;  /* 0x0009f01c01007387 */ /* 0x000fe80000100a00 */
[----:B------:R2:W-:Y:S04]  /*67f90*/  STL.64 [R1+0x9f8], R30 ;  /* 0x0009f81e01007387 */ /* 0x0005e80000100a00 */
[----:B------:R-:W1:Y:S01]  /*67fa0*/  LDL.LU R140, [R1+0x3b0] ;  /* 0x0003b000018c7983 */ /* 0x000e620000300800 */
[----:B--2---:R-:W-:Y:S03]  /*67fb0*/  HMMA.1688.F32.TF32 R28, R120, R68, R220 ;  /* 0x00000044781c723c */ /* 0x004fe600000810dc */
[----:B------:R2:W-:Y:S04]  /*67fc0*/  STL.64 [R1+0x9e0], R64 ;  /* 0x0009e04001007387 */ /* 0x0005e80000100a00 */
[----:B------:R3:W-:-:S15]  /*67fd0*/  STL.64 [R1+0x9e8], R66 ;  /* 0x0009e84201007387 */ /* 0x0007de0000100a00 */
[----:B------:R-:W-:-:S01]  /*67fe0*/  NOP ;  /* 0x0000000000007918 */ /* 0x000fc20000000000 */
[----:B------:R4:W-:Y:S04]  /*67ff0*/  STL.64 [R1+0x9d0], R28 ;  /* 0x0009d01c01007387 */ /* 0x0009e80000100a00 */
[----:B------:R4:W-:Y:S04]  /*68000*/  STL.64 [R1+0x9d8], R30 ;  /* 0x0009d81e01007387 */ /* 0x0009e80000100a00 */
[----:B------:R-:W1:Y:S04]  /*68010*/  LDL.LU R141, [R1+0x3b4] ;  /* 0x0003b400018d7983 */ /* 0x000e680000300800 */
[----:B------:R-:W1:Y:S04]  /*68020*/  LDL.LU R142, [R1+0x3b8] ;  /* 0x0003b800018e7983 */ /* 0x000e680000300800 */
[----:B------:R-:W1:Y:S04]  /*68030*/  LDL.LU R143, [R1+0x3bc] ;  /* 0x0003bc00018f7983 */ /* 0x000e680000300800 */
        /* <DEDUP_REMOVED lines=104> */
[----:B---3--:R-:W-:-:S15]  /*686c0*/  HMMA.1688.F32.TF32 R108, R120, R72, R108 ;  /* 0x00000048786c723c */ /* 0x008fde000008106c */
[----:B------:R-:W-:-:S08]  /*686d0*/  NOP ;  /* 0x0000000000007918 */ /* 0x000fd00000000000 */
[----:B------:R-:W-:Y:S04]  /*686e0*/  STL.64 [R1+0x9c0], R108 ;  /* 0x0009c06c01007387 */ /* 0x000fe80000100a00 */
[----:B------:R2:W-:Y:S02]  /*686f0*/  STL.64 [R1+0x9c8], R110 ;  /* 0x0009c86e01007387 */ /* 0x0005e40000100a00 */
[C---:B--2---:R-:W-:Y:S06]  /*68700*/  HMMA.1688.F32.TF32 R108, R120.reuse, R104, R64 ;  /* 0x00000068786c723c */ /* 0x044fec0000081040 */
[C---:B----4-:R-:W-:Y:S06]  /*68710*/  HMMA.1688.F32.TF32 R64, R120.reuse, R100, R28 ;  /* 0x000000647840723c */ /* 0x050fec000008101c */
[C---:B------:R-:W-:Y:S11]  /*68720*/  HMMA.1688.F32.TF32 R28, R120.reuse, R96, R128 ;  /* 0x00000060781c723c */ /* 0x040ff60000081080 */
[----:B------:R-:W-:Y:S04]  /*68730*/  STL.64 [R1+0x9b0], R108 ;  /* 0x0009b06c01007387 */ /* 0x000fe80000100a00 */
[----:B------:R2:W-:Y:S04]  /*68740*/  STL.64 [R1+0x9b8], R110 ;  /* 0x0009b86e01007387 */ /* 0x0005e80000100a00 */
[----:B------:R-:W-:Y:S04]  /*68750*/  STL.64 [R1+0x9a0], R64 ;  /* 0x0009a04001007387 */ /* 0x000fe80000100a00 */
[----:B------:R3:W-:Y:S01]  /*68760*/  STL.64 [R1+0x9a8], R66 ;  /* 0x0009a84201007387 */ /* 0x0007e20000100a00 */
[C---:B--2---:R-:W-:Y:S03]  /*68770*/  HMMA.1688.F32.TF32 R108, R120.reuse, R92, R132 ;  /* 0x0000005c786c723c */ /* 0x044fe60000081084 */
[----:B------:R-:W-:Y:S04]  /*68780*/  STL.64 [R1+0x990], R28 ;  /* 0x0009901c01007387 */ /* 0x000fe80000100a00 */
[----:B------:R2:W-:Y:S01]  /*68790*/  STL.64 [R1+0x998], R30 ;  /* 0x0009981e01007387 */ /* 0x0005e20000100a00 */
[C---:B---3--:R-:W-:Y:S06]  /*687a0*/  HMMA.1688.F32.TF32 R64, R120.reuse, R88, R124 ;  /* 0x000000587840723c */ /* 0x048fec000008107c */
[C---:B--2---:R-:W-:Y:S09]  /*687b0*/  HMMA.1688.F32.TF32 R28, R120.reuse, R84, R216 ;  /* 0x00000054781c723c */ /* 0x044ff200000810d8 */
[----:B------:R-:W-:Y:S04]  /*687c0*/  STL.64 [R1+0x980], R108 ;  /* 0x0009806c01007387 */ /* 0x000fe80000100a00 */
[----:B------:R2:W-:Y:S04]  /*687d0*/  STL.64 [R1+0x988], R110 ;  /* 0x0009886e01007387 */ /* 0x0005e80000100a00 */
[----:B------:R-:W-:Y:S04]  /*687e0*/  STL.64 [R1+0x970], R64 ;  /* 0x0009704001007387 */ /* 0x000fe80000100a00 */
[----:B------:R3:W-:Y:S01]  /*687f0*/  STL.64 [R1+0x978], R66 ;  /* 0x0009784201007387 */ /* 0x0007e20000100a00 */
[C---:B--2---:R-:W-:Y:S03]  /*68800*/  HMMA.1688.F32.TF32 R108, R120.reuse, R80, R212 ;  /* 0x00000050786c723c */ /* 0x044fe600000810d4 */
[----:B------:R-:W-:Y:S04]  /*68810*/  STL.64 [R1+0x960], R28 ;  /* 0x0009601c01007387 */ /* 0x000fe80000100a00 */
[----:B------:R2:W-:Y:S01]  /*68820*/  STL.64 [R1+0x968], R30 ;  /* 0x0009681e01007387 */ /* 0x0005e20000100a00 */
[----:B---3--:R-:W-:Y:S03]  /*68830*/  HMMA.1688.F32.TF32 R64, R120, R76, R208 ;  /* 0x0000004c7840723c */ /* 0x008fe600000810d0 */
[----:B------:R-:W-:Y:S04]  /*68840*/  LDS R120, [R2+UR12+0x4200] ;  /* 0x0042000c02787984 */ /* 0x000fe80008000800 */
[----:B------:R-:W-:Y:S01]  /*68850*/  LDS R122, [R2+UR12+0x5200] ;  /* 0x0052000c027a7984 */ /* 0x000fe20008000800 */
[C---:B--2---:R-:W-:Y:S03]  /*68860*/  HMMA.1688.F32.TF32 R28, R116.reuse, R20, R204 ;  /* 0x00000014741c723c */ /* 0x044fe600000810cc */
[----:B------:R-:W-:Y:S04]  /*68870*/  LDS R121, [R252+UR12+0x4200] ;  /* 0x0042000cfc797984 */ /* 0x000fe80008000800 */
[----:B------:R-:W2:Y:S04]  /*68880*/  LDS R123, [R252+UR12+0x5200] ;  /* 0x0052000cfc7b7984 */ /* 0x000ea80008000800 */
[----:B------:R-:W-:Y:S04]  /*68890*/  STL.64 [R1+0x950], R108 ;  /* 0x0009506c01007387 */ /* 0x000fe80000100a00 */
[----:B------:R3:W-:Y:S04]  /*688a0*/  STL.64 [R1+0x958], R110 ;  /* 0x0009586e01007387 */ /* 0x0007e80000100a00 */
[----:B------:R-:W-:Y:S04]  /*688b0*/  STL.64 [R1+0x4d0], R64 ;  /* 0x0004d04001007387 */ /* 0x000fe80000100a00 */
[----:B------:R4:W-:Y:S01]  /*688c0*/  STL.64 [R1+0x4d8], R66 ;  /* 0x0004d84201007387 */ /* 0x0009e20000100a00 */
[C---:B---3--:R-:W-:Y:S03]  /*688d0*/  HMMA.1688.F32.TF32 R108, R116.reuse, R16, R200 ;  /* 0x00000010746c723c */ /* 0x048fe600000810c8 */
[----:B------:R-:W-:Y:S04]  /*688e0*/  STL.64 [R1+0x4c0], R28 ;  /* 0x0004c01c01007387 */ /* 0x000fe80000100a00 */
[----:B------:R3:W-:Y:S01]  /*688f0*/  STL.64 [R1+0x4c8], R30 ;  /* 0x0004c81e01007387 */ /* 0x0007e20000100a00 */
[C---:B----4-:R-:W-:Y:S06]  /*68900*/  HMMA.1688.F32.TF32 R64, R116.reuse, R12, R180 ;  /* 0x0000000c7440723c */ /* 0x050fec00000810b4 */
[C---:B---3--:R-:W-:Y:S09]  /*68910*/  HMMA.1688.F32.TF32 R28, R116.reuse, R8, R196 ;  /* 0x00000008741c723c */ /* 0x048ff200000810c4 */
[----:B------:R-:W-:Y:S04]  /*68920*/  STL.64 [R1+0x4b0], R108 ;  /* 0x0004b06c01007387 */ /* 0x000fe80000100a00 */
[----:B------:R-:W-:Y:S04]  /*68930*/  STL.64 [R1+0x4b8], R110 ;  /* 0x0004b86e01007387 */ /* 0x000fe80000100a00 */
[----:B------:R-:W-:Y:S04]  /*68940*/  STL.64 [R1+0x4a0], R64 ;  /* 0x0004a04001007387 */ /* 0x000fe80000100a00 */
[----:B------:R3:W-:Y:S04]  /*68950*/  STL.64 [R1+0x4a8], R66 ;  /* 0x0004a84201007387 */ /* 0x0007e80000100a00 */
[----:B------:R-:W-:Y:S04]  /*68960*/  STL.64 [R1+0x490], R28 ;  /* 0x0004901c01007387 */ /* 0x000fe80000100a00 */
[----:B------:R4:W-:Y:S01]  /*68970*/  STL.64 [R1+0x498], R30 ;  /* 0x0004981e01007387 */ /* 0x0009e20000100a00 */
[C---:B---3--:R-:W-:Y:S06]  /*68980*/  HMMA.1688.F32.TF32 R64, R116.reuse, R4, R192 ;  /* 0x000000047440723c */ /* 0x048fec00000810c0 */
[C---:B----4-:R-:W-:Y:S06]  /*68990*/  HMMA.1688.F32.TF32 R28, R116.reuse, R24, R188 ;  /* 0x00000018741c723c */ /* 0x050fec00000810bc */
[C---:B------:R-:W-:Y:S11]  /*689a0*/  HMMA.1688.F32.TF32 R108, R116.reuse, R68, R184 ;  /* 0x00000044746c723c */ /* 0x040ff600000810b8 */
[----:B------:R-:W-:Y:S04]  /*689b0*/  STL.64 [R1+0x940], R64 ;  /* 0x0009404001007387 */ /* 0x000fe80000100a00 */
[----:B------:R3:W-:Y:S04]  /*689c0*/  STL.64 [R1+0x948], R66 ;  /* 0x0009484201007387 */ /* 0x0007e80000100a00 */
[----:B------:R-:W-:Y:S04]  /*689d0*/  STL.64 [R1+0x930], R28 ;  /* 0x0009301c01007387 */ /* 0x000fe80000100a00 */
[----:B------:R4:W-:Y:S01]  /*689e0*/  STL.64 [R1+0x938], R30 ;  /* 0x0009381e01007387 */ /* 0x0009e20000100a00 */
[C---:B---3--:R-:W-:Y:S06]  /*689f0*/  HMMA.1688.F32.TF32 R64, R116.reuse, R72, R172 ;  /* 0x000000487440723c */ /* 0x048fec00000810ac */
[----:B----4-:R-:W-:Y:S01]  /*68a00*/  HMMA.1688.F32.TF32 R28, R116, R104, R168 ;  /* 0x00000068741c723c */ /* 0x010fe200000810a8 */
[----:B------:R-:W-:Y:S04]  /*68a10*/  STL.64 [R1+0x920], R108 ;  /* 0x0009206c01007387 */ /* 0x000fe80000100a00 */
[----:B------:R3:W-:-:S12]  /*68a20*/  STL.64 [R1+0x928], R110 ;  /* 0x0009286e01007387 */ /* 0x0007d80000100a00 */
[----:B------:R-:W-:Y:S01]  /*68a30*/  STL.64 [R1+0x910], R64 ;  /* 0x0009104001007387 */ /* 0x000fe20000100a00 */
[C---:B---3--:R-:W-:Y:S03]  /*68a40*/  HMMA.1688.F32.TF32 R108, R116.reuse, R100, R164 ;  /* 0x00000064746c723c */ /* 0x048fe600000810a4 */
[----:B------:R3:W-:Y:S04]  /*68a50*/  STL.64 [R1+0x918], R66 ;  /* 0x0009184201007387 */ /* 0x0007e80000100a00 */
[----:B------:R-:W-:Y:S04]  /*68a60*/  STL.64 [R1+0x900], R28 ;  /* 0x0009001c01007387 */ /* 0x000fe80000100a00 */
[----:B------:R4:W-:Y:S01]  /*68a70*/  STL.64 [R1+0x908], R30 ;  /* 0x0009081e01007387 */ /* 0x0009e20000100a00 */
[C---:B---3--:R-:W-:Y:S06]  /*68a80*/  HMMA.1688.F32.TF32 R64, R116.reuse, R96, R160 ;  /* 0x000000607440723c */ /* 0x048fec00000810a0 */
[C---:B----4-:R-:W-:Y:S05]  /*68a90*/  HMMA.1688.F32.TF32 R28, R116.reuse, R92, R156 ;  /* 0x0000005c741c723c */ /* 0x050fea000008109c */
[----:B------:R-:W-:Y:S04]  /*68aa0*/  STL.64 [R1+0x8f0], R108 ;  /* 0x0008f06c01007387 */ /* 0x000fe80000100a00 */
[----:B------:R3:W-:Y:S08]  /*68ab0*/  STL.64 [R1+0x8f8], R110 ;  /* 0x0008f86e01007387 */ /* 0x0007f00000100a00 */
        /* <DEDUP_REMOVED lines=10> */
[----:B---3--:R-:W-:Y:S03]  /*68b60*/  HMMA.1688.F32.TF32 R108, R116, R76, R144 ;  /* 0x0000004c746c723c */ /* 0x008fe60000081090 */
[----:B------:R1:W-:Y:S04]  /*68b70*/  STL.64 [R1+0x8b8], R66 ;  /* 0x0008b84201007387 */ /* 0x0003e80000100a00 */
[----:B------:R-:W-:Y:S04]  /*68b80*/  LDS R116, [R0+UR12+0x4280] ;  /* 0x0042800c00747984 */ /* 0x000fe80008000800 */
[----:B------:R-:W-:Y:S01]  /*68b90*/  STL.64 [R1+0x8a0], R28 ;  /* 0x0008a01c01007387 */ /* 0x000fe20000100a00 */
[C---:B-1----:R-:W-:Y:S03]  /*68ba0*/  HMMA.1688.F32.TF32 R64, R112.reuse, R20, R140 ;  /* 0x000000147040723c */ /* 0x042fe6000008108c */
[----:B------:R1:W-:Y:S04]  /*68bb0*/  STL.64 [R1+0x8a8], R30 ;  /* 0x0008a81e01007387 */ /* 0x0003e80000100a00 */
[----:B------:R-:W-:Y:S04]  /*68bc0*/  LDS R118, [R0+UR12+0x5280] ;  /* 0x0052800c00767984 */ /* 0x000fe80008000800 */
[----:B------:R-:W-:Y:S01]  /*68bd0*/  LDS R117, [R179+UR12+0x4280] ;  /* 0x0042800cb3757984 */ /* 0x000fe20008000800 */
[C---:B-1----:R-:W-:Y:S03]  /*68be0*/  HMMA.1688.F32.TF32 R28, R112.reuse, R16, R220 ;  /* 0x00000010701c723c */ /* 0x042fe600000810dc */
[----:B------:R-:W-:Y:S04]  /*68bf0*/  STL.64 [R1+0x480], R108 ;  /* 0x0004806c01007387 */ /* 0x000fe80000100a00 */
[----:B------:R-:W-:Y:S04]  /*68c00*/  STL.64 [R1+0x488], R110 ;  /* 0x0004886e01007387 */ /* 0x000fe80000100a00 */
[----:B------:R-:W3:Y:S04]  /*68c10*/  LDL.LU R140, [R1+0x7b0] ;  /* 0x0007b000018c7983 */ /* 0x000ee80000300800 */
[----:B------:R-:W-:Y:S04]  /*68c20*/  STL.64 [R1+0x470], R64 ;  /* 0x0004704001007387 */ /* 0x000fe80000100a00 */
[----:B------:R-:W-:Y:S04]  /*68c30*/  STL.64 [R1+0x478], R66 ;  /* 0x0004784201007387 */ /* 0x000fe80000100a00 */
[----:B------:R-:W1:Y:S04]  /*68c40*/  LDS R119, [R179+UR12+0x5280] ;  /* 0x0052800cb3777984 */ /* 0x000e680008000800 */
[----:B------:R-:W-:Y:S04]  /*68c50*/  STL.64 [R1+0x460], R28 ;  /* 0x0004601c01007387 */ /* 0x000fe80000100a00 */
[----:B------:R4:W-:Y:S04]  /*68c60*/  STL.64 [R1+0x468], R30 ;  /* 0x0004681e01007387 */ /* 0x0009e80000100a00 */
        /* <DEDUP_REMOVED lines=91> */
[C---:B----4-:R-:W-:Y:S06]  /*69220*/  HMMA.1688.F32.TF32 R28, R112.reuse, R8, R124 ;  /* 0x00000008701c723c */ /* 0x050fec000008107c */
[----:B--2---:R-:W-:-:S15]  /*69230*/  HMMA.1688.F32.TF32 R64, R112, R12, R132 ;  /* 0x0000000c7040723c */ /* 0x004fde0000081084 */
[----:B------:R-:W-:-:S08]  /*69240*/  NOP ;  /* 0x0000000000007918 */ /* 0x000fd00000000000 */
[----:B------:R-:W-:Y:S04]  /*69250*/  STL.64 [R1+0x450], R64 ;  /* 0x0004504001007387 */ /* 0x000fe80000100a00 */
[----:B------:R-:W-:Y:S04]  /*69260*/  STL.64 [R1+0x458], R66 ;  /* 0x0004584201007387 */ /* 0x000fe80000100a00 */
[----:B------:R-:W-:Y:S04]  /*69270*/  STL.64 [R1+0x440], R28 ;  /* 0x0004401c01007387 */ /* 0x000fe80000100a00 */
[----:B------:R3:W-:Y:S02]  /*69280*/  STL.64 [R1+0x448], R30 ;  /* 0x0004481e01007387 */ /* 0x0007e40000100a00 */
[C---:B---3--:R-:W-:Y:S06]  /*69290*/  HMMA.1688.F32.TF32 R28, R112.reuse, R4, R216 ;  /* 0x00000004701c723c */ /* 0x048fec00000810d8 */
        /* <DEDUP_REMOVED lines=33> */
[C---:B--2---:R-:W-:Y:S07]  /*694b0*/  HMMA.1688.F32.TF32 R28, R120.reuse, R20, R164 ;  /* 0x00000014781c723c */ /* 0x044fee00000810a4 */
[----:B------:R-:W-:Y:S04]  /*694c0*/  STL.64 [R1+0x7f0], R108 ;  /* 0x0007f06c01007387 */ /* 0x000fe80000100a00 */
[----:B------:R2:W-:Y:S04]  /*694d0*/  STL.64 [R1+0x7f8], R110 ;  /* 0x0007f86e01007387 */ /* 0x0005e80000100a00 */
[----:B------:R-:W-:Y:S04]  /*694e0*/  STL.64 [R1+0x430], R64 ;  /* 0x0004304001007387 */ /* 0x000fe80000100a00 */
[----:B------:R3:W-:Y:S01]  /*694f0*/  STL.64 [R1+0x438], R66 ;  /* 0x0004384201007387 */ /* 0x0007e20000100a00 */
[C---:B--2---:R-:W-:Y:S03]  /*69500*/  HMMA.1688.F32.TF32 R108, R120.reuse, R16, R160 ;  /* 0x00000010786c723c */ /* 0x044fe600000810a0 */
[----:B------:R-:W-:Y:S04]  /*69510*/  LDS R113, [R252+UR12+0x4280] ;  /* 0x0042800cfc717984 */ /* 0x000fe80008000800 */
[----:B------:R-:W2:Y:S01]  /*69520*/  LDS R115, [R252+UR12+0x5280] ;  /* 0x0052800cfc737984 */ /* 0x000ea20008000800 */
[C---:B---3--:R-:W-:Y:S03]  /*69530*/  HMMA.1688.F32.TF32 R64, R120.reuse, R12, R156 ;  /* 0x0000000c7840723c */ /* 0x048fe6000008109c */
[----:B------:R-:W-:Y:S04]  /*69540*/  STL.64 [R1+0x420], R28 ;  /* 0x0004201c01007387 */ /* 0x000fe80000100a00 */
[----:B------:R3:W-:Y:S02]  /*69550*/  STL.64 [R1+0x428], R30 ;  /* 0x0004281e01007387 */ /* 0x0007e40000100a00 */
[C---:B---3--:R-:W-:Y:S06]  /*69560*/  HMMA.1688.F32.TF32 R28, R120.reuse, R8, R152 ;  /* 0x00000008781c723c */ /* 0x048fec0000081098 */
[----:B------:R-:W-:Y:S04]  /*69570*/  STL.64 [R1+0x410], R108 ;  /* 0x0004106c01007387 */ /* 0x000fe80000100a00 */
[----:B------:R-:W-:Y:S04]  /*69580*/  STL.64 [R1+0x418], R110 ;  /* 0x0004186e01007387 */ /* 0x000fe80000100a00 */
[----:B------:R-:W-:Y:S04]  /*69590*/  STL.64 [R1+0x400], R64 ;  /* 0x0004004001007387 */ /* 0x000fe80000100a00 */
[----:B------:R3:W-:Y:S05]  /*695a0*/  STL.64 [R1+0x408], R66 ;  /* 0x0004084201007387 */ /* 0x0007ea0000100a00 */
[----:B------:R-:W-:Y:S01]  /*695b0*/  STL.64 [R1+0x3f0], R28 ;  /* 0x0003f01c01007387 */ /* 0x000fe20000100a00 */
[C---:B---3--:R-:W-:Y:S03]  /*695c0*/  HMMA.1688.F32.TF32 R64, R120.reuse, R4, R136 ;  /* 0x000000047840723c */ /* 0x048fe60000081088 */
[----:B------:R3:W-:Y:S03]  /*695d0*/  STL.64 [R1+0x3f8], R30 ;  /* 0x0003f81e01007387 */ /* 0x0007e60000100a00 */
[C---:B---3--:R-:W-:Y:S06]  /*695e0*/  HMMA.1688.F32.TF32 R28, R120.reuse, R24, R148 ;  /* 0x00000018781c723c */ /* 0x048fec0000081094 */
[C---:B------:R-:W-:Y:S11]  /*695f0*/  HMMA.1688.F32.TF32 R108, R120.reuse, R68, R144 ;  /* 0x00000044786c723c */ /* 0x040ff60000081090 */
[----:B------:R-:W-:Y:S04]  /*69600*/  STL.64 [R1+0x7e0], R64 ;  /* 0x0007e04001007387 */ /* 0x000fe80000100a00 */
[----:B------:R3:W-:Y:S04]  /*69610*/  STL.64 [R1+0x7e8], R66 ;  /* 0x0007e84201007387 */ /* 0x0007e80000100a00 */
[----:B------:R-:W-:Y:S01]  /*69620*/  STL.64 [R1+0x7d0], R28 ;  /* 0x0007d01c01007387 */ /* 0x000fe20000100a00 */
[C---:B---3--:R-:W-:Y:S03]  /*69630*/  HMMA.1688.F32.TF32 R64, R120.reuse, R72, R140 ;  /* 0x000000487840723c */ /* 0x048fe6000008108c */
[----:B------:R3:W-:Y:S03]  /*69640*/  STL.64 [R1+0x7d8], R30 ;  /* 0x0007d81e01007387 */ /* 0x0007e60000100a00 */
[C---:B---3--:R-:W-:Y:S01]  /*69650*/  HMMA.1688.F32.TF32 R28, R120.reuse, R104, R220 ;  /* 0x00000068781c723c */ /* 0x048fe200000810dc */
[----:B------:R-:W-:Y:S04]  /*69660*/  STL.64 [R1+0x7c0], R108 ;  /* 0x0007c06c01007387 */ /* 0x000fe80000100a00 */
[----:B------:R-:W-:Y:S04]  /*69670*/  STL.64 [R1+0x7c8], R110 ;  /* 0x0007c86e01007387 */ /* 0x000fe80000100a00 */
[----:B------:R-:W3:Y:S08]  /*69680*/  LDL.LU R140, [R1+0x2a0] ;  /* 0x0002a000018c7983 */ /* 0x000ef00000300800 */
[----:B------:R-:W-:Y:S04]  /*69690*/  STL.64 [R1+0x7b0], R64 ;  /* 0x0007b04001007387 */ /* 0x000fe80000100a00 */
[----:B------:R-:W-:Y:S04]  /*696a0*/  STL.64 [R1+0x7b8], R66 ;  /* 0x0007b84201007387 */ /* 0x000fe80000100a00 */
[----:B------:R4:W-:Y:S04]  /*696b0*/  STL.64 [R1+0x7a0], R28 ;  /* 0x0007a01c01007387 */ /* 0x0009e80000100a00 */
        /* <DEDUP_REMOVED lines=108> */
[C---:B----4-:R-:W-:Y:S06]  /*69d80*/  HMMA.1688.F32.TF32 R28, R120.reuse, R84, R28 ;  /* 0x00000054781c723c */ /* 0x050fec000008101c */
[C---:B---3--:R-:W-:Y:S06]  /*69d90*/  HMMA.1688.F32.TF32 R64, R120.reuse, R88, R64 ;  /* 0x000000587840723c */ /* 0x048fec0000081040 */
[C---:B--2---:R-:W-:Y:S06]  /*69da0*/  HMMA.1688.F32.TF32 R136, R120.reuse, R96, R136 ;  /* 0x000000607888723c */ /* 0x044fec0000081088 */
[C---:B------:R-:W-:Y:S06]  /*69db0*/  HMMA.1688.F32.TF32 R180, R120.reuse, R100, R180 ;  /* 0x0000006478b4723c */ /* 0x040fec00000810b4 */
[----:B------:R-:W-:-:S15]  /*69dc0*/  HMMA.1688.F32.TF32 R108, R120, R92, R108 ;  /* 0x0000005c786c723c */ /* 0x000fde000008106c */
[----:B------:R-:W-:-:S02]  /*69dd0*/  NOP ;  /* 0x0000000000007918 */ /* 0x000fc40000000000 */
[----:B------:R-:W-:Y:S04]  /*69de0*/  STL.64 [R1+0x790], R180 ;  /* 0x000790b401007387 */ /* 0x000fe80000100a00 */
[----:B------:R1:W-:Y:S04]  /*69df0*/  STL.64 [R1+0x798], R182 ;  /* 0x000798b601007387 */ /* 0x0003e80000100a00 */
[----:B-1----:R-:W2:Y:S04]  /*69e00*/  LDL.LU.64 R182, [R1+0x6d60] ;  /* 0x006d600001b67983 */ /* 0x002ea80000300a00 */
[----:B------:R-:W3:Y:S04]  /*69e10*/  LDL.LU.64 R180, [R1+0x6d58] ;  /* 0x006d580001b47983 */ /* 0x000ee80000300a00 */
[----:B------:R-:W-:Y:S04]  /*69e20*/  STL.64 [R1+0x780], R136 ;  /* 0x0007808801007387 */ /* 0x000fe80000100a00 */
[----:B------:R1:W-:Y:S04]  /*69e30*/  STL.64 [R1+0x788], R138 ;  /* 0x0007888a01007387 */ /* 0x0003e80000100a00 */
[----:B-1----:R-:W4:Y:S04]  /*69e40*/  LDL.LU.64 R138, [R1+0x6d50] ;  /* 0x006d5000018a7983 */ /* 0x002f280000300a00 */
[----:B------:R-:W2:Y:S04]  /*69e50*/  LDL.LU.64 R136, [R1+0x6d48] ;  /* 0x006d480001887983 */ /* 0x000ea80000300a00 */
[----:B------:R-:W-:Y:S04]  /*69e60*/  STL.64 [R1+0x770], R108 ;  /* 0x0007706c01007387 */ /* 0x000fe80000100a00 */
[----:B------:R1:W-:Y:S04]  /*69e70*/  STL.64 [R1+0x778], R110 ;  /* 0x0007786e01007387 */ /* 0x0003e80000100a00 */
[----:B------:R-:W-:Y:S04]  /*69e80*/  STL.64 [R1+0x760], R64 ;  /* 0x0007604001007387 */ /* 0x000fe80000100a00 */
[----:B------:R1:W-:Y:S02]  /*69e90*/  STL.64 [R1+0x768], R66 ;  /* 0x0007684201007387 */ /* 0x0003e40000100a00 */
[C---:B-1----:R-:W-:Y:S02]  /*69ea0*/  HMMA.1688.F32.TF32 R108, R120.reuse, R80, R128 ;  /* 0x00000050786c723c */ /* 0x042fe40000081080 */
[----:B------:R-:W-:Y:S04]  /*69eb0*/  STL.64 [R1+0x750], R28 ;  /* 0x0007501c01007387 */ /* 0x000fe80000100a00 */
[----:B------:R1:W-:Y:S01]  /*69ec0*/  STL.64 [R1+0x758], R30 ;  /* 0x0007581e01007387 */ /* 0x0003e20000100a00 */
[----:B------:R-:W-:Y:S06]  /*69ed0*/  HMMA.1688.F32.TF32 R64, R120, R76, R132 ;  /* 0x0000004c7840723c */ /* 0x000fec0000081084 */
[C---:B-1----:R-:W-:Y:S01]  /*69ee0*/  HMMA.1688.F32.TF32 R28, R116.reuse, R20, R124 ;  /* 0x00000014741c723c */ /* 0x042fe2000008107c */
[----:B------:R-:W-:Y:S04]  /*69ef0*/  LDS R124, [R0+UR12+0x4300] ;  /* 0x0043000c007c7984 */ /* 0x000fe80008000800 */
[----:B------:R-:W-:Y:S05]  /*69f00*/  LDS R126, [R0+UR12+0x5300] ;  /* 0x0053000c007e7984 */ /* 0x000fea0008000800 */
[----:B------:R-:W-:Y:S04]  /*69f10*/  STL.64 [R1+0x740], R108 ;  /* 0x0007406c01007387 */ /* 0x000fe80000100a00 */
[----:B------:R1:W-:Y:S04]  /*69f20*/  STL.64 [R1+0x748], R110 ;  /* 0x0007486e01007387 */ /* 0x0003e80000100a00 */
[----:B------:R-:W-:Y:S04]  /*69f30*/  STL.64 [R1+0x3e0], R64 ;  /* 0x0003e04001007387 */ /* 0x000fe80000100a00 */
[----:B------:R1:W-:Y:S02]  /*69f40*/  STL.64 [R1+0x3e8], R66 ;  /* 0x0003e84201007387 */ /* 0x0003e40000100a00 */
[C---:B-1----:R-:W-:Y:S02]  /*69f50*/  HMMA.1688.F32.TF32 R108, R116.reuse, R16, R216 ;  /* 0x00000010746c723c */ /* 0x042fe400000810d8 */
[----:B------:R-:W-:Y:S04]  /*69f60*/  STL.64 [R1+0x3d0], R28 ;  /* 0x0003d01c01007387 */ /* 0x000fe80000100a00 */
[----:B------:R1:W-:Y:S01]  /*69f70*/  STL.64 [R1+0x3d8], R30 ;  /* 0x0003d81e01007387 */ /* 0x0003e20000100a00 */
[C---:B------:R-:W-:Y:S03]  /*69f80*/  HMMA.1688.F32.TF32 R64, R116.reuse, R12, R212 ;  /* 0x0000000c7440723c */ /* 0x040fe600000810d4 */
[----:B------:R-:W-:Y:S04]  /*69f90*/  LDS R125, [R179+UR12+0x4300] ;  /* 0x0043000cb37d7984 */ /* 0x000fe80008000800 */
[----:B------:R-:W3:Y:S01]  /*69fa0*/  LDS R127, [R179+UR12+0x5300] ;  /* 0x0053000cb37f7984 */ /* 0x000ee20008000800 */
[C---:B-1----:R-:W-:Y:S08]  /*69fb0*/  HMMA.1688.F32.TF32 R28, R116.reuse, R8, R208 ;  /* 0x00000008741c723c */ /* 0x042ff000000810d0 */
[----:B------:R-:W-:Y:S04]  /*69fc0*/  STL.64 [R1+0x3c0], R108 ;  /* 0x0003c06c01007387 */ /* 0x000fe80000100a00 */
[----:B------:R-:W-:Y:S04]  /*69fd0*/  STL.64 [R1+0x3c8], R110 ;  /* 0x0003c86e01007387 */ /* 0x000fe80000100a00 */
[----:B------:R-:W-:Y:S04]  /*69fe0*/  STL.64 [R1+0x3b0], R64 ;  /* 0x0003b04001007387 */ /* 0x000fe80000100a00 */
[----:B------:R-:W-:Y:S04]  /*69ff0*/  STL.64 [R1+0x3b8], R66 ;  /* 0x0003b84201007387 */ /* 0x000fe80000100a00 */
[----:B------:R-:W-:Y:S04]  /*6a000*/  STL.64 [R1+0x3a0], R28 ;  /* 0x0003a01c01007387 */ /* 0x000fe80000100a00 */
[----:B------:R1:W-:Y:S02]  /*6a010*/  STL.64 [R1+0x3a8], R30 ;  /* 0x0003a81e01007387 */ /* 0x0003e40000100a00 */
[C---:B-1----:R-:W-:Y:S06]  /*6a020*/  HMMA.1688.F32.TF32 R28, R116.reuse, R4, R204 ;  /* 0x00000004741c723c */ /* 0x042fec00000810cc */
[C---:B------:R-:W-:Y:S06]  /*6a030*/  HMMA.1688.F32.TF32 R108, R116.reuse, R24, R200 ;  /* 0x00000018746c723c */ /* 0x040fec00000810c8 */
[C---:B------:R-:W-:Y:S11]  /*6a040*/  HMMA.1688.F32.TF32 R64, R116.reuse, R68, R196 ;  /* 0x000000447440723c */ /* 0x040ff600000810c4 */
[----:B------:R-:W-:Y:S04]  /*6a050*/  STL.64 [R1+0x730], R28 ;  /* 0x0007301c01007387 */ /* 0x000fe80000100a00 */
[----:B------:R1:W-:Y:S02]  /*6a060*/  STL.64 [R1+0x738], R30 ;  /* 0x0007381e01007387 */ /* 0x0003e40000100a00 */
[C---:B-1----:R-:W-:Y:S02]  /*6a070*/  HMMA.1688.F32.TF32 R28, R116.reuse, R72, R192 ;  /* 0x00000048741c723c */ /* 0x042fe400000810c0 */
[----:B------:R-:W-:Y:S04]  /*6a080*/  STL.64 [R1+0x720], R108 ;  /* 0x0007206c01007387 */ /* 0x000fe80000100a00 */
[----:B------:R1:W-:Y:S04]  /*6a090*/  STL.64 [R1+0x728], R110 ;  /* 0x0007286e01007387 */ /* 0x0003e80000100a00 */
[----:B------:R-:W-:Y:S04]  /*6a0a0*/  STL.64 [R1+0x710], R64 ;  /* 0x0007104001007387 */ /* 0x000fe80000100a00 */
[----:B------:R1:W-:Y:S02]  /*6a0b0*/  STL.64 [R1+0x718], R66 ;  /* 0x0007184201007387 */ /* 0x0003e40000100a00 */
[C---:B-1----:R-:W-:Y:S07]  /*6a0c0*/  HMMA.1688.F32.TF32 R108, R116.reuse, R104, R188 ;  /* 0x00000068746c723c */ /* 0x042fee00000810bc */
[----:B------:R-:W-:Y:S01]  /*6a0d0*/  STL.64 [R1+0x700], R28 ;  /* 0x0007001c01007387 */ /* 0x000fe20000100a00 */
[C---:B------:R-:W-:Y:S03]  /*6a0e0*/  HMMA.1688.F32.TF32 R64, R116.reuse, R100, R184 ;  /* 0x000000647440723c */ /* 0x040fe600000810b8 */
[----:B------:R1:W-:Y:S03]  /*6a0f0*/  STL.64 [R1+0x708], R30 ;  /* 0x0007081e01007387 */ /* 0x0003e60000100a00 */
[C---:B-1----:R-:W-:Y:S09]  /*6a100*/  HMMA.1688.F32.TF32 R28, R116.reuse, R96, R172 ;  /* 0x00000060741c723c */ /* 0x042ff200000810ac */
[----:B------:R-:W-:Y:S04]  /*6a110*/  STL.64 [R1+0x6f0], R108 ;  /* 0x0006f06c01007387 */ /* 0x000fe80000100a00 */
[----:B------:R1:W-:Y:S04]  /*6a120*/  STL.64 [R1+0x6f8], R110 ;  /* 0x0006f86e01007387 */ /* 0x0003e80000100a00 */
[----:B------:R-:W-:Y:S04]  /*6a130*/  STL.64 [R1+0x6e0], R64 ;  /* 0x0006e04001007387 */ /* 0x000fe80000100a00 */
[----:B------:R1:W-:Y:S02]  /*6a140*/  STL.64 [R1+0x6e8], R66 ;  /* 0x0006e84201007387 */ /* 0x0003e40000100a00 */
[C---:B-1----:R-:W-:Y:S02]  /*6a150*/  HMMA.1688.F32.TF32 R108, R116.reuse, R92, R168 ;  /* 0x0000005c746c723c */ /* 0x042fe400000810a8 */
[----:B------:R-:W-:Y:S04]  /*6a160*/  STL.64 [R1+0x6d0], R28 ;  /* 0x0006d01c01007387 */ /* 0x000fe80000100a00 */
[C---:B------:R-:W-:Y:S01]  /*6a170*/  HMMA.1688.F32.TF32 R64, R116.reuse, R88, R164 ;  /* 0x000000587440723c */ /* 0x040fe200000810a4 */
[----:B------:R1:W-:Y:S05]  /*6a180*/  STL.64 [R1+0x6d8], R30 ;  /* 0x0006d81e01007387 */ /* 0x0003ea0000100a00 */
[C---:B-1----:R-:W-:Y:S11]  /*6a190*/  HMMA.1688.F32.TF32 R28, R116.reuse, R84, R160 ;  /* 0x00000054741c723c */ /* 0x042ff600000810a0 */
[----:B------:R-:W-:Y:S04]  /*6a1a0*/  STL.64 [R1+0x6c0], R108 ;  /* 0x0006c06c01007387 */ /* 0x000fe80000100a00 */
[----:B------:R1:W-:Y:S04]  /*6a1b0*/  STL.64 [R1+0x6c8], R110 ;  /* 0x0006c86e01007387 */ /* 0x0003e80000100a00 */
[----:B------:R-:W-:Y:S04]  /*6a1c0*/  STL.64 [R1+0x6b0], R64 ;  /* 0x0006b04001007387 */ /* 0x000fe80000100a00 */
[----:B------:R1:W-:Y:S02]  /*6a1d0*/  STL.64 [R1+0x6b8], R66 ;  /* 0x0006b84201007387 */ /* 0x0003e40000100a00 */
[C---:B-1----:R-:W-:Y:S02]  /*6a1e0*/  HMMA.1688.F32.TF32 R108, R116.reuse, R80, R156 ;  /* 0x00000050746c723c */ /* 0x042fe4000008109c */
[----:B------:R-:W-:Y:S04]  /*6a1f0*/  STL.64 [R1+0x6a0], R28 ;  /* 0x0006a01c01007387 */ /* 0x000fe80000100a00 */
[----:B------:R-:W-:Y:S01]  /*6a200*/  HMMA.1688.F32.TF32 R64, R116, R76, R152 ;  /* 0x0000004c7440723c */ /* 0x000fe20000081098 */
        /* <DEDUP_REMOVED lines=11> */
[C---:B---3--:R-:W-:Y:S03]  /*6a2c0*/  HMMA.1688.F32.TF32 R64, R112.reuse, R12, R140 ;  /* 0x0000000c7040723c */ /* 0x048fe6000008108c */
[----:B------:R-:W-:Y:S04]  /*6a2d0*/  STL.64 [R1+0x380], R28 ;  /* 0x0003801c01007387 */ /* 0x000fe80000100a00 */
[----:B------:R3:W-:Y:S02]  /*6a2e0*/  STL.64 [R1+0x388], R30 ;  /* 0x0003881e01007387 */ /* 0x0007e40000100a00 */
[C---:B---3--:R-:W-:Y:S06]  /*6a2f0*/  HMMA.1688.F32.TF32 R28, R112.reuse, R8, R220 ;  /* 0x00000008701c723c */ /* 0x048fec00000810dc */
[----:B------:R-:W-:Y:S04]  /*6a300*/  STL.64 [R1+0x370], R108 ;  /* 0x0003706c01007387 */ /* 0x000fe80000100a00 */
[----:B------:R-:W-:Y:S04]  /*6a310*/  STL.64 [R1+0x378], R110 ;  /* 0x0003786e01007387 */ /* 0x000fe80000100a00 */
[----:B------:R-:W3:Y:S04]  /*6a320*/  LDL.LU R144, [R1+0x610] ;  /* 0x0006100001907983 */ /* 0x000ee80000300800 */
        /* <DEDUP_REMOVED lines=57> */
[----:B--2---:R-:W4:Y:S04]  /*6a6c0*/  LDL.LU R30, [R1+0xff8] ;  /* 0x000ff800011e7983 */ /* 0x004f280000300800 */
        /* <DEDUP_REMOVED lines=30> */
[----:B---3--:R-:W-:-:S15]  /*6a8b0*/  HMMA.1688.F32.TF32 R64, R112, R24, R128 ;  /* 0x000000187040723c */ /* 0x008fde0000081080 */
[----:B------:R-:W-:-:S02]  /*6a8c0*/  NOP ;  /* 0x0000000000007918 */ /* 0x000fc40000000000 */
[----:B------:R-:W-:Y:S04]  /*6a8d0*/  STL.64 [R1+0x340], R28 ;  /* 0x0003401c01007387 */ /* 0x000fe80000100a00 */
[----:B------:R2:W-:Y:S02]  /*6a8e0*/  STL.64 [R1+0x348], R30 ;  /* 0x0003481e01007387 */ /* 0x0005e40000100a00 */
[----:B--2---:R-:W-:Y:S02]  /*6a8f0*/  HMMA.1688.F32.TF32 R28, R112, R68, R140 ;  /* 0x00000044701c723c */ /* 0x004fe4000008108c */
[----:B------:R-:W2:Y:S04]  /*6a900*/  LDL.LU R140, [R1+0xf80] ;  /* 0x000f8000018c7983 */ /* 0x000ea80000300800 */
[----:B------:R-:W-:Y:S04]  /*6a910*/  STL.64 [R1+0x330], R64 ;  /* 0x0003304001007387 */ /* 0x000fe80000100a00 */
[----:B------:R-:W-:-:S13]  /*6a920*/  STL.64 [R1+0x338], R66 ;  /* 0x0003384201007387 */ /* 0x000fda0000100a00 */
[----:B------:R-:W-:Y:S04]  /*6a930*/  STL.64 [R1+0x320], R28 ;  /* 0x0003201c01007387 */ /* 0x000fe80000100a00 */
[----:B------:R3:W-:Y:S04]  /*6a940*/  STL.64 [R1+0x328], R30 ;  /* 0x0003281e01007387 */ /* 0x0007e80000100a00 */
[----:B------:R-:W2:Y:S04]  /*6a950*/  LDL.LU R141, [R1+0xf84] ;  /* 0x000f8400018d7983 */ /* 0x000ea80000300800 */
[----:B------:R-:W2:Y:S04]  /*6a960*/  LDL.LU R142, [R1+0xf88] ;  /* 0x000f8800018e7983 */ /* 0x000ea80000300800 */
[----:B------:R-:W2:Y:S01]  /*6a970*/  LDL.LU R143, [R1+0xf8c] ;  /* 0x000f8c00018f7983 */ /* 0x000ea20000300800 */
[C---:B---3--:R-:W-:Y:S06]  /*6a980*/  HMMA.1688.F32.TF32 R28, R112.reuse, R72, R132 ;  /* 0x00000048701c723c */ /* 0x048fec0000081084 */
[C---:B------:R-:W-:Y:S06]  /*6a990*/  HMMA.1688.F32.TF32 R108, R112.reuse, R104, R216 ;  /* 0x00000068706c723c */ /* 0x040fec00000810d8 */
[C---:B------:R-:W-:Y:S11]  /*6a9a0*/  HMMA.1688.F32.TF32 R64, R112.reuse, R100, R212 ;  /* 0x000000647040723c */ /* 0x040ff600000810d4 */
[----:B------:R-:W-:Y:S04]  /*6a9b0*/  STL.64 [R1+0x310], R28 ;  /* 0x0003101c01007387 */ /* 0x000fe80000100a00 */
[----:B------:R3:W-:Y:S02]  /*6a9c0*/  STL.64 [R1+0x318], R30 ;  /* 0x0003181e01007387 */ /* 0x0007e40000100a00 */
[C---:B---3--:R-:W-:Y:S02]  /*6a9d0*/  HMMA.1688.F32.TF32 R28, R112.reuse, R96, R208 ;  /* 0x00000060701c723c */ /* 0x048fe400000810d0 */
[----:B------:R-:W-:Y:S04]  /*6a9e0*/  STL.64 [R1+0x300], R108 ;  /* 0x0003006c01007387 */ /* 0x000fe80000100a00 */
[----:B------:R3:W-:Y:S04]  /*6a9f0*/  STL.64 [R1+0x308], R110 ;  /* 0x0003086e01007387 */ /* 0x0007e80000100a00 */
[----:B------:R-:W-:Y:S04]  /*6aa00*/  STL.64 [R1+0x2f0], R64 ;  /* 0x0002f04001007387 */ /* 0x000fe80000100a00 */
[----:B------:R4:W-:Y:S01]  /*6aa10*/  STL.64 [R1+0x2f8], R66 ;  /* 0x0002f84201007387 */ /* 0x0009e20000100a00 */
[C---:B---3--:R-:W-:Y:S08]  /*6aa20*/  HMMA.1688.F32.TF32 R108, R112.reuse, R92, R204 ;  /* 0x0000005c706c723c */ /* 0x048ff000000810cc */
[----:B------:R-:W-:Y:S01]  /*6aa30*/  STL.64 [R1+0x2e0], R28 ;  /* 0x0002e01c01007387 */ /* 0x000fe20000100a00 */
[C---:B----4-:R-:W-:Y:S03]  /*6aa40*/  HMMA.1688.F32.TF32 R64, R112.reuse, R88, R200 ;  /* 0x000000587040723c */ /* 0x050fe600000810c8 */
[----:B------:R3:W-:Y:S03]  /*6aa50*/  STL.64 [R1+0x2e8], R30 ;  /* 0x0002e81e01007387 */ /* 0x0007e60000100a00 */
[C---:B---3--:R-:W-:Y:S08]  /*6aa60*/  HMMA.1688.F32.TF32 R28, R112.reuse, R84, R196 ;  /* 0x00000054701c723c */ /* 0x048ff000000810c4 */
[----:B------:R-:W-:Y:S04]  /*6aa70*/  STL.64 [R1+0x2d0], R108 ;  /* 0x0002d06c01007387 */ /* 0x000fe80000100a00 */
[----:B------:R3:W-:Y:S05]  /*6aa80*/  STL.64 [R1+0x2d8], R110 ;  /* 0x0002d86e01007387 */ /* 0x0007ea0000100a00 */
[----:B------:R-:W-:Y:S04]  /*6aa90*/  STL.64 [R1+0x680], R64 ;  /* 0x0006804001007387 */ /* 0x000fe80000100a00 */
[----:B------:R4:W-:Y:S01]  /*6aaa0*/  STL.64 [R1+0x688], R66 ;  /* 0x0006884201007387 */ /* 0x0009e20000100a00 */
[C---:B---3--:R-:W-:Y:S03]  /*6aab0*/  HMMA.1688.F32.TF32 R108, R112.reuse, R80, R192 ;  /* 0x00000050706c723c */ /* 0x048fe600000810c0 */
[----:B------:R-:W-:Y:S03]  /*6aac0*/  STL.64 [R1+0x670], R28 ;  /* 0x0006701c01007387 */ /* 0x000fe60000100a00 */
[----:B----4-:R-:W-:Y:S01]  /*6aad0*/  HMMA.1688.F32.TF32 R64, R112, R76, R188 ;  /* 0x0000004c7040723c */ /* 0x010fe200000810bc */
[----:B------:R3:W-:Y:S05]  /*6aae0*/  STL.64 [R1+0x678], R30 ;  /* 0x0006781e01007387 */ /* 0x0007ea0000100a00 */
[C---:B---3--:R-:W-:Y:S11]  /*6aaf0*/  HMMA.1688.F32.TF32 R28, R124.reuse, R20, R184 ;  /* 0x000000147c1c723c */ /* 0x048ff600000810b8 */
[----:B------:R-:W-:Y:S04]  /*6ab00*/  STL.64 [R1+0x660], R108 ;  /* 0x0006606c01007387 */ /* 0x000fe80000100a00 */
[----:B------:R3:W-:Y:S04]  /*6ab10*/  STL.64 [R1+0x668], R110 ;  /* 0x0006686e01007387 */ /* 0x0007e80000100a00 */
[----:B------:R-:W-:Y:S04]  /*6ab20*/  STL.64 [R1+0x2c0], R64 ;  /* 0x0002c04001007387 */ /* 0x000fe80000100a00 */
[----:B------:R4:W-:Y:S01]  /*6ab30*/  STL.64 [R1+0x2c8], R66 ;  /* 0x0002c84201007387 */ /* 0x0009e20000100a00 */
[C---:B---3--:R-:W-:Y:S03]  /*6ab40*/  HMMA.1688.F32.TF32 R108, R124.reuse, R16, R172 ;  /* 0x000000107c6c723c */ /* 0x048fe600000810ac */
[----:B------:R-:W-:Y:S03]  /*6ab50*/  STL.64 [R1+0x2b0], R28 ;  /* 0x0002b01c01007387 */ /* 0x000fe60000100a00 */
[C---:B----4-:R-:W-:Y:S01]  /*6ab60*/  HMMA.1688.F32.TF32 R64, R124.reuse, R12, R168 ;  /* 0x0000000c7c40723c */ /* 0x050fe200000810a8 */
[----:B------:R3:W-:Y:S05]  /*6ab70*/  STL.64 [R1+0x2b8], R30 ;  /* 0x0002b81e01007387 */ /* 0x0007ea0000100a00 */
[C---:B---3--:R-:W-:Y:S11]  /*6ab80*/  HMMA.1688.F32.TF32 R28, R124.reuse, R8, R220 ;  /* 0x000000087c1c723c */ /* 0x048ff600000810dc */
[----:B------:R-:W-:Y:S04]  /*6ab90*/  STL.64 [R1+0x2a0], R108 ;  /* 0x0002a06c01007387 */ /* 0x000fe80000100a00 */
[----:B------:R-:W-:Y:S04]  /*6aba0*/  STL.64 [R1+0x2a8], R110 ;  /* 0x0002a86e01007387 */ /* 0x000fe80000100a00 */
[----:B------:R-:W-:Y:S04]  /*6abb0*/  STL.64 [R1+0x290], R64 ;  /* 0x0002904001007387 */ /* 0x000fe80000100a00 */
[----:B------:R3:W-:Y:S04]  /*6abc0*/  STL.64 [R1+0x298], R66 ;  /* 0x0002984201007387 */ /* 0x0007e80000100a00 */
[----:B------:R-:W-:Y:S04]  /*6abd0*/  LDS R220, [R0+UR12+0x4380] ;  /* 0x0043800c00dc7984 */ /* 0x000fe80008000800 */
[----:B------:R-:W-:Y:S04]  /*6abe0*/  LDS R222, [R0+UR12+0x5380] ;  /* 0x0053800c00de7984 */ /* 0x000fe80008000800 */
[----:B------:R-:W-:Y:S01]  /*6abf0*/  STL.64 [R1+0x280], R28 ;  /* 0x0002801c01007387 */ /* 0x000fe20000100a00 */
[C---:B---3--:R-:W-:Y:S03]  /*6ac00*/  HMMA.1688.F32.TF32 R64, R124.reuse, R4, R164 ;  /* 0x000000047c40723c */ /* 0x048fe600000810a4 */
[----:B------:R3:W-:Y:S04]  /*6ac10*/  STL.64 [R1+0x288], R30 ;  /* 0x0002881e01007387 */ /* 0x0007e80000100a00 */
[----:B------:R-:W-:Y:S04]  /*6ac20*/  LDS R221, [R179+UR12+0x4380] ;  /* 0x0043800cb3dd7984 */ /* 0x000fe80008000800 */
[----:B------:R-:W4:Y:S01]  /*6ac30*/  LDS R223, [R179+UR12+0x5380] ;  /* 0x0053800cb3df7984 */ /* 0x000f220008000800 */
[C---:B---3--:R-:W-:Y:S06]  /*6ac40*/  HMMA.1688.F32.TF32 R28, R124.reuse, R24, R160 ;  /* 0x000000187c1c723c */ /* 0x048fec00000810a0 */
[C---:B------:R-:W-:Y:S05]  /*6ac50*/  HMMA.1688.F32.TF32 R108, R124.reuse, R68, R156 ;  /* 0x000000447c6c723c */ /* 0x040fea000008109c */
[----:B------:R-:W-:Y:S04]  /*6ac60*/  STL.64 [R1+0x650], R64 ;  /* 0x0006504001007387 */ /* 0x000fe80000100a00 */
[----:B------:R3:W-:Y:S08]  /*6ac70*/  STL.64 [R1+0x658], R66 ;  /* 0x0006584201007387 */ /* 0x0007f00000100a00 */
        /* <DEDUP_REMOVED lines=9> */
[----:B------:R-:W-:Y:S04]  /*6ad10*/  STL.64 [R1+0x610], R28 ;  /* 0x0006101c01007387 */ /* 0x000fe80000100a00 */
[----:B------:R1:W-:Y:S04]  /*6ad20*/  STL.64 [R1+0x618], R30 ;  /* 0x0006181e01007387 */ /* 0x0003e80000100a00 */
        /* <DEDUP_REMOVED lines=32> */
[----:B------:R-:W-:Y:S04]  /*6af30*/  STL.64 [R1+0x6988], R114 ;  /* 0x0069887201007387 */ /* 0x000fe80000100a00 */
[----:B------:R-:W-:Y:S01]  /*6af40*/  STL.64 [R1+0x6980], R112 ;  /* 0x0069807001007387 */ /* 0x000fe20000100a00 */
[C---:B---3--:R-:W-:Y:S06]  /*6af50*/  HMMA.1688.F32.TF32 R116, R124.reuse, R96, R172 ;  /* 0x000000607c74723c */ /* 0x048fec00000810ac */
[----:B----4-:R-:W-:-:S15]  /*6af60*/  HMMA.1688.F32.TF32 R120, R124, R92, R144 ;  /* 0x0000005c7c78723c */ /* 0x010fde0000081090 */
[----:B------:R-:W-:-:S02]  /*6af70*/  NOP ;  /* 0x0000000000007918 */ /* 0x000fc40000000000 */
[----:B------:R-:W-:Y:S04]  /*6af80*/  STL.64 [R1+0x6998], R118 ;  /* 0x0069987601007387 */ /* 0x000fe80000100a00 */
[----:B------:R-:W-:Y:S04]  /*6af90*/  STL.64 [R1+0x6990], R116 ;  /* 0x0069907401007387 */ /* 0x000fe80000100a00 */
[----:B------:R-:W3:Y:S04]  /*6afa0*/  LDL.LU R144, [R1+0x1c0] ;  /* 0x0001c00001907983 */ /* 0x000ee80000300800 */
[----:B------:R-:W3:Y:S04]  /*6afb0*/  LDL.LU R145, [R1+0x1c4] ;  /* 0x0001c40001917983 */ /* 0x000ee80000300800 */
[----:B------:R-:W3:Y:S04]  /*6afc0*/  LDL.LU R146, [R1+0x1c8] ;  /* 0x0001c80001927983 */ /* 0x000ee80000300800 */
[----:B------:R-:W3:Y:S01]  /*6afd0*/  LDL.LU R147, [R1+0x1cc] ;  /* 0x0001cc0001937983 */ /* 0x000ee20000300800 */
[----:B-1----:R-:W-:Y:S03]  /*6afe0*/  HMMA.1688.F32.TF32 R28, R124, R88, R168 ;  /* 0x000000587c1c723c */ /* 0x002fe600000810a8 */
[----:B------:R-:W-:Y:S04]  /*6aff0*/  STL [R1+0x6978], R120 ;  /* 0x0069787801007387 */ /* 0x000fe80000100800 */
[----:B------:R-:W-:Y:S04]  /*6b000*/  STL [R1+0x6974], R121 ;  /* 0x0069747901007387 */ /* 0x000fe80000100800 */
[----:B------:R-:W-:Y:S04]  /*6b010*/  STL [R1+0x6970], R122 ;  /* 0x0069707a01007387 */ /* 0x000fe80000100800 */
[----:B------:R-:W-:Y:S08]  /*6b020*/  STL [R1+0x696c], R123 ;  /* 0x00696c7b01007387 */ /* 0x000ff00000100800 */
[----:B------:R-:W-:Y:S01]  /*6b030*/  STL.64 [R1+0xcb0], R28 ;  /* 0x000cb01c01007387 */ /* 0x000fe20000100a00 */
[----:B------:R-:W-:-:S03]  /*6b040*/  IMAD.MOV.U32 R3, RZ, RZ, R31 ;  /* 0x000000ffff037224 */ /* 0x000fc600078e001f */
[----:B------:R1:W-:Y:S02]  /*6b050*/  STL [R1+0xcb8], R30 ;  /* 0x000cb81e01007387 */ /* 0x0003e40000100800 */
[C---:B-1----:R-:W-:Y:S06]  /*6b060*/  HMMA.1688.F32.TF32 R28, R124.reuse, R84, R164 ;  /* 0x000000547c1c723c */ /* 0x042fec00000810a4 */
[C---:B--2---:R-:W-:Y:S06]  /*6b070*/  HMMA.1688.F32.TF32 R108, R124.reuse, R80, R160 ;  /* 0x000000507c6c723c */ /* 0x044fec00000810a0 */
[----:B------:R-:W-:Y:S01]  /*6b080*/  HMMA.1688.F32.TF32 R64, R124, R76, R156 ;  /* 0x0000004c7c40723c */ /* 0x000fe2000008109c */
[----:B------:R-:W-:Y:S01]  /*6b090*/  STL [R1+0x69d0], R3 ;  /* 0x0069d00301007387 */ /* 0x000fe20000100800 */
[----:B------:R-:W-:Y:S01]  /*6b0a0*/  MOV R171, R136 ;  /* 0x0000008800ab7202 */ /* 0x000fe20000000f00 */
[----:B------:R-:W-:-:S02]  /*6b0b0*/  IMAD.MOV.U32 R170, RZ, RZ, R137 ;  /* 0x000000ffffaa7224 */ /* 0x000fc400078e0089 */
[----:B------:R-:W-:Y:S01]  /*6b0c0*/  IMAD.MOV.U32 R169, RZ, RZ, R138 ;  /* 0x000000ffffa97224 */ /* 0x000fe200078e008a */
[----:B------:R-:W-:Y:S01]  /*6b0d0*/  LDS R124, [R2+UR12+0x4380] ;  /* 0x0043800c027c7984 */ /* 0x000fe20008000800 */
[----:B------:R-:W-:-:S03]  /*6b0e0*/  IMAD.MOV.U32 R168, RZ, RZ, R139 ;  /* 0x000000ffffa87224 */ /* 0x000fc600078e008b */
[----:B------:R-:W-:Y:S02]  /*6b0f0*/  LDS R126, [R2+UR12+0x5380] ;  /* 0x0053800c027e7984 */ /* 0x000fe40008000800 */
[----:B------:R-:W-:Y:S01]  /*6b100*/  MOV R120, R28 ;  /* 0x0000001c00787202 */ /* 0x000fe20000000f00 */
[----:B------:R-:W-:Y:S02]  /*6b110*/  IMAD.MOV.U32 R121, RZ, RZ, R29 ;  /* 0x000000ffff797224 */ /* 0x000fe400078e001d */
[----:B------:R-:W-:Y:S02]  /*6b120*/  IMAD.MOV.U32 R122, RZ, RZ, R30 ;  /* 0x000000ffff7a7224 */ /* 0x000fe400078e001e */
[----:B------:R-:W-:Y:S01]  /*6b130*/  IMAD.MOV.U32 R123, RZ, RZ, R31 ;  /* 0x000000ffff7b7224 */ /* 0x000fe200078e001f */
[----:B------:R-:W-:Y:S01]  /*6b140*/  LDS R125, [R252+UR12+0x4380] ;  /* 0x0043800cfc7d7984 */ /* 0x000fe20008000800 */
[C---:B------:R-:W-:Y:S03]  /*6b150*/  HMMA.1688.F32.TF32 R28, R152.reuse, R20, R140 ;  /* 0x00000014981c723c */ /* 0x040fe6000008108c */
[----:B------:R-:W-:Y:S04]  /*6b160*/  STL.64 [R1+0x69a8], R122 ;  /* 0x0069a87a01007387 */ /* 0x000fe80000100a00 */
[----:B------:R-:W-:Y:S04]  /*6b170*/  STL.64 [R1+0x69a0], R120 ;  /* 0x0069a07801007387 */ /* 0x000fe80000100a00 */
        /* <DEDUP_REMOVED lines=10> */
[----:B-1----:R-:W-:Y:S03]  /*6b220*/  HMMA.1688.F32.TF32 R28, R152, R16, R148 ;  /* 0x00000010981c723c */ /* 0x002fe60000081094 */
[----:B------:R-:W1:-:S15]  /*6b230*/  LDS R127, [R252+UR12+0x5380] ;  /* 0x0053800cfc7f7984 */ /* 0x000e5e0008000800 */
[----:B------:R-:W-:-:S06]  /*6b240*/  NOP ;  /* 0x0000000000007918 */ /* 0x000fcc0000000000 */
        /* <DEDUP_REMOVED lines=21> */
[----:B------:R-:W-:-:S09]  /*6b3a0*/  NOP ;  /* 0x0000000000007918 */ /* 0x000fd20000000000 */
[----:B------:R-:W-:Y:S02]  /*6b3b0*/  IMAD.MOV.U32 R116, RZ, RZ, R31 ;  /* 0x000000ffff747224 */ /* 0x000fe400078e001f */
[----:B------:R-:W-:Y:S01]  /*6b3c0*/  IMAD.MOV.U32 R117, RZ, RZ, R30 ;  /* 0x000000ffff757224 */ /* 0x000fe200078e001e */
[----:B------:R-:W-:Y:S01]  /*6b3d0*/  MOV R119, R28 ;  /* 0x0000001c00777202 */ /* 0x000fe20000000f00 */
[----:B------:R-:W-:Y:S01]  /*6b3e0*/  IMAD.MOV.U32 R118, RZ, RZ, R29 ;  /* 0x000000ffff767224 */ /* 0x000fe200078e001d */
[----:B------:R3:W-:Y:S04]  /*6b3f0*/  STL [R1+0x69f0], R116 ;  /* 0x0069f07401007387 */ /* 0x0007e80000100800 */
[----:B------:R3:W-:Y:S04]  /*6b400*/  STL [R1+0x69ec], R117 ;  /* 0x0069ec7501007387 */ /* 0x0007e80000100800 */
[----:B------:R3:W-:Y:S04]  /*6b410*/  STL [R1+0x69e8], R118 ;  /* 0x0069e87601007387 */ /* 0x0007e80000100800 */
[----:B------:R3:W-:Y:S04]  /*6b420*/  STL [R1+0x69e4], R119 ;  /* 0x0069e47701007387 */ /* 0x0007e80000100800 */
[----:B------:R-:W3:Y:S04]  /*6b430*/  LDL.LU R148, [R1+0xf20] ;  /* 0x000f200001947983 */ /* 0x000ee80000300800 */
[----:B------:R-:W3:Y:S04]  /*6b440*/  LDL.LU R149, [R1+0xf24] ;  /* 0x000f240001957983 */ /* 0x000ee80000300800 */
[----:B------:R-:W3:Y:S04]  /*6b450*/  LDL.LU R150, [R1+0xf28] ;  /* 0x000f280001967983 */ /* 0x000ee80000300800 */
[----:B------:R-:W3:Y:S01]  /*6b460*/  LDL.LU R151, [R1+0xf2c] ;  /* 0x000f2c0001977983 */ /* 0x000ee20000300800 */
[----:B--2---:R-:W-:Y:S03]  /*6b470*/  HMMA.1688.F32.TF32 R28, R152, R8, R140 ;  /* 0x00000008981c723c */ /* 0x004fe6000008108c */
        /* <DEDUP_REMOVED lines=8> */
[----:B------:R-:W-:Y:S01]  /*6b500*/  MOV R123, R28 ;  /* 0x0000001c007b7202 */ /* 0x000fe20000000f00 */
[----:B------:R-:W-:-:S02]  /*6b510*/  IMAD.MOV.U32 R122, RZ, RZ, R29 ;  /* 0x000000ffff7a7224 */ /* 0x000fc400078e001d */
[----:B------:R-:W-:Y:S02]  /*6b520*/  IMAD.MOV.U32 R121, RZ, RZ, R30 ;  /* 0x000000ffff797224 */ /* 0x000fe400078e001e */
[----:B------:R-:W-:Y:S02]  /*6b530*/  IMAD.MOV.U32 R120, RZ, RZ, R31 ;  /* 0x000000ffff787224 */ /* 0x000fe400078e001f */
[----:B----4-:R-:W-:-:S15]  /*6b540*/  HMMA.1688.F32.TF32 R28, R152, R24, R160 ;  /* 0x00000018981c723c */ /* 0x010fde00000810a0 */
[----:B------:R-:W-:-:S09]  /*6b550*/  NOP ;  /* 0x0000000000007918 */ /* 0x000fd20000000000 */
[----:B------:R-:W-:Y:S01]  /*6b560*/  MOV R112, R28 ;  /* 0x0000001c00707202 */ /* 0x000fe20000000f00 */
[----:B-1----:R-:W-:Y:S02]  /*6b570*/  IMAD.MOV.U32 R114, RZ, RZ, R29 ;  /* 0x000000ffff727224 */ /* 0x002fe400078e001d */
[----:B------:R-:W-:Y:S02]  /*6b580*/  IMAD.MOV.U32 R115, RZ, RZ, R30 ;  /* 0x000000ffff737224 */ /* 0x000fe400078e001e */
[----:B------:R-:W-:Y:S02]  /*6b590*/  IMAD.MOV.U32 R113, RZ, RZ, R31 ;  /* 0x000000ffff717224 */ /* 0x000fe400078e001f */
[C---:B------:R-:W-:Y:S01]  /*6b5a0*/  HMMA.1688.F32.TF32 R28, R152.reuse, R68, R156 ;  /* 0x00000044981c723c */ /* 0x040fe2000008109c */
[----:B------:R1:W-:Y:S05]  /*6b5b0*/  STL [R1+0x6a00], R120 ;  /* 0x006a007801007387 */ /* 0x0003ea0000100800 */
[----:B------:R-:W-:-:S15]  /*6b5c0*/  HMMA.1688.F32.TF32 R64, R152, R4, R164 ;  /* 0x000000049840723c */ /* 0x000fde00000810a4 */
[----:B------:R-:W-:-:S03]  /*6b5d0*/  NOP ;  /* 0x0000000000007918 */ /* 0x000fc60000000000 */
[----:B---3--:R-:W-:Y:S01]  /*6b5e0*/  MOV R116, R28 ;  /* 0x0000001c00747202 */ /* 0x008fe20000000f00 */
[----:B------:R-:W-:Y:S02]  /*6b5f0*/  IMAD.MOV.U32 R117, RZ, RZ, R29 ;  /* 0x000000ffff757224 */ /* 0x000fe400078e001d */
[----:B------:R-:W-:Y:S02]  /*6b600*/  IMAD.MOV.U32 R118, RZ, RZ, R30 ;  /* 0x000000ffff767224 */ /* 0x000fe400078e001e */
[----:B------:R-:W-:Y:S01]  /*6b610*/  IMAD.MOV.U32 R119, RZ, RZ, R31 ;  /* 0x000000ffff777224 */ /* 0x000fe200078e001f */
[----:B------:R3:W-:Y:S04]  /*6b620*/  STL [R1+0x69fc], R121 ;  /* 0x0069fc7901007387 */ /* 0x0007e80000100800 */
[----:B------:R4:W-:Y:S04]  /*6b630*/  STL [R1+0x69f8], R122 ;  /* 0x0069f87a01007387 */ /* 0x0009e80000100800 */
[----:B------:R4:W-:Y:S04]  /*6b640*/  STL [R1+0x69f4], R123 ;  /* 0x0069f47b01007387 */ /* 0x0009e80000100800 */
[----:B------:R-:W-:Y:S04]  /*6b650*/  STL.64 [R1+0x1f0], R64 ;  /* 0x0001f04001007387 */ /* 0x000fe80000100a00 */
[----:B------:R-:W-:Y:S04]  /*6b660*/  STL.64 [R1+0x1f8], R66 ;  /* 0x0001f84201007387 */ /* 0x000fe80000100a00 */
[----:B------:R-:W-:Y:S04]  /*6b670*/  STL.64 [R1+0x6a10], R114 ;  /* 0x006a107201007387 */ /* 0x000fe80000100a00 */
[----:B------:R-:W-:Y:S04]  /*6b680*/  STL.64 [R1+0x6a08], R112 ;  /* 0x006a087001007387 */ /* 0x000fe80000100a00 */
[----:B------:R2:W-:Y:S04]  /*6b690*/  STL.64 [R1+0x6a20], R118 ;  /* 0x006a207601007387 */ /* 0x0005e80000100a00 */
[----:B------:R2:W-:Y:S01]  /*6b6a0*/  STL.64 [R1+0x6a18], R116 ;  /* 0x006a187401007387 */ /* 0x0005e20000100a00 */
[----:B------:R-:W-:-:S15]  /*6b6b0*/  HMMA.1688.F32.TF32 R28, R152, R72, R148 ;  /* 0x00000048981c723c */ /* 0x000fde0000081094 */
[----:B------:R-:W-:-:S09]  /*6b6c0*/  NOP ;  /* 0x0000000000007918 */ /* 0x000fd20000000000 */
[----:B-1----:R-:W-:Y:S01]  /*6b6d0*/  MOV R120, R28 ;  /* 0x0000001c00787202 */ /* 0x002fe20000000f00 */
[----:B---3--:R-:W-:Y:S02]  /*6b6e0*/  IMAD.MOV.U32 R121, RZ, RZ, R29 ;  /* 0x000000ffff797224 */ /* 0x008fe400078e001d */
[----:B----4-:R-:W-:Y:S02]  /*6b6f0*/  IMAD.MOV.U32 R122, RZ, RZ, R30 ;  /* 0x000000ffff7a7224 */ /* 0x010fe400078e001e */
[----:B------:R-:W-:-:S05]  /*6b700*/  IMAD.MOV.U32 R123, RZ, RZ, R31 ;  /* 0x000000ffff7b7224 */ /* 0x000fca00078e001f */
[----:B------:R-:W-:Y:S04]  /*6b710*/  STL.64 [R1+0x6a30], R122 ;  /* 0x006a307a01007387 */ /* 0x000fe80000100a00 */
[----:B------:R-:W-:Y:S01]  /*6b720*/  STL.64 [R1+0x6a28], R120 ;  /* 0x006a287801007387 */ /* 0x000fe20000100a00 */
[C---:B--2---:R-:W-:Y:S06]  /*6b730*/  HMMA.1688.F32.TF32 R28, R152.reuse, R104, R144 ;  /* 0x00000068981c723c */ /* 0x044fec0000081090 */
[----:B------:R-:W-:-:S15]  /*6b740*/  HMMA.1688.F32.TF32 R128, R152, R100, R140 ;  /* 0x000000649880723c */ /* 0x000fde000008108c */
[----:B------:R-:W-:-:S02]  /*6b750*/  NOP ;  /* 0x0000000000007918 */ /* 0x000fc40000000000 */
[----:B------:R1:W-:Y:S04]  /*6b760*/  STL.64 [R1+0x1b0], R28 ;  /* 0x0001b01c01007387 */ /* 0x0003e80000100a00 */
[----:B------:R2:W-:Y:S04]  /*6b770*/  STL [R1+0x1b8], R30 ;  /* 0x0001b81e01007387 */ /* 0x0005e80000100800 */
        /* <DEDUP_REMOVED lines=40> */
[----:B------:R-:W-:Y:S03]  /*6ba00*/  HMMA.1688.F32.TF32 R168, R220, R8, R168 ;  /* 0x00000008dca8723c */ /* 0x000fe600000810a8 */
[----:B------:R-:W-:Y:S04]  /*6ba10*/  STL.64 [R1+0x69b8], R130 ;  /* 0x0069b88201007387 */ /* 0x000fe80000100a00 */
[----:B------:R3:W-:Y:S01]  /*6ba20*/  STL.64 [R1+0x69b0], R128 ;  /* 0x0069b08001007387 */ /* 0x0007e20000100a00 */
[----:B------:R-:W-:Y:S01]  /*6ba30*/  MOV R119, R180 ;  /* 0x000000b400777202 */ /* 0x000fe20000000f00 */
[----:B------:R-:W-:-:S02]  /*6ba40*/  IMAD.MOV.U32 R118, RZ, RZ, R181 ;  /* 0x000000ffff767224 */ /* 0x000fc400078e00b5 */
[----:B------:R-:W-:Y:S02]  /*6ba50*/  IMAD.MOV.U32 R117, RZ, RZ, R182 ;  /* 0x000000ffff757224 */ /* 0x000fe400078e00b6 */
[----:B------:R-:W-:Y:S01]  /*6ba60*/  IMAD.MOV.U32 R116, RZ, RZ, R183 ;  /* 0x000000ffff747224 */ /* 0x000fe200078e00b7 */
[----:B------:R-:W-:Y:S01]  /*6ba70*/  MOV R112, R237 ;  /* 0x000000ed00707202 */ /* 0x000fe20000000f00 */
[----:B------:R-:W-:Y:S02]  /*6ba80*/  IMAD.MOV.U32 R113, RZ, RZ, R238 ;  /* 0x000000ffff717224 */ /* 0x000fe400078e00ee */
[----:B------:R-:W-:Y:S01]  /*6ba90*/  IMAD.MOV.U32 R114, RZ, RZ, R232 ;  /* 0x000000ffff727224 */ /* 0x000fe200078e00e8 */
[----:B------:R-:W-:Y:S01]  /*6baa0*/  MOV R108, R234 ;  /* 0x000000ea006c7202 */ /* 0x000fe20000000f00 */
[----:B------:R-:W-:Y:S02]  /*6bab0*/  IMAD.MOV.U32 R115, RZ, RZ, R233 ;  /* 0x000000ffff737224 */ /* 0x000fe400078e00e9 */
[----:B------:R-:W-:-:S02]  /*6bac0*/  IMAD.MOV.U32 R109, RZ, RZ, R235 ;  /* 0x000000ffff6d7224 */ /* 0x000fc400078e00eb */
[----:B------:R-:W-:Y:S01]  /*6bad0*/  IMAD.MOV.U32 R110, RZ, RZ, R228 ;  /* 0x000000ffff6e7224 */ /* 0x000fe200078e00e4 */
[----:B------:R-:W-:Y:S01]  /*6bae0*/  MOV R64, R230 ;  /* 0x000000e600407202 */ /* 0x000fe20000000f00 */
[----:B------:R-:W-:Y:S02]  /*6baf0*/  IMAD.MOV.U32 R111, RZ, RZ, R229 ;  /* 0x000000ffff6f7224 */ /* 0x000fe400078e00e5 */
[----:B------:R-:W-:Y:S02]  /*6bb00*/  IMAD.MOV.U32 R65, RZ, RZ, R224 ;  /* 0x000000ffff417224 */ /* 0x000fe400078e00e0 */
[----:B------:R-:W-:Y:S01]  /*6bb10*/  IMAD.MOV.U32 R66, RZ, RZ, R225 ;  /* 0x000000ffff427224 */ /* 0x000fe200078e00e1 */
[----:B-1----:R-:W-:Y:S01]  /*6bb20*/  MOV R28, R227 ;  /* 0x000000e3001c7202 */ /* 0x002fe20000000f00 */
[----:B------:R-:W-:Y:S01]  /*6bb30*/  IMAD.MOV.U32 R67, RZ, RZ, R226 ;  /* 0x000000ffff437224 */ /* 0x000fe200078e00e2 */
[----:B------:R-:W-:Y:S01]  /*6bb40*/  MOV R3, R31 ;  /* 0x0000001f00037202 */ /* 0x000fe20000000f00 */
[----:B------:R-:W-:-:S02]  /*6bb50*/  IMAD.MOV.U32 R29, RZ, RZ, R231 ;  /* 0x000000ffff1d7224 */ /* 0x000fc400078e00e7 */
[----:B--2---:R-:W-:Y:S02]  /*6bb60*/  IMAD.MOV.U32 R30, RZ, RZ, R239 ;  /* 0x000000ffff1e7224 */ /* 0x004fe400078e00ef */
[----:B------:R-:W-:Y:S01]  /*6bb70*/  IMAD.MOV.U32 R31, RZ, RZ, R247 ;  /* 0x000000ffff1f7224 */ /* 0x000fe200078e00f7 */
[C---:B----4-:R-:W-:Y:S06]  /*6bb80*/  HMMA.1688.F32.TF32 R136, R152.reuse, R92, R136 ;  /* 0x0000005c9888723c */ /* 0x050fec0000081088 */
[C---:B---3--:R-:W-:Y:S06]  /*6bb90*/  HMMA.1688.F32.TF32 R132, R152.reuse, R96, R188 ;  /* 0x000000609884723c */ /* 0x048fec00000810bc */
[C---:B------:R-:W-:Y:S06]  /*6bba0*/  HMMA.1688.F32.TF32 R140, R152.reuse, R88, R140 ;  /* 0x00000058988c723c */ /* 0x040fec000008108c */
[C---:B------:R-:W-:Y:S11]  /*6bbb0*/  HMMA.1688.F32.TF32 R144, R152.reuse, R84, R144 ;  /* 0x000000549890723c */ /* 0x040ff60000081090 */
[----:B------:R-:W-:Y:S01]  /*6bbc0*/  STL.64 [R1+0x69c8], R134 ;  /* 0x0069c88601007387 */ /* 0x000fe20000100a00 */
[C---:B------:R-:W-:Y:S06]  /*6bbd0*/  HMMA.1688.F32.TF32 R148, R152.reuse, R80, R148 ;  /* 0x000000509894723c */ /* 0x040fec0000081094 */
[----:B------:R-:W-:Y:S06]  /*6bbe0*/  HMMA.1688.F32.TF32 R152, R152, R76, R184 ;  /* 0x0000004c9898723c */ /* 0x000fec00000810b8 */
[C---:B------:R-:W-:Y:S01]  /*6bbf0*/  HMMA.1688.F32.TF32 R156, R220.reuse, R20, R156 ;  /* 0x00000014dc9c723c */ /* 0x040fe2000008109c */
[----:B------:R-:W-:Y:S04]  /*6bc00*/  STL.64 [R1+0x69c0], R132 ;  /* 0x0069c08401007387 */ /* 0x000fe80000100a00 */
[----:B------:R-:W-:Y:S01]  /*6bc10*/  STL.64 [R1+0x6a40], R138 ;  /* 0x006a408a01007387 */ /* 0x000fe20000100a00 */
[C---:B------:R-:W-:Y:S03]  /*6bc20*/  HMMA.1688.F32.TF32 R160, R220.reuse, R16, R160 ;  /* 0x00000010dca0723c */ /* 0x040fe600000810a0 */
[----:B------:R1:W-:Y:S04]  /*6bc30*/  STL.64 [R1+0x6a38], R136 ;  /* 0x006a388801007387 */ /* 0x0003e80000100a00 */
[----:B------:R-:W-:Y:S01]  /*6bc40*/  STL.64 [R1+0x6a50], R142 ;  /* 0x006a508e01007387 */ /* 0x000fe20000100a00 */
[C---:B------:R-:W-:Y:S03]  /*6bc50*/  HMMA.1688.F32.TF32 R164, R220.reuse, R12, R164 ;  /* 0x0000000cdca4723c */ /* 0x040fe600000810a4 */
[----:B------:R-:W-:Y:S04]  /*6bc60*/  STL.64 [R1+0x6a48], R140 ;  /* 0x006a488c01007387 */ /* 0x000fe80000100a00 */
[----:B------:R2:W-:Y:S04]  /*6bc70*/  STL.64 [R1+0x6a60], R146 ;  /* 0x006a609201007387 */ /* 0x0005e80000100a00 */
        /* <DEDUP_REMOVED lines=24> */
[----:B------:R-:W-:Y:S03]  /*6be00*/  HMMA.1688.F32.TF32 R172, R220, R4, R172 ;  /* 0x00000004dcac723c */ /* 0x000fe600000810ac */
        /* <DEDUP_REMOVED lines=44> */
[----:B------:R-:W-:Y:S01]  /*6c0d0*/  HMMA.1688.F32.TF32 R112, R124, R68, R112 ;  /* 0x000000447c70723c */ /* 0x000fe20000081070 */
[----:B------:R-:W-:-:S02]  /*6c0e0*/  IMAD.MOV.U32 R213, RZ, RZ, R178 ;  /* 0x000000ffffd57224 */ /* 0x000fc400078e00b2 */
[----:B------:R-:W-:Y:S02]  /*6c0f0*/  IMAD.MOV.U32 R214, RZ, RZ, R177 ;  /* 0x000000ffffd67224 */ /* 0x000fe400078e00b1 */
[----:B------:R-:W-:Y:S01]  /*6c100*/  IMAD.MOV.U32 R215, RZ, RZ, R176 ;  /* 0x000000ffffd77224 */ /* 0x000fe200078e00b0 */
[C---:B------:R-:W-:Y:S06]  /*6c110*/  HMMA.1688.F32.TF32 R64, R124.reuse, R104, R64 ;  /* 0x000000687c40723c */ /* 0x040fec0000081040 */
[C---:B------:R-:W-:Y:S06]  /*6c120*/  HMMA.1688.F32.TF32 R108, R124.reuse, R72, R108 ;  /* 0x000000487c6c723c */ /* 0x040fec000008106c */
[----:B------:R-:W-:Y:S01]  /*6c130*/  HMMA.1688.F32.TF32 R28, R124, R100, R28 ;  /* 0x000000647c1c723c */ /* 0x000fe2000008101c */
[----:B------:R-:W-:-:S05]  /*6c140*/  MOV R120, R107 ;  /* 0x0000006b00787202 */ /* 0x000fca0000000f00 */
[----:B------:R-:W-:Y:S01]  /*6c150*/  HMMA.1688.F32.TF32 R240, R124, R4, R240 ;  /* 0x000000047cf0723c */ /* 0x000fe200000810f0 */
[----:B------:R4:W-:Y:S01]  /*6c160*/  STL.64 [R1+0xd40], R112 ;  /* 0x000d407001007387 */ /* 0x0009e20000100a00 */
[----:B------:R-:W-:Y:S02]  /*6c170*/  IMAD.MOV.U32 R121, RZ, RZ, R106 ;  /* 0x000000ffff797224 */ /* 0x000fe400078e006a */
[----:B------:R-:W-:Y:S01]  /*6c180*/  IMAD.MOV.U32 R122, RZ, RZ, R103 ;  /* 0x000000ffff7a7224 */ /* 0x000fe200078e0067 */
[----:B------:R-:W-:Y:S01]  /*6c190*/  MOV R128, R99 ;  /* 0x0000006300807202 */ /* 0x000fe20000000f00 */
[----:B------:R-:W-:Y:S02]  /*6c1a0*/  IMAD.MOV.U32 R123, RZ, RZ, R102 ;  /* 0x000000ffff7b7224 */ /* 0x000fe400078e0066 */
[----:B------:R-:W-:Y:S02]  /*6c1b0*/  IMAD.MOV.U32 R129, RZ, RZ, R98 ;  /* 0x000000ffff817224 */ /* 0x000fe400078e0062 */
[----:B------:R-:W-:Y:S01]  /*6c1c0*/  IMAD.MOV.U32 R130, RZ, RZ, R95 ;  /* 0x000000ffff827224 */ /* 0x000fe200078e005f */
[----:B-1----:R-:W-:Y:S01]  /*6c1d0*/  MOV R136, R86 ;  /* 0x0000005600887202 */ /* 0x002fe20000000f00 */
[----:B------:R-:W-:-:S02]  /*6c1e0*/  IMAD.MOV.U32 R131, RZ, RZ, R94 ;  /* 0x000000ffff837224 */ /* 0x000fc400078e005e */
[----:B------:R-:W-:Y:S02]  /*6c1f0*/  IMAD.MOV.U32 R137, RZ, RZ, R87 ;  /* 0x000000ffff897224 */ /* 0x000fe400078e0057 */
[----:B------:R-:W-:Y:S02]  /*6c200*/  IMAD.MOV.U32 R138, RZ, RZ, R90 ;  /* 0x000000ffff8a7224 */ /* 0x000fe400078e005a */
[----:B------:R-:W-:Y:S02]  /*6c210*/  IMAD.MOV.U32 R139, RZ, RZ, R91 ;  /* 0x000000ffff8b7224 */ /* 0x000fe400078e005b */
[----:B--2---:R-:W-:Y:S02]  /*6c220*/  IMAD.MOV.U32 R147, RZ, RZ, R248 ;  /* 0x000000ffff937224 */ /* 0x004fe400078e00f8 */
[----:B------:R-:W-:Y:S01]  /*6c230*/  IMAD.MOV.U32 R146, RZ, RZ, R249 ;  /* 0x000000ffff927224 */ /* 0x000fe200078e00f9 */
[----:B---3--:R-:W-:Y:S01]  /*6c240*/  MOV R144, R251 ;  /* 0x000000fb00907202 */ /* 0x008fe20000000f00 */
[----:B------:R-:W-:Y:S01]  /*6c250*/  IMAD.MOV.U32 R145, RZ, RZ, R250 ;  /* 0x000000ffff917224 */ /* 0x000fe200078e00fa */
[----:B------:R-:W-:Y:S01]  /*6c260*/  MOV R140, R26 ;  /* 0x0000001a008c7202 */ /* 0x000fe20000000f00 */
[----:B------:R-:W-:Y:S01]  /*6c270*/  IMAD.MOV.U32 R141, RZ, RZ, R27 ;  /* 0x000000ffff8d7224 */ /* 0x000fe200078e001b */
[----:B------:R-:W-:Y:S01]  /*6c280*/  MOV R132, R10 ;  /* 0x0000000a00847202 */ /* 0x000fe20000000f00 */
[----:B------:R-:W-:Y:S01]  /*6c290*/  IMAD.MOV.U32 R142, RZ, RZ, R6 ;  /* 0x000000ffff8e7224 */ /* 0x000fe200078e0006 */
[----:B------:R-:W-:Y:S01]  /*6c2a0*/  LDS R177, [R179+UR12+0x6000] ;  /* 0x0060000cb3b17984 */ /* 0x000fe20008000800 */
[----:B------:R-:W-:-:S02]  /*6c2b0*/  IMAD.MOV.U32 R143, RZ, RZ, R7 ;  /* 0x000000ffff8f7224 */ /* 0x000fc400078e0007 */
[----:B------:R-:W-:Y:S01]  /*6c2c0*/  IMAD.MOV.U32 R133, RZ, RZ, R11 ;  /* 0x000000ffff857224 */ /* 0x000fe200078e000b */
[----:B------:R-:W-:Y:S01]  /*6c2d0*/  LDS R176, [R0+UR12+0x6000] ;  /* 0x0060000c00b07984 */ /* 0x000fe20008000800 */
[----:B------:R-:W-:Y:S02]  /*6c2e0*/  IMAD.MOV.U32 R134, RZ, RZ, R14 ;  /* 0x000000ffff867224 */ /* 0x000fe400078e000e */
[----:B------:R-:W-:Y:S01]  /*6c2f0*/  IMAD.MOV.U32 R135, RZ, RZ, R15 ;  /* 0x000000ffff877224 */ /* 0x000fe200078e000f */
[----:B------:R-:W-:Y:S01]  /*6c300*/  LDS R178, [R0+UR12+0x7000] ;  /* 0x0070000c00b27984 */ /* 0x000fe20008000800 */
[C---:B----4-:R-:W-:Y:S06]  /*6c310*/  HMMA.1688.F32.TF32 R192, R220.reuse, R104, R192 ;  /* 0x00000068dcc0723c */ /* 0x050fec00000810c0 */
        /* <DEDUP_REMOVED lines=8> */
[----:B------:R-:W-:Y:S06]  /*6c3a0*/  HMMA.1688.F32.TF32 R212, R220, R84, R212 ;  /* 0x00000054dcd4723c */ /* 0x000fec00000810d4 */
[----:B------:R-:W-:Y:S01]  /*6c3b0*/  HMMA.1688.F32.TF32 R236, R124, R8, R236 ;  /* 0x000000087cec723c */ /* 0x000fe200000810ec */
[----:B------:R-:W-:Y:S01]  /*6c3c0*/  MOV R112, R18 ;  /* 0x0000001200707202 */ /* 0x000fe20000000f00 */
[----:B------:R-:W-:Y:S01]  /*6c3d0*/  IMAD.MOV.U32 R113, RZ, RZ, R19 ;  /* 0x000000ffff717224 */ /* 0x000fe200078e0013 */
[----:B------:R-:W1:Y:S03]  /*6c3e0*/  LDS R179, [R179+UR12+0x7000] ;  /* 0x0070000cb3b37984 */ /* 0x000e660008000800 */
[----:B------:R-:W-:Y:S06]  /*6c3f0*/  HMMA.1688.F32.TF32 R220, R220, R76, R116 ;  /* 0x0000004cdcdc723c */ /* 0x000fec0000081074 */
[C---:B------:R-:W-:Y:S01]  /*6c400*/  HMMA.1688.F32.TF32 R116, R124.reuse, R24, R244 ;  /* 0x000000187c74723c */ /* 0x040fe200000810f4 */
[----:B------:R-:W-:Y:S04]  /*6c410*/  LDS R244, [R2+UR12+0x6000] ;  /* 0x0060000c02f47984 */ /* 0x000fe80008000800 */
[----:B------:R-:W-:Y:S02]  /*6c420*/  LDS R246, [R2+UR12+0x7000] ;  /* 0x0070000c02f67984 */ /* 0x000fe40008000800 */
[----:B------:R-:W-:Y:S01]  /*6c430*/  IMAD.MOV.U32 R24, RZ, RZ, R115 ;  /* 0x000000ffff187224 */ /* 0x000fe200078e0073 */
[----:B------:R-:W-:Y:S01]  /*6c440*/  MOV R25, R114 ;  /* 0x0000007200197202 */ /* 0x000fe20000000f00 */
[C---:B------:R-:W-:Y:S01]  /*6c450*/  HMMA.1688.F32.TF32 R224, R124.reuse, R20, R224 ;  /* 0x000000147ce0723c */ /* 0x040fe200000810e0 */
[----:B------:R-:W-:Y:S04]  /*6c460*/  LDS R245, [R252+UR12+0x6000] ;  /* 0x0060000cfcf57984 */ /* 0x000fe80008000800 */
[----:B------:R2:W-:Y:S04]  /*6c470*/  STL [R1+0x695c], R24 ;  /* 0x00695c1801007387 */ /* 0x0005e80000100800 */
[----:B------:R3:W-:Y:S04]  /*6c480*/  STL [R1+0x6958], R25 ;  /* 0x0069581901007387 */ /* 0x0007e80000100800 */
[----:B------:R-:W-:Y:S01]  /*6c490*/  STL.64 [R1+0xd30], R108 ;  /* 0x000d306c01007387 */ /* 0x000fe20000100a00 */
[----:B--2---:R-:W-:Y:S01]  /*6c4a0*/  IMAD.MOV.U32 R24, RZ, RZ, R66 ;  /* 0x000000ffff187224 */ /* 0x004fe200078e0042 */
[----:B------:R-:W-:Y:S02]  /*6c4b0*/  HMMA.1688.F32.TF32 R228, R124, R16, R228 ;  /* 0x000000107ce4723c */ /* 0x000fe400000810e4 */
[----:B------:R-:W2:Y:S01]  /*6c4c0*/  LDS R247, [R252+UR12+0x7000] ;  /* 0x0070000cfcf77984 */ /* 0x000ea20008000800 */
[----:B---3--:R-:W-:-:S03]  /*6c4d0*/  IMAD.MOV.U32 R25, RZ, RZ, R67 ;  /* 0x000000ffff197224 */ /* 0x008fc600078e0043 */
[----:B------:R-:W-:Y:S01]  /*6c4e0*/  STL.64 [R1+0xd38], R110 ;  /* 0x000d386e01007387 */ /* 0x000fe20000100a00 */
[----:B------:R-:W-:-:S03]  /*6c4f0*/  MOV R9, R116 ;  /* 0x0000007400097202 */ /* 0x000fc60000000f00 */
[----:B------:R-:W-:Y:S01]  /*6c500*/  STL.64 [R1+0xd20], R64 ;  /* 0x000d204001007387 */ /* 0x000fe20000100a00 */
[----:B------:R-:W-:-:S03]  /*6c510*/  MOV R116, R71 ;  /* 0x0000004700747202 */ /* 0x000fc60000000f00 */
[----:B------:R-:W-:Y:S01]  /*6c520*/  STL [R1+0x6964], R25 ;  /* 0x0069641901007387 */ /* 0x000fe20000100800 */
[----:B------:R-:W-:-:S03]  /*6c530*/  IMAD.MOV.U32 R8, RZ, RZ, R117 ;  /* 0x000000ffff087224 */ /* 0x000fc600078e0075 */
[----:B------:R-:W-:Y:S01]  /*6c540*/  STL [R1+0x6960], R24 ;  /* 0x0069601801007387 */ /* 0x000fe20000100800 */
[----:B------:R-:W-:-:S03]  /*6c550*/  IMAD.MOV.U32 R5, RZ, RZ, R118 ;  /* 0x000000ffff057224 */ /* 0x000fc600078e0076 */
[----:B------:R-:W3:Y:S01]  /*6c560*/  LDL.LU R71, [R1+0x6d04] ;  /* 0x006d040001477983 */ /* 0x000ee20000300800 */
[----:B------:R-:W-:-:S03]  /*6c570*/  IMAD.MOV.U32 R117, RZ, RZ, R70 ;  /* 0x000000ffff757224 */ /* 0x000fc600078e0046 */
[----:B------:R4:W-:Y:S01]  /*6c580*/  STL.64 [R1+0x1070], R28 ;  /* 0x0010701c01007387 */ /* 0x0009e20000100a00 */
[----:B------:R-:W-:Y:S02]  /*6c590*/  IMAD.MOV.U32 R4, RZ, RZ, R119 ;  /* 0x000000ffff047224 */ /* 0x000fe400078e0077 */
[----:B------:R-:W-:Y:S01]  /*6c5a0*/  IMAD.MOV.U32 R118, RZ, RZ, R75 ;  /* 0x000000ffff767224 */ /* 0x000fe200078e004b */
[----:B------:R1:W-:Y:S01]  /*6c5b0*/  STL.64 [R1+0x1078], R30 ;  /* 0x0010781e01007387 */ /* 0x0003e20000100a00 */
[----:B------:R-:W-:-:S03]  /*6c5c0*/  IMAD.MOV.U32 R119, RZ, RZ, R74 ;  /* 0x000000ffff777224 */ /* 0x000fc600078e004a */
[----:B------:R-:W2:Y:S04]  /*6c5d0*/  LDL.LU R70, [R1+0x6d00] ;  /* 0x006d000001467983 */ /* 0x000ea80000300800 */
[----:B------:R-:W3:Y:S04]  /*6c5e0*/  LDL.LU R75, [R1+0x6cfc] ;  /* 0x006cfc00014b7983 */ /* 0x000ee80000300800 */
        /* <DEDUP_REMOVED lines=9> */
[----:B------:R-:W4:Y:S04]  /*6c680*/  LDL.LU R86, [R1+0x6cd4] ;  /* 0x006cd40001567983 */ /* 0x000f280000300800 */
[----:B------:R-:W3:Y:S04]  /*6c690*/  LDL.LU R87, [R1+0x6cd0] ;  /* 0x006cd00001577983 */ /* 0x000ee80000300800 */
[----:B------:R-:W2:Y:S04]  /*6c6a0*/  LDL.LU R90, [R1+0x6ccc] ;  /* 0x006ccc00015a7983 */ /* 0x000ea80000300800 */
[----:B------:R-:W2:Y:S04]  /*6c6b0*/  LDL.LU R91, [R1+0x6cc8] ;  /* 0x006cc800015b7983 */ /* 0x000ea80000300800 */
[----:B------:R-:W2:Y:S04]  /*6c6c0*/  LDL.LU R160, [R1+0x10] ;  /* 0x0000100001a07983 */ /* 0x000ea80000300800 */
[----:B------:R-:W2:Y:S04]  /*6c6d0*/  LDL.LU R161, [R1+0x14] ;  /* 0x0000140001a17983 */ /* 0x000ea80000300800 */
[----:B------:R-:W2:Y:S04]  /*6c6e0*/  LDL.LU R162, [R1+0x18] ;  /* 0x0000180001a27983 */ /* 0x000ea80000300800 */
[----:B------:R-:W2:Y:S01]  /*6c6f0*/  LDL.LU R163, [R1+0x1c] ;  /* 0x00001c0001a37983 */ /* 0x000ea20000300800 */
[----:B----4-:R-:W-:-:S02]  /*6c700*/  IMAD.MOV.U32 R167, RZ, RZ, R86 ;  /* 0x000000ffffa77224 */ /* 0x010fc400078e0056 */
[----:B---3--:R-:W-:Y:S02]  /*6c710*/  IMAD.MOV.U32 R166, RZ, RZ, R87 ;  /* 0x000000ffffa67224 */ /* 0x008fe400078e0057 */
[----:B--2---:R-:W-:Y:S01]  /*6c720*/  IMAD.MOV.U32 R165, RZ, RZ, R90 ;  /* 0x000000ffffa57224 */ /* 0x004fe200078e005a */
[----:B------:R-:W-:Y:S02]  /*6c730*/  MOV R164, R91 ;  /* 0x0000005b00a47202 */ /* 0x000fe40000000f00 */
[----:B------:R-:W2:Y:S04]  /*6c740*/  LDL.LU R91, [R1+0x6cc4] ;  /* 0x006cc400015b7983 */ /* 0x000ea80000300800 */
        /* <DEDUP_REMOVED lines=13> */
[----:B-1----:R-:W4:Y:S04]  /*6c820*/  LDL.LU R30, [R1+0xce8] ;  /* 0x000ce800011e7983 */ /* 0x002f280000300800 */
        /* <DEDUP_REMOVED lines=9> */
[----:B------:R-:W-:Y:S01]  /*6c8c0*/  MOV R156, R94 ;  /* 0x0000005e009c7202 */ /* 0x000fe20000000f00 */
[----:B------:R-:W-:-:S02]  /*6c8d0*/  IMAD.MOV.U32 R157, RZ, RZ, R95 ;  /* 0x000000ffff9d7224 */ /* 0x000fc400078e005f */
[----:B------:R-:W-:Y:S01]  /*6c8e0*/  IMAD.MOV.U32 R158, RZ, RZ, R98 ;  /* 0x000000ffff9e7224 */ /* 0x000fe200078e0062 */
[----:B------:R-:W-:Y:S01]  /*6c8f0*/  MOV R152, R102 ;  /* 0x0000006600987202 */ /* 0x000fe20000000f00 */
[----:B------:R-:W-:Y:S02]  /*6c900*/  IMAD.MOV.U32 R159, RZ, RZ, R99 ;  /* 0x000000ffff9f7224 */ /* 0x000fe400078e0063 */
[----:B------:R-:W-:Y:S02]  /*6c910*/  IMAD.MOV.U32 R153, RZ, RZ, R103 ;  /* 0x000000ffff997224 */ /* 0x000fe400078e0067 */
[----:B------:R-:W-:Y:S01]  /*6c920*/  IMAD.MOV.U32 R154, RZ, RZ, R106 ;  /* 0x000000ffff9a7224 */ /* 0x000fe200078e006a */
[----:B------:R-:W-:Y:S01]  /*6c930*/  MOV R148, R74 ;  /* 0x0000004a00947202 */ /* 0x000fe20000000f00 */
[----:B------:R-:W-:Y:S02]  /*6c940*/  IMAD.MOV.U32 R155, RZ, RZ, R107 ;  /* 0x000000ffff9b7224 */ /* 0x000fe400078e006b */
[----:B------:R-:W-:-:S02]  /*6c950*/  IMAD.MOV.U32 R149, RZ, RZ, R75 ;  /* 0x000000ffff957224 */ /* 0x000fc400078e004b */
[----:B------:R-:W-:Y:S02]  /*6c960*/  IMAD.MOV.U32 R150, RZ, RZ, R70 ;  /* 0x000000ffff967224 */ /* 0x000fe400078e0046 */
[----:B------:R-:W-:Y:S02]  /*6c970*/  IMAD.MOV.U32 R151, RZ, RZ, R71 ;  /* 0x000000ffff977224 */ /* 0x000fe400078e0047 */
[----:B------:R-:W-:Y:S02]  /*6c980*/  IMAD.MOV.U32 R114, RZ, RZ, R22 ;  /* 0x000000ffff727224 */ /* 0x000fe400078e0016 */
[----:B------:R-:W-:Y:S02]  /*6c990*/  IMAD.MOV.U32 R115, RZ, RZ, R23 ;  /* 0x000000ffff737224 */ /* 0x000fe400078e0017 */
[----:B--2---:R-:W-:Y:S02]  /*6c9a0*/  IMAD.MOV.U32 R175, RZ, RZ, R91 ;  /* 0x000000ffffaf7224 */ /* 0x004fe400078e005b */
[----:B---3--:R-:W-:-:S02]  /*6c9b0*/  IMAD.MOV.U32 R174, RZ, RZ, R90 ;  /* 0x000000ffffae7224 */ /* 0x008fc400078e005a */
[----:B----4-:R-:W-:Y:S01]  /*6c9c0*/  IMAD.MOV.U32 R173, RZ, RZ, R87 ;  /* 0x000000ffffad7224 */ /* 0x010fe200078e0057 */
[----:B------:R-:W-:Y:S02]  /*6c9d0*/  MOV R172, R86 ;  /* 0x0000005600ac7202 */ /* 0x000fe40000000f00 */
[----:B------:R-:W2:Y:S04]  /*6c9e0*/  LDL.LU R86, [R1+0x6cb4] ;  /* 0x006cb40001567983 */ /* 0x000ea80000300800 */
[----:B------:R-:W2:Y:S04]  /*6c9f0*/  LDL.LU R87, [R1+0x6cb0] ;  /* 0x006cb00001577983 */ /* 0x000ea80000300800 */
        /* <DEDUP_REMOVED lines=10> */
[C---:B------:R-:W-:Y:S03]  /*6caa0*/  HMMA.1688.F32.TF32 R28, R124.reuse, R88, R28 ;  /* 0x000000587c1c723c */ /* 0x040fe6000008101c */
[----:B------:R-:W4:Y:S04]  /*6cab0*/  LDL.LU R74, [R1+0x6c84] ;  /* 0x006c8400014a7983 */ /* 0x000f280000300800 */
[----:B------:R-:W4:Y:S01]  /*6cac0*/  LDL.LU R75, [R1+0x6c80] ;  /* 0x006c8000014b7983 */ /* 0x000f220000300800 */
[C---:B------:R-:W-:Y:S03]  /*6cad0*/  HMMA.1688.F32.TF32 R248, R124.reuse, R84, R248 ;  /* 0x000000547cf8723c */ /* 0x040fe600000810f8 */
[----:B------:R-:W4:Y:S04]  /*6cae0*/  LDL.LU R70, [R1+0x6c7c] ;  /* 0x006c7c0001467983 */ /* 0x000f280000300800 */
[----:B------:R-:W4:Y:S01]  /*6caf0*/  LDL.LU R71, [R1+0x6c78] ;  /* 0x006c780001477983 */ /* 0x000f220000300800 */
[C---:B------:R-:W-:Y:S03]  /*6cb00*/  HMMA.1688.F32.TF32 R108, R124.reuse, R96, R108 ;  /* 0x000000607c6c723c */ /* 0x040fe6000008106c */
        /* <DEDUP_REMOVED lines=9> */
[----:B------:R-:W4:Y:S01]  /*6cba0*/  LDL.LU R18, [R1+0x6c54] ;  /* 0x006c540001127983 */ /* 0x000f220000300800 */
[----:B------:R-:W-:-:S03]  /*6cbb0*/  MOV R25, R110 ;  /* 0x0000006e00197202 */ /* 0x000fc60000000f00 */
[----:B------:R-:W4:Y:S01]  /*6cbc0*/  LDL.LU R19, [R1+0x6c50] ;  /* 0x006c500001137983 */ /* 0x000f220000300800 */
[----:B------:R-:W-:-:S03]  /*6cbd0*/  IMAD.MOV.U32 R24, RZ, RZ, R111 ;  /* 0x000000ffff187224 */ /* 0x000fc600078e006f */
[----:B------:R-:W4:Y:S04]  /*6cbe0*/  LDL.LU R22, [R1+0x6c4c] ;  /* 0x006c4c0001167983 */ /* 0x000f280000300800 */
[----:B------:R-:W4:Y:S04]  /*6cbf0*/  LDL.LU R23, [R1+0x6c48] ;  /* 0x006c480001177983 */ /* 0x000f280000300800 */
[----:B------:R1:W-:Y:S04]  /*6cc00*/  STL.64 [R1+0x1060], R108 ;  /* 0x0010606c01007387 */ /* 0x0003e80000100a00 */
[----:B------:R-:W4:Y:S04]  /*6cc10*/  LDL.LU.64 R110, [R1+0x6c40] ;  /* 0x006c4000016e7983 */ /* 0x000f280000300a00 */
[----:B-1----:R-:W4:Y:S04]  /*6cc20*/  LDL.LU.64 R108, [R1+0x6c38] ;  /* 0x006c3800016c7983 */ /* 0x002f280000300a00 */
[----:B------:R-:W-:Y:S04]  /*6cc30*/  STL.64 [R1+0x1050], R64 ;  /* 0x0010504001007387 */ /* 0x000fe80000100a00 */
[----:B------:R1:W-:Y:S04]  /*6cc40*/  STL.64 [R1+0x1058], R66 ;  /* 0x0010584201007387 */ /* 0x0003e80000100a00 */
[----:B-1----:R-:W4:Y:S04]  /*6cc50*/  LDL.LU.64 R66, [R1+0x6c30] ;  /* 0x006c300001427983 */ /* 0x002f280000300a00 */
[----:B------:R-:W4:Y:S04]  /*6cc60*/  LDL.LU.64 R64, [R1+0x6c28] ;  /* 0x006c280001407983 */ /* 0x000f280000300a00 */
[----:B------:R-:W-:Y:S04]  /*6cc70*/  STL.64 [R1+0x1040], R28 ;  /* 0x0010401c01007387 */ /* 0x000fe80000100a00 */
[----:B------:R1:W-:Y:S04]  /*6cc80*/  STL.64 [R1+0x1048], R30 ;  /* 0x0010481e01007387 */ /* 0x0003e80000100a00 */
[----:B-1----:R-:W4:Y:S04]  /*6cc90*/  LDL.LU.64 R30, [R1+0x6c20] ;  /* 0x006c2000011e7983 */ /* 0x002f280000300a00 */
[----:B------:R-:W4:Y:S04]  /*6cca0*/  LDL.LU.64 R28, [R1+0x6c18] ;  /* 0x006c1800011c7983 */ /* 0x000f280000300a00 */
[----:B------:R-:W-:Y:S04]  /*6ccb0*/  STL.64 [R1+0xcc0], R248 ;  /* 0x000cc0f801007387 */ /* 0x000fe80000100a00 */
[----:B------:R1:W-:Y:S04]  /*6ccc0*/  STL.64 [R1+0xcc8], R250 ;  /* 0x000cc8fa01007387 */ /* 0x0003e80000100a00 */
[----:B-1----:R-:W4:Y:S04]  /*6ccd0*/  LDL.LU.64 R250, [R1+0x6c10] ;  /* 0x006c100001fa7983 */ /* 0x002f280000300a00 */
[----:B------:R-:W4:Y:S01]  /*6cce0*/  LDL.LU.64 R248, [R1+0x6c08] ;  /* 0x006c080001f87983 */ /* 0x000f220000300a00 */
[C---:B------:R-:W-:Y:S06]  /*6ccf0*/  HMMA.1688.F32.TF32 R172, R124.reuse, R80, R172 ;  /* 0x000000507cac723c */ /* 0x040fec00000810ac */
[C---:B------:R-:W-:Y:S06]  /*6cd00*/  HMMA.1688.F32.TF32 R232, R124.reuse, R12, R232 ;  /* 0x0000000c7ce8723c */ /* 0x040fec00000810e8 */
[----:B------:R-:W-:Y:S11]  /*6cd10*/  HMMA.1688.F32.TF32 R124, R124, R76, R168 ;  /* 0x0000004c7c7c723c */ /* 0x000ff600000810a8 */
[----:B------:R-:W-:Y:S04]  /*6cd20*/  STL.64 [R1+0xc80], R172 ;  /* 0x000c80ac01007387 */ /* 0x000fe80000100a00 */
[----:B------:R-:W-:Y:S08]  /*6cd30*/  STL.64 [R1+0xc88], R174 ;  /* 0x000c88ae01007387 */ /* 0x000ff00000100a00 */
[----:B------:R-:W-:Y:S04]  /*6cd40*/  STL.64 [R1+0x30], R124 ;  /* 0x0000307c01007387 */ /* 0x000fe80000100a00 */
[----:B------:R1:W-:Y:S01]  /*6cd50*/  STL.64 [R1+0x38], R126 ;  /* 0x0000387e01007387 */ /* 0x0003e20000100a00 */
[C---:B--2---:R-:W-:Y:S06]  /*6cd60*/  HMMA.1688.F32.TF32 R112, R176.reuse, R86, R112 ;  /* 0x00000056b070723c */ /* 0x044fec0000081070 */
[C---:B---3--:R-:W-:Y:S06]  /*6cd70*/  HMMA.1688.F32.TF32 R116, R176.reuse, R90, R116 ;  /* 0x0000005ab074723c */ /* 0x048fec0000081074 */
        /* <DEDUP_REMOVED lines=8> */
[C---:B-1----:R-:W-:Y:S06]  /*6ce00*/  HMMA.1688.F32.TF32 R124, R176.reuse, R14, R156 ;  /* 0x0000000eb07c723c */ /* 0x042fec000008109c */
[C---:B------:R-:W-:Y:S06]  /*6ce10*/  HMMA.1688.F32.TF32 R160, R176.reuse, R18, R160 ;  /* 0x00000012b0a0723c */ /* 0x040fec00000810a0 */
[----:B------:R-:W-:-:S15]  /*6ce20*/  HMMA.1688.F32.TF32 R164, R176, R22, R164 ;  /* 0x00000016b0a4723c */ /* 0x000fde00000810a4 */
[----:B------:R-:W-:-:S08]  /*6ce30*/  NOP ;  /* 0x0000000000007918 */ /* 0x000fd00000000000 */
[----:B------:R-:W-:Y:S04]  /*6ce40*/  STL.64 [R1+0x20], R164 ;  /* 0x000020a401007387 */ /* 0x000fe80000100a00 */
[----:B------:R-:W-:Y:S04]  /*6ce50*/  STL.64 [R1+0x28], R166 ;  /* 0x000028a601007387 */ /* 0x000fe80000100a00 */
[----:B------:R-:W-:Y:S04]  /*6ce60*/  STL.64 [R1+0x10], R160 ;  /* 0x000010a001007387 */ /* 0x000fe80000100a00 */
[----:B------:R-:W-:Y:S04]  /*6ce70*/  STL.64 [R1+0x18], R162 ;  /* 0x000018a201007387 */ /* 0x000fe80000100a00 */
[----:B------:R-:W-:Y:S04]  /*6ce80*/  STL.64 [R1], R124 ;  /* 0x0000007c01007387 */ /* 0x000fe80000100a00 */
[----:B------:R-:W-:Y:S01]  /*6ce90*/  STL.64 [R1+0x8], R126 ;  /* 0x0000087e01007387 */ /* 0x000fe20000100a00 */
[----:B------:R-:W-:Y:S01]  /*6cea0*/  MOV R105, R146 ;  /* 0x0000009200697202 */ /* 0x000fe20000000f00 */
[----:B------:R-:W-:-:S02]  /*6ceb0*/  IMAD.MOV.U32 R104, RZ, RZ, R147 ;  /* 0x000000ffff687224 */ /* 0x000fc400078e0093 */
[----:B------:R-:W-:Y:S01]  /*6cec0*/  IMAD.MOV.U32 R69, RZ, RZ, R154 ;  /* 0x000000ffff457224 */ /* 0x000fe200078e009a */
[----:B------:R-:W-:Y:S01]  /*6ced0*/  LOP3.LUT R21, R0, 0x20, RZ, 0x3c, !PT ;  /* 0x0000002000157812 */ /* 0x000fe200078e3cff */
[----:B------:R-:W-:Y:S01]  /*6cee0*/  IMAD.MOV.U32 R68, RZ, RZ, R155 ;  /* 0x000000ffff447224 */ /* 0x000fe200078e009b */
[----:B------:R-:W-:Y:S04]  /*6cef0*/  LDS R124, [R0+UR12+0x6080] ;  /* 0x0060800c007c7984 */ /* 0x000fe80008000800 */
[----:B------:R-:W-:Y:S04]  /*6cf00*/  LDS R126, [R0+UR12+0x7080] ;  /* 0x0070800c007e7984 */ /* 0x000fe80008000800 */
[----:B------:R-:W-:Y:S04]  /*6cf10*/  LDS R125, [R21+UR12+0x6080] ;  /* 0x0060800c157d7984 */ /* 0x000fe80008000800 */
[----:B------:R-:W1:Y:S01]  /*6cf20*/  LDS R127, [R21+UR12+0x7080] ;  /* 0x0070800c157f7984 */ /* 0x000e620008000800 */
[----:B------:R-:W-:-:S15]  /*6cf30*/  HMMA.1688.F32.TF32 R156, R176, R10, R248 ;  /* 0x0000000ab09c723c */ /* 0x000fde00000810f8 */
[----:B------:R-:W-:-:S08]  /*6cf40*/  NOP ;  /* 0x0000000000007918 */ /* 0x000fd00000000000 */
        /* <DEDUP_REMOVED lines=12> */
[----:B------:R-:W-:Y:S04]  /*6d010*/  STL.64 [R1+0xd0], R128 ;  /* 0x0000d08001007387 */ /* 0x000fe80000100a00 */
[----:B------:R-:W-:Y:S04]  /*6d020*/  STL.64 [R1+0xd8], R130 ;  /* 0x0000d88201007387 */ /* 0x000fe80000100a00 */
[----:B------:R4:W-:Y:S04]  /*6d030*/  STL.64 [R1+0xc0], R120 ;  /* 0x0000c07801007387 */ /* 0x0009e80000100a00 */
[----:B------:R1:W-:Y:S04]  /*6d040*/  STL.64 [R1+0xc8], R122 ;  /* 0x0000c87a01007387 */ /* 0x0003e80000100a00 */
[----:B--2---:R-:W2:Y:S01]  /*6d050*/  LDL.LU R132, [R1+0x600] ;  /* 0x0006000001847983 */ /* 0x004ea20000300800 */
[----:B------:R-:W-:-:S03]  /*6d060*/  IMAD.MOV.U32 R133, RZ, RZ, R83 ;  /* 0x000000ffff857224 */ /* 0x000fc600078e0053 */
[----:B------:R1:W-:Y:S01]  /*6d070*/  STL.64 [R1+0xb0], R116 ;  /* 0x0000b07401007387 */ /* 0x0003e20000100a00 */
[----:B---3--:R-:W-:-:S03]  /*6d080*/  IMAD.MOV.U32 R134, RZ, RZ, R82 ;  /* 0x000000ffff867224 */ /* 0x008fc600078e0052 */
[----:B------:R3:W-:Y:S01]  /*6d090*/  STL.64 [R1+0xb8], R118 ;  /* 0x0000b87601007387 */ /* 0x0007e20000100a00 */
[----:B------:R-:W-:-:S03]  /*6d0a0*/  MOV R135, R79 ;  /* 0x0000004f00877202 */ /* 0x000fc60000000f00 */
[----:B------:R3:W-:Y:S04]  /*6d0b0*/  STL.64 [R1+0xa0], R112 ;  /* 0x0000a07001007387 */ /* 0x0007e80000100a00 */
[----:B------:R3:W-:Y:S04]  /*6d0c0*/  STL.64 [R1+0xa8], R114 ;  /* 0x0000a87201007387 */ /* 0x0007e80000100a00 */
[----:B------:R-:W2:Y:S04]  /*6d0d0*/  LDL.LU R83, [R1+0x6c04] ;  /* 0x006c040001537983 */ /* 0x000ea80000300800 */
        /* <DEDUP_REMOVED lines=50> */
[----:B--2---:R-:W-:Y:S01]  /*6d400*/  IMAD.MOV.U32 R142, RZ, RZ, R83 ;  /* 0x000000ffff8e7224 */ /* 0x004fe200078e0053 */
[----:B------:R-:W-:Y:S01]  /*6d410*/  MOV R141, R82 ;  /* 0x00000052008d7202 */ /* 0x000fe20000000f00 */
[----:B------:R-:W-:-:S02]  /*6d420*/  IMAD.MOV.U32 R140, RZ, RZ, R79 ;  /* 0x000000ffff8c7224 */ /* 0x000fc400078e004f */
[----:B------:R-:W-:Y:S02]  /*6d430*/  IMAD.MOV.U32 R115, RZ, RZ, R78 ;  /* 0x000000ffff737224 */ /* 0x000fe400078e004e */
[----:B------:R-:W2:Y:S04]  /*6d440*/  LDL.LU R78, [R1+0x6bf4] ;  /* 0x006bf400014e7983 */ /* 0x000ea80000300800 */
[----:B------:R-:W2:Y:S04]  /*6d450*/  LDL.LU R79, [R1+0x6bf0] ;  /* 0x006bf000014f7983 */ /* 0x000ea80000300800 */
[----:B------:R-:W3:Y:S04]  /*6d460*/  LDL.LU R82, [R1+0x6bec] ;  /* 0x006bec0001527983 */ /* 0x000ee80000300800 */
[----:B------:R-:W3:Y:S04]  /*6d470*/  LDL.LU R83, [R1+0x6be8] ;  /* 0x006be80001537983 */ /* 0x000ee80000300800 */
[----:B------:R-:W2:Y:S04]  /*6d480*/  LDL.LU R143, [R1+0xc2c] ;  /* 0x000c2c00018f7983 */ /* 0x000ea80000300800 */
[----:B------:R-:W2:Y:S04]  /*6d490*/  LDL.LU R128, [R1+0x1a0] ;  /* 0x0001a00001807983 */ /* 0x000ea80000300800 */
[----:B------:R-:W2:Y:S04]  /*6d4a0*/  LDL.LU R129, [R1+0x1a4] ;  /* 0x0001a40001817983 */ /* 0x000ea80000300800 */
[----:B------:R-:W2:Y:S04]  /*6d4b0*/  LDL.LU R130, [R1+0x1a8] ;  /* 0x0001a80001827983 */ /* 0x000ea80000300800 */
[----:B------:R-:W2:Y:S01]  /*6d4c0*/  LDL.LU R131, [R1+0x1ac] ;  /* 0x0001ac0001837983 */ /* 0x000ea20000300800 */
[----:B----4-:R-:W-:Y:S06]  /*6d4d0*/  HMMA.1688.F32.TF32 R156, R244, R10, R156 ;  /* 0x0000000af49c723c */ /* 0x010fec000008109c */
[C---:B---3--:R-:W-:Y:S06]  /*6d4e0*/  HMMA.1688.F32.TF32 R248, R176.reuse, R82, R172 ;  /* 0x00000052b0f8723c */ /* 0x048fec00000810ac */
[----:B--2---:R-:W-:Y:S01]  /*6d4f0*/  HMMA.1688.F32.TF32 R172, R176, R78, R168 ;  /* 0x0000004eb0ac723c */ /* 0x004fe200000810a8 */
[----:B------:R-:W-:Y:S04]  /*6d500*/  LDS R176, [R2+UR12+0x6080] ;  /* 0x0060800c02b07984 */ /* 0x000fe80008000800 */
[----:B------:R-:W-:Y:S01]  /*6d510*/  LDS R178, [R2+UR12+0x7080] ;  /* 0x0070800c02b27984 */ /* 0x000fe20008000800 */
[C---:B------:R-:W-:Y:S03]  /*6d520*/  HMMA.1688.F32.TF32 R168, R244.reuse, R22, R164 ;  /* 0x00000016f4a8723c */ /* 0x040fe600000810a4 */
[----:B------:R-:W-:Y:S03]  /*6d530*/  LDS R177, [R252+UR12+0x6080] ;  /* 0x0060800cfcb17984 */ /* 0x000fe60008000800 */
[C---:B------:R-:W-:Y:S01]  /*6d540*/  HMMA.1688.F32.TF32 R164, R244.reuse, R18, R160 ;  /* 0x00000012f4a4723c */ /* 0x040fe200000810a0 */
[----:B------:R-:W1:Y:S05]  /*6d550*/  LDS R179, [R252+UR12+0x7080] ;  /* 0x0070800cfcb37984 */ /* 0x000e6a0008000800 */
[C---:B------:R-:W-:Y:S01]  /*6d560*/  HMMA.1688.F32.TF32 R160, R244.reuse, R14, R120 ;  /* 0x0000000ef4a0723c */ /* 0x040fe20000081078 */
[----:B------:R-:W-:Y:S04]  /*6d570*/  STL.64 [R1+0x90], R248 ;  /* 0x000090f801007387 */ /* 0x000fe80000100a00 */
[----:B------:R-:W-:Y:S04]  /*6d580*/  STL.64 [R1+0x98], R250 ;  /* 0x000098fa01007387 */ /* 0x000fe80000100a00 */
        /* <DEDUP_REMOVED lines=8> */
[----:B------:R-:W-:Y:S04]  /*6d610*/  STL.64 [R1+0x58], R162 ;  /* 0x000058a201007387 */ /* 0x000fe80000100a00 */
[----:B------:R-:W2:Y:S04]  /*6d620*/  LDL.LU R121, [R1+0x194] ;  /* 0x0001940001797983 */ /* 0x000ea80000300800 */
[----:B------:R-:W2:Y:S04]  /*6d630*/  LDL.LU R122, [R1+0x198] ;  /* 0x00019800017a7983 */ /* 0x000ea80000300800 */
[----:B------:R-:W2:Y:S04]  /*6d640*/  LDL.LU R123, [R1+0x19c] ;  /* 0x00019c00017b7983 */ /* 0x000ea80000300800 */
[----:B------:R-:W-:Y:S04]  /*6d650*/  STL.64 [R1+0x40], R156 ;  /* 0x0000409c01007387 */ /* 0x000fe80000100a00 */
[----:B------:R3:W-:Y:S02]  /*6d660*/  STL.64 [R1+0x48], R158 ;  /* 0x0000489e01007387 */ /* 0x0007e40000100a00 */
[----:B---3--:R-:W-:Y:S02]  /*6d670*/  HMMA.1688.F32.TF32 R156, R244, R6, R116 ;  /* 0x00000006f49c723c */ /* 0x008fe40000081074 */
[----:B------:R-:W3:-:S15]  /*6d680*/  LDL.LU R116, [R1+0x180] ;  /* 0x0001800001747983 */ /* 0x000ede0000300800 */
[----:B------:R-:W-:-:S06]  /*6d690*/  NOP ;  /* 0x0000000000007918 */ /* 0x000fcc0000000000 */
[----:B------:R-:W-:Y:S04]  /*6d6a0*/  STL.64 [R1+0xc70], R156 ;  /* 0x000c709c01007387 */ /* 0x000fe80000100a00 */
[----:B------:R4:W-:Y:S04]  /*6d6b0*/  STL.64 [R1+0xc78], R158 ;  /* 0x000c789e01007387 */ /* 0x0009e80000100a00 */
[----:B------:R-:W3:Y:S04]  /*6d6c0*/  LDL.LU R117, [R1+0x184] ;  /* 0x0001840001757983 */ /* 0x000ee80000300800 */
[----:B------:R-:W3:Y:S01]  /*6d6d0*/  LDL.LU R118, [R1+0x188] ;  /* 0x0001880001767983 */ /* 0x000ee20000300800 */
[C---:B----4-:R-:W-:Y:S03]  /*6d6e0*/  HMMA.1688.F32.TF32 R156, R244.reuse, R26, R152 ;  /* 0x0000001af49c723c */ /* 0x050fe60000081098 */
[----:B------:R-:W3:Y:S03]  /*6d6f0*/  LDL.LU R119, [R1+0x18c] ;  /* 0x00018c0001777983 */ /* 0x000ee60000300800 */
[C---:B------:R-:W-:Y:S06]  /*6d700*/  HMMA.1688.F32.TF32 R152, R244.reuse, R70, R148 ;  /* 0x00000046f498723c */ /* 0x040fec0000081094 */
[C---:B------:R-:W-:Y:S06]  /*6d710*/  HMMA.1688.F32.TF32 R148, R244.reuse, R74, R144 ;  /* 0x0000004af494723c */ /* 0x040fec0000081090 */
[C---:B------:R-:W-:Y:S05]  /*6d720*/  HMMA.1688.F32.TF32 R144, R244.reuse, R106, R112 ;  /* 0x0000006af490723c */ /* 0x040fea0000081070 */
[----:B------:R-:W-:Y:S04]  /*6d730*/  STL.64 [R1+0x1030], R156 ;  /* 0x0010309c01007387 */ /* 0x000fe80000100a00 */
[----:B------:R-:W-:Y:S04]  /*6d740*/  STL.64 [R1+0x1038], R158 ;  /* 0x0010389e01007387 */ /* 0x000fe80000100a00 */
[----:B------:R-:W-:Y:S04]  /*6d750*/  STL.64 [R1+0x1020], R152 ;  /* 0x0010209801007387 */ /* 0x000fe80000100a00 */
[----:B------:R-:W-:Y:S04]  /*6d760*/  STL.64 [R1+0x1028], R154 ;  /* 0x0010289a01007387 */ /* 0x000fe80000100a00 */
[----:B------:R-:W4:Y:S04]  /*6d770*/  LDL.LU R112, [R1+0x170] ;  /* 0x0001700001707983 */ /* 0x000f280000300800 */
[----:B------:R-:W-:Y:S04]  /*6d780*/  STL.64 [R1+0x1010], R148 ;  /* 0x0010109401007387 */ /* 0x000fe80000100a00 */
[----:B------:R-:W-:Y:S04]  /*6d790*/  STL.64 [R1+0x1018], R150 ;  /* 0x0010189601007387 */ /* 0x000fe80000100a00 */
[----:B------:R1:W-:Y:S04]  /*6d7a0*/  STL.64 [R1+0x1000], R144 ;  /* 0x0010009001007387 */ /* 0x0003e80000100a00 */
[----:B------:R1:W-:Y:S04]  /*6d7b0*/  STL.64 [R1+0x1008], R146 ;  /* 0x0010089201007387 */ /* 0x0003e80000100a00 */
[----:B------:R-:W4:Y:S04]  /*6d7c0*/  LDL.LU R113, [R1+0x174] ;  /* 0x0001740001717983 */ /* 0x000f280000300800 */
[----:B------:R-:W4:Y:S04]  /*6d7d0*/  LDL.LU R114, [R1+0x178] ;  /* 0x0001780001727983 */ /* 0x000f280000300800 */
[----:B------:R-:W4:Y:S01]  /*6d7e0*/  LDL.LU R115, [R1+0x17c] ;  /* 0x00017c0001737983 */ /* 0x000f220000300800 */
[C---:B------:R-:W-:Y:S06]  /*6d7f0*/  HMMA.1688.F32.TF32 R140, R244.reuse, R102, R140 ;  /* 0x00000066f48c723c */ /* 0x040fec000008108c */
[C---:B------:R-:W-:Y:S06]  /*6d800*/  HMMA.1688.F32.TF32 R128, R244.reuse, R90, R128 ;  /* 0x0000005af480723c */ /* 0x040fec0000081080 */
[C---:B------:R-:W-:Y:S06]  /*6d810*/  HMMA.1688.F32.TF32 R136, R244.reuse, R98, R136 ;  /* 0x00000062f488723c */ /* 0x040fec0000081088 */
[----:B------:R-:W-:Y:S05]  /*6d820*/  HMMA.1688.F32.TF32 R132, R244, R94, R132 ;  /* 0x0000005ef484723c */ /* 0x000fea0000081084 */
[----:B------:R1:W-:Y:S04]  /*6d830*/  STL.64 [R1+0xff0], R140 ;  /* 0x000ff08c01007387 */ /* 0x0003e80000100a00 */
[----:B------:R4:W-:Y:S03]  /*6d840*/  STL.64 [R1+0xff8], R142 ;  /* 0x000ff88e01007387 */ /* 0x0009e60000100a00 */
[----:B------:R-:W-:Y:S01]  /*6d850*/  IMAD.MOV.U32 R96, RZ, RZ, R131 ;  /* 0x000000ffff607224 */ /* 0x000fe200078e0083 */
[----:B------:R-:W-:Y:S01]  /*6d860*/  MOV R97, R130 ;  /* 0x0000008200617202 */ /* 0x000fe20000000f00 */
[----:B------:R-:W-:-:S03]  /*6d870*/  IMAD.MOV.U32 R100, RZ, RZ, R129 ;  /* 0x000000ffff647224 */ /* 0x000fc600078e0081 */
[----:B------:R-:W-:Y:S01]  /*6d880*/  STL.64 [R1+0xfe0], R136 ;  /* 0x000fe08801007387 */ /* 0x000fe20000100a00 */
[----:B------:R-:W-:-:S03]  /*6d890*/  IMAD.MOV.U32 R101, RZ, RZ, R128 ;  /* 0x000000ffff657224 */ /* 0x000fc600078e0080 */
[----:B------:R-:W-:Y:S04]  /*6d8a0*/  STL.64 [R1+0xfe8], R138 ;  /* 0x000fe88a01007387 */ /* 0x000fe80000100a00 */
[----:B------:R-:W-:Y:S04]  /*6d8b0*/  STL.64 [R1+0xfd0], R132 ;  /* 0x000fd08401007387 */ /* 0x000fe80000100a00 */
[----:B------:R-:W-:Y:S04]  /*6d8c0*/  STL.64 [R1+0xfd8], R134 ;  /* 0x000fd88601007387 */ /* 0x000fe80000100a00 */
[----:B------:R4:W-:Y:S04]  /*6d8d0*/  STL [R1+0x6924], R96 ;  /* 0x0069246001007387 */ /* 0x0009e80000100800 */
[----:B------:R-:W-:Y:S04]  /*6d8e0*/  STL [R1+0x6920], R97 ;  /* 0x0069206101007387 */ /* 0x000fe80000100800 */
[----:B------:R4:W-:Y:S04]  /*6d8f0*/  STL [R1+0x691c], R100 ;  /* 0x00691c6401007387 */ /* 0x0009e80000100800 */
[----:B------:R4:W-:Y:S01]  /*6d900*/  STL [R1+0x6918], R101 ;  /* 0x0069186501007387 */ /* 0x0009e20000100800 */
[----:B--2---:R-:W-:-:S15]  /*6d910*/  HMMA.1688.F32.TF32 R120, R244, R86, R120 ;  /* 0x00000056f478723c */ /* 0x004fde0000081078 */
[----:B------:R-:W-:-:S09]  /*6d920*/  NOP ;  /* 0x0000000000007918 */ /* 0x000fd20000000000 */
[----:B------:R-:W-:Y:S01]  /*6d930*/  IMAD.MOV.U32 R88, RZ, RZ, R123 ;  /* 0x000000ffff587224 */ /* 0x000fe200078e007b */
[----:B------:R-:W-:Y:S01]  /*6d940*/  MOV R89, R122 ;  /* 0x0000007a00597202 */ /* 0x000fe20000000f00 */
[----:B------:R-:W-:Y:S02]  /*6d950*/  IMAD.MOV.U32 R92, RZ, RZ, R121 ;  /* 0x000000ffff5c7224 */ /* 0x000fe400078e0079 */
[----:B------:R-:W-:Y:S01]  /*6d960*/  IMAD.MOV.U32 R93, RZ, RZ, R120 ;  /* 0x000000ffff5d7224 */ /* 0x000fe200078e0078 */
[----:B------:R-:W-:Y:S04]  /*6d970*/  STL [R1+0x6934], R88 ;  /* 0x0069345801007387 */ /* 0x000fe80000100800 */
[----:B------:R-:W-:Y:S01]  /*6d980*/  STL [R1+0x6930], R89 ;  /* 0x0069305901007387 */ /* 0x000fe20000100800 */
[----:B---3--:R-:W-:Y:S03]  /*6d990*/  HMMA.1688.F32.TF32 R116, R244, R82, R116 ;  /* 0x00000052f474723c */ /* 0x008fe60000081074 */
[----:B------:R-:W-:Y:S04]  /*6d9a0*/  STL [R1+0x692c], R92 ;  /* 0x00692c5c01007387 */ /* 0x000fe80000100800 */
[----:B------:R-:W-:-:S15]  /*6d9b0*/  STL [R1+0x6928], R93 ;  /* 0x0069285d01007387 */ /* 0x000fde0000100800 */
[----:B------:R-:W-:-:S02]  /*6d9c0*/  NOP ;  /* 0x0000000000007918 */ /* 0x000fc40000000000 */
[----:B------:R-:W-:Y:S01]  /*6d9d0*/  IMAD.MOV.U32 R80, RZ, RZ, R119 ;  /* 0x000000ffff507224 */ /* 0x000fe200078e0077 */
[----:B------:R-:W-:Y:S01]  /*6d9e0*/  MOV R81, R118 ;  /* 0x0000007600517202 */ /* 0x000fe20000000f00 */
[----:B------:R-:W-:Y:S02]  /*6d9f0*/  IMAD.MOV.U32 R84, RZ, RZ, R117 ;  /* 0x000000ffff547224 */ /* 0x000fe400078e0075 */
[----:B------:R-:W-:Y:S01]  /*6da00*/  IMAD.MOV.U32 R85, RZ, RZ, R116 ;  /* 0x000000ffff557224 */ /* 0x000fe200078e0074 */
[----:B------:R2:W-:Y:S04]  /*6da10*/  STL [R1+0x6944], R80 ;  /* 0x0069445001007387 */ /* 0x0005e80000100800 */
[----:B------:R-:W-:Y:S04]  /*6da20*/  STL [R1+0x6940], R81 ;  /* 0x0069405101007387 */ /* 0x000fe80000100800 */
[----:B------:R3:W-:Y:S04]  /*6da30*/  STL [R1+0x693c], R84 ;  /* 0x00693c5401007387 */ /* 0x0007e80000100800 */
[----:B------:R3:W-:Y:S04]  /*6da40*/  STL [R1+0x6938], R85 ;  /* 0x0069385501007387 */ /* 0x0007e80000100800 */
[----:B-1----:R-:W3:Y:S04]  /*6da50*/  LDL.LU R144, [R1+0x160] ;  /* 0x0001600001907983 */ /* 0x002ee80000300800 */
[----:B------:R-:W3:Y:S04]  /*6da60*/  LDL.LU R145, [R1+0x164] ;  /* 0x0001640001917983 */ /* 0x000ee80000300800 */
[----:B------:R-:W3:Y:S04]  /*6da70*/  LDL.LU R146, [R1+0x168] ;  /* 0x0001680001927983 */ /* 0x000ee80000300800 */
[----:B------:R-:W3:Y:S04]  /*6da80*/  LDL.LU R147, [R1+0x16c] ;  /* 0x00016c0001937983 */ /* 0x000ee80000300800 */
[----:B------:R-:W3:Y:S04]  /*6da90*/  LDL.LU R140, [R1+0x150] ;  /* 0x00015000018c7983 */ /* 0x000ee80000300800 */
[----:B------:R-:W3:Y:S01]  /*6daa0*/  LDL.LU R141, [R1+0x154] ;  /* 0x00015400018d7983 */ /* 0x000ee20000300800 */
[----:B----4-:R-:W-:Y:S03]  /*6dab0*/  HMMA.1688.F32.TF32 R112, R244, R78, R112 ;  /* 0x0000004ef470723c */ /* 0x010fe60000081070 */
[----:B------:R-:W4:Y:S04]  /*6dac0*/  LDL.LU R142, [R1+0x158] ;  /* 0x00015800018e7983 */ /* 0x000f280000300800 */
[----:B------:R-:W4:-:S15]  /*6dad0*/  LDL.LU R143, [R1+0x15c] ;  /* 0x00015c00018f7983 */ /* 0x000f1e0000300800 */
[----:B------:R-:W-:-:S02]  /*6dae0*/  NOP ;  /* 0x0000000000007918 */ /* 0x000fc40000000000 */
[----:B------:R-:W-:Y:S01]  /*6daf0*/  IMAD.MOV.U32 R96, RZ, RZ, R112 ;  /* 0x000000ffff607224 */ /* 0x000fe200078e0070 */
[----:B------:R-:W-:Y:S01]  /*6db00*/  MOV R100, R114 ;  /* 0x0000007200647202 */ /* 0x000fe20000000f00 */
[----:B------:R-:W-:Y:S02]  /*6db10*/  IMAD.MOV.U32 R97, RZ, RZ, R113 ;  /* 0x000000ffff617224 */ /* 0x000fe400078e0071 */
[----:B------:R-:W-:Y:S01]  /*6db20*/  IMAD.MOV.U32 R112, RZ, RZ, R31 ;  /* 0x000000ffff707224 */ /* 0x000fe200078e001f */
[----:B------:R-:W-:Y:S01]  /*6db30*/  MOV R114, R29 ;  /* 0x0000001d00727202 */ /* 0x000fe20000000f00 */
[----:B------:R-:W2:Y:S01]  /*6db40*/  LDL.LU R31, [R1+0x6be4] ;  /* 0x006be400011f7983 */ /* 0x000ea20000300800 */
[----:B------:R-:W-:Y:S02]  /*6db50*/  IMAD.MOV.U32 R113, RZ, RZ, R30 ;  /* 0x000000ffff717224 */ /* 0x000fe400078e001e */
[----:B------:R-:W-:Y:S01]  /*6db60*/  IMAD.MOV.U32 R101, RZ, RZ, R115 ;  /* 0x000000ffff657224 */ /* 0x000fe200078e0073 */
[----:B------:R-:W3:Y:S01]  /*6db70*/  LDL.LU R30, [R1+0x6be0] ;  /* 0x006be000011e7983 */ /* 0x000ee20000300800 */
[----:B------:R-:W-:-:S03]  /*6db80*/  IMAD.MOV.U32 R115, RZ, RZ, R28 ;  /* 0x000000ffff737224 */ /* 0x000fc600078e001c */
        /* <DEDUP_REMOVED lines=19> */
[----:B--2---:R-:W-:Y:S01]  /*6dcc0*/  IMAD.MOV.U32 R123, RZ, RZ, R31 ;  /* 0x000000ffff7b7224 */ /* 0x004fe200078e001f */
[----:B---3--:R-:W-:-:S04]  /*6dcd0*/  MOV R122, R30 ;  /* 0x0000001e007a7202 */ /* 0x008fc80000000f00 */
[----:B----4-:R-:W-:Y:S01]  /*6dce0*/  HMMA.1688.F32.TF32 R136, R124, R14, R136 ;  /* 0x0000000e7c88723c */ /* 0x010fe20000081088 */
[----:B------:R-:W-:Y:S02]  /*6dcf0*/  IMAD.MOV.U32 R120, RZ, RZ, R28 ;  /* 0x000000ffff787224 */ /* 0x000fe400078e001c */
[----:B------:R-:W-:Y:S01]  /*6dd00*/  IMAD.MOV.U32 R121, RZ, RZ, R29 ;  /* 0x000000ffff797224 */ /* 0x000fe200078e001d */
[----:B------:R-:W2:Y:S04]  /*6dd10*/  LDL.LU R28, [R1+0x6bd4] ;  /* 0x006bd400011c7983 */ /* 0x000ea80000300800 */
[----:B------:R-:W2:Y:S04]  /*6dd20*/  LDL.LU R29, [R1+0x6bd0] ;  /* 0x006bd000011d7983 */ /* 0x000ea80000300800 */
[----:B------:R-:W2:Y:S04]  /*6dd30*/  LDL.LU R30, [R1+0x6bcc] ;  /* 0x006bcc00011e7983 */ /* 0x000ea80000300800 */
[----:B------:R-:W2:Y:S08]  /*6dd40*/  LDL.LU R31, [R1+0x6bc8] ;  /* 0x006bc800011f7983 */ /* 0x000eb00000300800 */
[----:B------:R-:W-:Y:S01]  /*6dd50*/  IMAD.MOV.U32 R80, RZ, RZ, R136 ;  /* 0x000000ffff507224 */ /* 0x000fe200078e0088 */
[----:B------:R-:W-:Y:S01]  /*6dd60*/  MOV R84, R138 ;  /* 0x0000008a00547202 */ /* 0x000fe20000000f00 */
[----:B------:R-:W-:-:S02]  /*6dd70*/  IMAD.MOV.U32 R81, RZ, RZ, R137 ;  /* 0x000000ffff517224 */ /* 0x000fc400078e0089 */
[----:B------:R-:W-:Y:S01]  /*6dd80*/  IMAD.MOV.U32 R85, RZ, RZ, R139 ;  /* 0x000000ffff557224 */ /* 0x000fe200078e008b */
[----:B------:R-:W-:Y:S01]  /*6dd90*/  STL [R1+0x6954], R101 ;  /* 0x0069546501007387 */ /* 0x000fe20000100800 */
[C---:B------:R-:W-:Y:S06]  /*6dda0*/  HMMA.1688.F32.TF32 R136, R124.reuse, R6, R132 ;  /* 0x000000067c88723c */ /* 0x040fec0000081084 */
[C---:B------:R-:W-:Y:S06]  /*6ddb0*/  HMMA.1688.F32.TF32 R132, R124.reuse, R26, R128 ;  /* 0x0000001a7c84723c */ /* 0x040fec0000081080 */
[C---:B------:R-:W-:Y:S06]  /*6ddc0*/  HMMA.1688.F32.TF32 R128, R124.reuse, R70, R120 ;  /* 0x000000467c80723c */ /* 0x040fec0000081078 */
[C---:B------:R-:W-:Y:S01]  /*6ddd0*/  HMMA.1688.F32.TF32 R120, R124.reuse, R74, R116 ;  /* 0x0000004a7c78723c */ /* 0x040fe20000081074 */
[----:B------:R-:W-:Y:S04]  /*6dde0*/  STL [R1+0x6950], R100 ;  /* 0x0069506401007387 */ /* 0x000fe80000100800 */
[----:B------:R-:W-:Y:S01]  /*6ddf0*/  STL [R1+0x694c], R97 ;  /* 0x00694c6101007387 */ /* 0x000fe20000100800 */
[----:B------:R-:W-:Y:S03]  /*6de00*/  HMMA.1688.F32.TF32 R140, R124, R18, R140 ;  /* 0x000000127c8c723c */ /* 0x000fe6000008108c */
[----:B------:R-:W-:Y:S04]  /*6de10*/  STL [R1+0x6948], R96 ;  /* 0x0069486001007387 */ /* 0x000fe80000100800 */
[----:B------:R-:W-:Y:S04]  /*6de20*/  STL.64 [R1+0xc60], R136 ;  /* 0x000c608801007387 */ /* 0x000fe80000100a00 */
[----:B------:R-:W-:Y:S04]  /*6de30*/  STL.64 [R1+0xc68], R138 ;  /* 0x000c688a01007387 */ /* 0x000fe80000100a00 */
[----:B------:R-:W-:Y:S04]  /*6de40*/  STL.64 [R1+0xf90], R132 ;  /* 0x000f908401007387 */ /* 0x000fe80000100a00 */
[----:B------:R-:W-:Y:S01]  /*6de50*/  STL.64 [R1+0xf98], R134 ;  /* 0x000f988601007387 */ /* 0x000fe20000100a00 */
[----:B------:R-:W-:-:S03]  /*6de60*/  IMAD.MOV.U32 R116, RZ, RZ, R63 ;  /* 0x000000ffff747224 */ /* 0x000fc600078e003f */
[----:B------:R-:W-:Y:S04]  /*6de70*/  STL.64 [R1+0xf80], R128 ;  /* 0x000f808001007387 */ /* 0x000fe80000100a00 */
[----:B------:R-:W-:Y:S04]  /*6de80*/  STL.64 [R1+0xf88], R130 ;  /* 0x000f888201007387 */ /* 0x000fe80000100a00 */
[----:B------:R1:W-:Y:S01]  /*6de90*/  STL.64 [R1+0xf70], R120 ;  /* 0x000f707801007387 */ /* 0x0003e20000100a00 */
[----:B------:R-:W-:-:S03]  /*6dea0*/  IMAD.MOV.U32 R117, RZ, RZ, R62 ;  /* 0x000000ffff757224 */ /* 0x000fc600078e003e */
[----:B------:R3:W-:Y:S01]  /*6deb0*/  STL.64 [R1+0xf78], R122 ;  /* 0x000f787a01007387 */ /* 0x0007e20000100a00 */
[----:B------:R-:W-:-:S03]  /*6dec0*/  MOV R118, R61 ;  /* 0x0000003d00767202 */ /* 0x000fc60000000f00 */
[----:B------:R-:W4:Y:S01]  /*6ded0*/  LDL.LU R63, [R1+0x6bc4] ;  /* 0x006bc400013f7983 */ /* 0x000f220000300800 */
[----:B------:R-:W-:-:S03]  /*6dee0*/  IMAD.MOV.U32 R119, RZ, RZ, R60 ;  /* 0x000000ffff777224 */ /* 0x000fc600078e003c */
[----:B------:R3:W-:Y:S01]  /*6def0*/  STL.64 [R1+0xf60], R112 ;  /* 0x000f607001007387 */ /* 0x0007e20000100a00 */
[----:B-1----:R-:W-:-:S03]  /*6df00*/  IMAD.MOV.U32 R120, RZ, RZ, R59 ;  /* 0x000000ffff787224 */ /* 0x002fc600078e003b */
[----:B------:R1:W-:Y:S01]  /*6df10*/  STL.64 [R1+0xf68], R114 ;  /* 0x000f687201007387 */ /* 0x0003e20000100a00 */
[----:B------:R-:W-:-:S03]  /*6df20*/  IMAD.MOV.U32 R121, RZ, RZ, R58 ;  /* 0x000000ffff797224 */ /* 0x000fc600078e003a */
[----:B------:R-:W2:Y:S01]  /*6df30*/  LDL.LU R62, [R1+0x6bc0] ;  /* 0x006bc000013e7983 */ /* 0x000ea20000300800 */
[----:B---3--:R-:W-:-:S03]  /*6df40*/  MOV R122, R57 ;  /* 0x00000039007a7202 */ /* 0x008fc60000000f00 */
[----:B------:R-:W3:Y:S01]  /*6df50*/  LDL.LU R61, [R1+0x6bbc] ;  /* 0x006bbc00013d7983 */ /* 0x000ee20000300800 */
[----:B------:R-:W-:-:S03]  /*6df60*/  IMAD.MOV.U32 R123, RZ, RZ, R56 ;  /* 0x000000ffff7b7224 */ /* 0x000fc600078e0038 */
[----:B------:R-:W3:Y:S01]  /*6df70*/  LDL.LU R60, [R1+0x6bb8] ;  /* 0x006bb800013c7983 */ /* 0x000ee20000300800 */
[----:B------:R-:W-:-:S03]  /*6df80*/  IMAD.MOV.U32 R128, RZ, RZ, R42 ;  /* 0x000000ffff807224 */ /* 0x000fc600078e002a */
[----:B------:R-:W3:Y:S01]  /*6df90*/  LDL.LU R59, [R1+0x6bb4] ;  /* 0x006bb400013b7983 */ /* 0x000ee20000300800 */
[----:B------:R-:W-:-:S03]  /*6dfa0*/  IMAD.MOV.U32 R129, RZ, RZ, R41 ;  /* 0x000000ffff817224 */ /* 0x000fc600078e0029 */
[----:B------:R-:W3:Y:S01]  /*6dfb0*/  LDL.LU R58, [R1+0x6bb0] ;  /* 0x006bb000013a7983 */ /* 0x000ee20000300800 */
[----:B------:R-:W-:-:S03]  /*6dfc0*/  MOV R130, R40 ;  /* 0x0000002800827202 */ /* 0x000fc60000000f00 */
        /* <DEDUP_REMOVED lines=15> */
[----:B------:R-:W-:Y:S01]  /*6e0c0*/  IMAD.MOV.U32 R140, RZ, RZ, R44 ;  /* 0x000000ffff8c7224 */ /* 0x000fe200078e002c */
[----:B------:R-:W-:Y:S02]  /*6e0d0*/  MOV R92, R142 ;  /* 0x0000008e005c7202 */ /* 0x000fe40000000f00 */
[----:B------:R-:W3:Y:S01]  /*6e0e0*/  LDL.LU R53, [R1+0x6b8c] ;  /* 0x006b8c0001357983 */ /* 0x000ee20000300800 */
[----:B------:R-:W-:Y:S01]  /*6e0f0*/  IMAD.MOV.U32 R141, RZ, RZ, R50 ;  /* 0x000000ffff8d7224 */ /* 0x000fe200078e0032 */
[----:B------:R-:W-:Y:S02]  /*6e100*/  MOV R142, R49 ;  /* 0x00000031008e7202 */ /* 0x000fe40000000f00 */
[----:B------:R-:W3:Y:S01]  /*6e110*/  LDL.LU R52, [R1+0x6b88] ;  /* 0x006b880001347983 */ /* 0x000ee20000300800 */
[----:B------:R-:W-:-:S03]  /*6e120*/  IMAD.MOV.U32 R93, RZ, RZ, R143 ;  /* 0x000000ffff5d7224 */ /* 0x000fc600078e008f */
[----:B------:R-:W3:Y:S01]  /*6e130*/  LDL.LU R44, [R1+0x6b84] ;  /* 0x006b8400012c7983 */ /* 0x000ee20000300800 */
[----:B------:R-:W-:-:S03]  /*6e140*/  IMAD.MOV.U32 R143, RZ, RZ, R48 ;  /* 0x000000ffff8f7224 */ /* 0x000fc600078e0030 */
[----:B------:R-:W3:Y:S04]  /*6e150*/  LDL.LU R50, [R1+0x6b80] ;  /* 0x006b800001327983 */ /* 0x000ee80000300800 */
[----:B------:R-:W3:Y:S04]  /*6e160*/  LDL.LU R49, [R1+0x6b7c] ;  /* 0x006b7c0001317983 */ /* 0x000ee80000300800 */
[----:B------:R-:W3:Y:S01]  /*6e170*/  LDL.LU R48, [R1+0x6b78] ;  /* 0x006b780001307983 */ /* 0x000ee20000300800 */
[----:B------:R-:W-:Y:S01]  /*6e180*/  HMMA.1688.F32.TF32 R144, R124, R22, R144 ;  /* 0x000000167c90723c */ /* 0x000fe20000081090 */
[----:B------:R-:W-:Y:S01]  /*6e190*/  IMAD.MOV.U32 R152, RZ, RZ, R64 ;  /* 0x000000ffff987224 */ /* 0x000fe200078e0040 */
[----:B------:R-:W-:Y:S01]  /*6e1a0*/  MOV R154, R66 ;  /* 0x00000042009a7202 */ /* 0x000fe20000000f00 */
[----:B------:R-:W-:-:S02]  /*6e1b0*/  IMAD.MOV.U32 R153, RZ, RZ, R65 ;  /* 0x000000ffff997224 */ /* 0x000fc400078e0041 */
[----:B------:R-:W-:-:S15]  /*6e1c0*/  IMAD.MOV.U32 R155, RZ, RZ, R67 ;  /* 0x000000ffff9b7224 */ /* 0x000fde00078e0043 */
[----:B------:R-:W-:-:S04]  /*6e1d0*/  NOP ;  /* 0x0000000000007918 */ /* 0x000fc80000000000 */
[----:B------:R-:W-:Y:S01]  /*6e1e0*/  IMAD.MOV.U32 R77, RZ, RZ, R144 ;  /* 0x000000ffff4d7224 */ /* 0x000fe200078e0090 */
[----:B------:R-:W-:Y:S01]  /*6e1f0*/  MOV R73, R146 ;  /* 0x0000009200497202 */ /* 0x000fe20000000f00 */
[----:B------:R-:W-:Y:S02]  /*6e200*/  IMAD.MOV.U32 R76, RZ, RZ, R145 ;  /* 0x000000ffff4c7224 */ /* 0x000fe400078e0091 */
[----:B------:R-:W-:Y:S01]  /*6e210*/  IMAD.MOV.U32 R144, RZ, RZ, R108 ;  /* 0x000000ffff907224 */ /* 0x000fe200078e006c */
[----:B------:R-:W-:Y:S01]  /*6e220*/  MOV R146, R110 ;  /* 0x0000006e00927202 */ /* 0x000fe20000000f00 */
[----:B------:R-:W3:Y:S01]  /*6e230*/  LDL.LU R108, [R1+0x6b74] ;  /* 0x006b7400016c7983 */ /* 0x000ee20000300800 */
[----:B------:R-:W-:Y:S02]  /*6e240*/  IMAD.MOV.U32 R145, RZ, RZ, R109 ;  /* 0x000000ffff917224 */ /* 0x000fe400078e006d */
[----:B------:R-:W-:Y:S01]  /*6e250*/  IMAD.MOV.U32 R72, RZ, RZ, R147 ;  /* 0x000000ffff487224 */ /* 0x000fe200078e0093 */
[----:B------:R-:W3:Y:S01]  /*6e260*/  LDL.LU R109, [R1+0x6b70] ;  /* 0x006b7000016d7983 */ /* 0x000ee20000300800 */
[----:B------:R-:W-:-:S03]  /*6e270*/  IMAD.MOV.U32 R147, RZ, RZ, R111 ;  /* 0x000000ffff937224 */ /* 0x000fc600078e006f */
        /* <DEDUP_REMOVED lines=18> */
[----:B----4-:R-:W-:Y:S01]  /*6e3a0*/  IMAD.MOV.U32 R159, RZ, RZ, R63 ;  /* 0x000000ffff9f7224 */ /* 0x010fe200078e003f */
[----:B--2---:R-:W-:Y:S01]  /*6e3b0*/  MOV R158, R62 ;  /* 0x0000003e009e7202 */ /* 0x004fe20000000f00 */
[----:B---3--:R-:W-:Y:S02]  /*6e3c0*/  IMAD.MOV.U32 R157, RZ, RZ, R61 ;  /* 0x000000ffff9d7224 */ /* 0x008fe400078e003d */
[----:B------:R-:W-:Y:S02]  /*6e3d0*/  IMAD.MOV.U32 R156, RZ, RZ, R60 ;  /* 0x000000ffff9c7224 */ /* 0x000fe400078e003c */
[----:B------:R-:W2:Y:S04]  /*6e3e0*/  LDL.LU R60, [R1+0x6b54] ;  /* 0x006b5400013c7983 */ /* 0x000ea80000300800 */
[----:B------:R-:W2:Y:S04]  /*6e3f0*/  LDL.LU R61, [R1+0x6b50] ;  /* 0x006b5000013d7983 */ /* 0x000ea80000300800 */
[----:B------:R-:W2:Y:S04]  /*6e400*/  LDL.LU R62, [R1+0x6b4c] ;  /* 0x006b4c00013e7983 */ /* 0x000ea80000300800 */
[----:B------:R-:W2:Y:S04]  /*6e410*/  LDL.LU R63, [R1+0x6b48] ;  /* 0x006b4800013f7983 */ /* 0x000ea80000300800 */
        /* <DEDUP_REMOVED lines=8> */
[----:B------:R-:W4:Y:S04]  /*6e4a0*/  LDL.LU R56, [R1+0x6b44] ;  /* 0x006b440001387983 */ /* 0x000f280000300800 */
[----:B------:R-:W4:Y:S04]  /*6e4b0*/  LDL.LU R57, [R1+0x6b40] ;  /* 0x006b400001397983 */ /* 0x000f280000300800 */
[----:B------:R-:W4:Y:S01]  /*6e4c0*/  LDL.LU R58, [R1+0x6b3c] ;  /* 0x006b3c00013a7983 */ /* 0x000f220000300800 */
[----:B------:R-:W-:Y:S01]  /*6e4d0*/  MOV R170, R54 ;  /* 0x0000003600aa7202 */ /* 0x000fe20000000f00 */
[----:B------:R-:W-:-:S02]  /*6e4e0*/  IMAD.MOV.U32 R169, RZ, RZ, R53 ;  /* 0x000000ffffa97224 */ /* 0x000fc400078e0035 */
[----:B------:R-:W4:Y:S01]  /*6e4f0*/  LDL.LU R59, [R1+0x6b38] ;  /* 0x006b3800013b7983 */ /* 0x000f220000300800 */
[----:B------:R-:W-:-:S03]  /*6e500*/  IMAD.MOV.U32 R168, RZ, RZ, R52 ;  /* 0x000000ffffa87224 */ /* 0x000fc600078e0034 */
[----:B------:R-:W2:Y:S01]  /*6e510*/  LDL.LU R52, [R1+0x6b34] ;  /* 0x006b340001347983 */ /* 0x000ea20000300800 */
[----:B------:R-:W-:-:S03]  /*6e520*/  IMAD.MOV.U32 R171, RZ, RZ, R55 ;  /* 0x000000ffffab7224 */ /* 0x000fc600078e0037 */
[----:B------:R-:W2:Y:S04]  /*6e530*/  LDL.LU R53, [R1+0x6b30] ;  /* 0x006b300001357983 */ /* 0x000ea80000300800 */
[----:B------:R-:W2:Y:S01]  /*6e540*/  LDL.LU R54, [R1+0x6b2c] ;  /* 0x006b2c0001367983 */ /* 0x000ea20000300800 */
[----:B------:R-:W-:Y:S01]  /*6e550*/  MOV R174, R50 ;  /* 0x0000003200ae7202 */ /* 0x000fe20000000f00 */
[----:B------:R-:W-:Y:S02]  /*6e560*/  IMAD.MOV.U32 R173, RZ, RZ, R49 ;  /* 0x000000ffffad7224 */ /* 0x000fe400078e0031 */
[----:B------:R-:W2:Y:S01]  /*6e570*/  LDL.LU R55, [R1+0x6b28] ;  /* 0x006b280001377983 */ /* 0x000ea20000300800 */
[----:B------:R-:W-:-:S03]  /*6e580*/  IMAD.MOV.U32 R172, RZ, RZ, R48 ;  /* 0x000000ffffac7224 */ /* 0x000fc600078e0030 */
[----:B------:R-:W4:Y:S01]  /*6e590*/  LDL.LU R48, [R1+0x6b24] ;  /* 0x006b240001307983 */ /* 0x000f220000300800 */
[----:B------:R-:W-:-:S03]  /*6e5a0*/  IMAD.MOV.U32 R175, RZ, RZ, R44 ;  /* 0x000000ffffaf7224 */ /* 0x000fc600078e002c */
[----:B------:R-:W4:Y:S04]  /*6e5b0*/  LDL.LU R49, [R1+0x6b20] ;  /* 0x006b200001317983 */ /* 0x000f280000300800 */
[----:B------:R-:W4:Y:S04]  /*6e5c0*/  LDL.LU R50, [R1+0x6b1c] ;  /* 0x006b1c0001327983 */ /* 0x000f280000300800 */
[----:B------:R-:W2:Y:S01]  /*6e5d0*/  LDL.LU R44, [R1+0x6b18] ;  /* 0x006b1800012c7983 */ /* 0x000ea20000300800 */
[----:B------:R-:W-:-:S03]  /*6e5e0*/  IMAD.MOV.U32 R164, RZ, RZ, R45 ;  /* 0x000000ffffa47224 */ /* 0x000fc600078e002d */
[----:B------:R-:W4:Y:S01]  /*6e5f0*/  LDL.LU R248, [R1+0xc00] ;  /* 0x000c000001f87983 */ /* 0x000f220000300800 */
[----:B------:R-:W-:-:S03]  /*6e600*/  IMAD.MOV.U32 R165, RZ, RZ, R40 ;  /* 0x000000ffffa57224 */ /* 0x000fc600078e0028 */
[----:B------:R-:W4:Y:S01]  /*6e610*/  LDL.LU R249, [R1+0xc04] ;  /* 0x000c040001f97983 */ /* 0x000f220000300800 */
[----:B------:R-:W-:-:S03]  /*6e620*/  MOV R166, R41 ;  /* 0x0000002900a67202 */ /* 0x000fc60000000f00 */
[----:B------:R-:W4:Y:S01]  /*6e630*/  LDL.LU R250, [R1+0xc08] ;  /* 0x000c080001fa7983 */ /* 0x000f220000300800 */
[----:B------:R-:W-:-:S03]  /*6e640*/  IMAD.MOV.U32 R167, RZ, RZ, R42 ;  /* 0x000000ffffa77224 */ /* 0x000fc600078e002a */
[----:B------:R-:W4:Y:S04]  /*6e650*/  LDL.LU R251, [R1+0xc0c] ;  /* 0x000c0c0001fb7983 */ /* 0x000f280000300800 */
        /* <DEDUP_REMOVED lines=16> */
[C---:B------:R-:W-:Y:S06]  /*6e760*/  HMMA.1688.F32.TF32 R28, R124.reuse, R10, R28 ;  /* 0x0000000a7c1c723c */ /* 0x040fec000008101c */
[----:B---3--:R-:W-:-:S15]  /*6e770*/  HMMA.1688.F32.TF32 R244, R124, R102, R244 ;  /* 0x000000667cf4723c */ /* 0x008fde00000810f4 */
[----:B------:R-:W-:-:S08]  /*6e780*/  NOP ;  /* 0x0000000000007918 */ /* 0x000fd00000000000 */
[----:B------:R-:W-:Y:S04]  /*6e790*/  STL.64 [R1+0xf50], R244 ;  /* 0x000f50f401007387 */ /* 0x000fe80000100a00 */
[----:B------:R2:W-:Y:S01]  /*6e7a0*/  STL.64 [R1+0xf58], R246 ;  /* 0x000f58f601007387 */ /* 0x0005e20000100a00 */
[C---:B----4-:R-:W-:Y:S06]  /*6e7b0*/  HMMA.1688.F32.TF32 R40, R124.reuse, R90, R40 ;  /* 0x0000005a7c28723c */ /* 0x050fec0000081028 */
[C---:B--2---:R-:W-:Y:S06]  /*6e7c0*/  HMMA.1688.F32.TF32 R244, R124.reuse, R98, R32 ;  /* 0x000000627cf4723c */ /* 0x044fec0000081020 */
[C---:B------:R-:W-:Y:S06]  /*6e7d0*/  HMMA.1688.F32.TF32 R32, R124.reuse, R94, R36 ;  /* 0x0000005e7c20723c */ /* 0x040fec0000081024 */
[C---:B------:R-:W-:Y:S11]  /*6e7e0*/  HMMA.1688.F32.TF32 R36, R124.reuse, R86, R44 ;  /* 0x000000567c24723c */ /* 0x040ff6000008102c */
[----:B------:R-:W-:Y:S04]  /*6e7f0*/  STL.64 [R1+0xf40], R244 ;  /* 0x000f40f401007387 */ /* 0x000fe80000100a00 */
[----:B------:R-:W-:Y:S04]  /*6e800*/  STL.64 [R1+0xf48], R246 ;  /* 0x000f48f601007387 */ /* 0x000fe80000100a00 */
[----:B------:R-:W-:Y:S04]  /*6e810*/  STL.64 [R1+0x5f0], R32 ;  /* 0x0005f02001007387 */ /* 0x000fe80000100a00 */
[----:B------:R1:W-:Y:S04]  /*6e820*/  STL.64 [R1+0x5f8], R34 ;  /* 0x0005f82201007387 */ /* 0x0003e80000100a00 */
[----:B------:R-:W-:Y:S04]  /*6e830*/  STL.64 [R1+0x5e0], R40 ;  /* 0x0005e02801007387 */ /* 0x000fe80000100a00 */
[----:B------:R2:W-:Y:S01]  /*6e840*/  STL.64 [R1+0x5e8], R42 ;  /* 0x0005e82a01007387 */ /* 0x0005e20000100a00 */
[C---:B-1----:R-:W-:Y:S03]  /*6e850*/  HMMA.1688.F32.TF32 R32, R124.reuse, R82, R48 ;  /* 0x000000527c20723c */ /* 0x042fe60000081030 */
[----:B------:R-:W-:Y:S04]  /*6e860*/  STL.64 [R1+0x5d0], R36 ;  /* 0x0005d02401007387 */ /* 0x000fe80000100a00 */
[----:B------:R1:W-:Y:S01]  /*6e870*/  STL.64 [R1+0x5d8], R38 ;  /* 0x0005d82601007387 */ /* 0x0003e20000100a00 */
[----:B--2---:R-:W-:Y:S06]  /*6e880*/  HMMA.1688.F32.TF32 R40, R124, R78, R52 ;  /* 0x0000004e7c28723c */ /* 0x004fec0000081034 */
[C---:B-1----:R-:W-:Y:S09]  /*6e890*/  HMMA.1688.F32.TF32 R36, R176.reuse, R22, R56 ;  /* 0x00000016b024723c */ /* 0x042ff20000081038 */
[----:B------:R-:W-:Y:S04]  /*6e8a0*/  STL.64 [R1+0x270], R32 ;  /* 0x0002702001007387 */ /* 0x000fe80000100a00 */
[----:B------:R1:W-:Y:S04]  /*6e8b0*/  STL.64 [R1+0x278], R34 ;  /* 0x0002782201007387 */ /* 0x0003e80000100a00 */
[----:B------:R-:W-:Y:S04]  /*6e8c0*/  STL.64 [R1+0x260], R40 ;  /* 0x0002602801007387 */ /* 0x000fe80000100a00 */
[----:B------:R2:W-:Y:S01]  /*6e8d0*/  STL.64 [R1+0x268], R42 ;  /* 0x0002682a01007387 */ /* 0x0005e20000100a00 */
[C---:B-1----:R-:W-:Y:S03]  /*6e8e0*/  HMMA.1688.F32.TF32 R32, R176.reuse, R18, R60 ;  /* 0x00000012b020723c */ /* 0x042fe6000008103c */
[----:B------:R-:W-:Y:S04]  /*6e8f0*/  STL.64 [R1+0x250], R36 ;  /* 0x0002502401007387 */ /* 0x000fe80000100a00 */
[----:B------:R1:W-:Y:S01]  /*6e900*/  STL.64 [R1+0x258], R38 ;  /* 0x0002582601007387 */ /* 0x0003e20000100a00 */
[C---:B--2---:R-:W-:Y:S06]  /*6e910*/  HMMA.1688.F32.TF32 R40, R176.reuse, R14, R64 ;  /* 0x0000000eb028723c */ /* 0x044fec0000081040 */
[C---:B-1----:R-:W-:Y:S09]  /*6e920*/  HMMA.1688.F32.TF32 R36, R176.reuse, R10, R108 ;  /* 0x0000000ab024723c */ /* 0x042ff2000008106c */
[----:B------:R-:W-:Y:S04]  /*6e930*/  STL.64 [R1+0xdf0], R32 ;  /* 0x000df02001007387 */ /* 0x000fe80000100a00 */
[----:B------:R-:W-:Y:S04]  /*6e940*/  STL.64 [R1+0xdf8], R34 ;  /* 0x000df82201007387 */ /* 0x000fe80000100a00 */
[----:B------:R-:W-:Y:S04]  /*6e950*/  STL.64 [R1+0xde0], R40 ;  /* 0x000de02801007387 */ /* 0x000fe80000100a00 */
[----:B------:R1:W-:Y:S01]  /*6e960*/  STL.64 [R1+0xde8], R42 ;  /* 0x000de82a01007387 */ /* 0x0003e20000100a00 */
[C---:B------:R-:W-:Y:S01]  /*6e970*/  HMMA.1688.F32.TF32 R44, R176.reuse, R26, R172 ;  /* 0x0000001ab02c723c */ /* 0x040fe200000810ac */
[----:B------:R-:W-:Y:S01]  /*6e980*/  IMAD.MOV.U32 R101, RZ, RZ, R28 ;  /* 0x000000ffff657224 */ /* 0x000fe200078e001c */
[----:B------:R-:W-:Y:S01]  /*6e990*/  MOV R97, R30 ;  /* 0x0000001e00617202 */ /* 0x000fe20000000f00 */
[----:B------:R-:W-:Y:S01]  /*6e9a0*/  IMAD.MOV.U32 R100, RZ, RZ, R29 ;  /* 0x000000ffff647224 */ /* 0x000fe200078e001d */
[----:B------:R-:W-:Y:S04]  /*6e9b0*/  STL.64 [R1+0xc10], R36 ;  /* 0x000c102401007387 */ /* 0x000fe80000100a00 */
[----:B------:R2:W-:Y:S01]  /*6e9c0*/  STL.64 [R1+0xc18], R38 ;  /* 0x000c182601007387 */ /* 0x0005e20000100a00 */
[----:B-1----:R-:W-:Y:S01]  /*6e9d0*/  HMMA.1688.F32.TF32 R40, R176, R70, R168 ;  /* 0x00000046b028723c */ /* 0x002fe200000810a8 */
[----:B------:R-:W-:-:S02]  /*6e9e0*/  IMAD.MOV.U32 R96, RZ, RZ, R31 ;  /* 0x000000ffff607224 */ /* 0x000fc400078e001f */
[----:B------:R-:W-:Y:S04]  /*6e9f0*/  LDS R28, [R0+UR12+0x6100] ;  /* 0x0061000c001c7984 */ /* 0x000fe80008000800 */
[----:B------:R-:W-:Y:S01]  /*6ea00*/  LDS R30, [R0+UR12+0x7100] ;  /* 0x0071000c001e7984 */ /* 0x000fe20008000800 */
[C---:B--2---:R-:W-:Y:S03]  /*6ea10*/  HMMA.1688.F32.TF32 R36, R176.reuse, R6, R248 ;  /* 0x00000006b024723c */ /* 0x044fe600000810f8 */
[----:B------:R-:W-:Y:S04]  /*6ea20*/  LDS R29, [R21+UR12+0x6100] ;  /* 0x0061000c151d7984 */ /* 0x000fe80008000800 */
[----:B------:R-:W1:Y:S04]  /*6ea30*/  LDS R31, [R21+UR12+0x7100] ;  /* 0x0071000c151f7984 */ /* 0x000e680008000800 */
[----:B------:R-:W-:Y:S04]  /*6ea40*/  LDS R32, [R2+UR12+0x6100] ;  /* 0x0061000c02207984 */ /* 0x000fe80008000800 */
[----:B------:R-:W-:Y:S04]  /*6ea50*/  LDS R34, [R2+UR12+0x7100] ;  /* 0x0071000c02227984 */ /* 0x000fe80008000800 */
[----:B------:R-:W-:Y:S04]  /*6ea60*/  LDS R33, [R252+UR12+0x6100] ;  /* 0x0061000cfc217984 */ /* 0x000fe80008000800 */
[----:B------:R-:W2:Y:S04]  /*6ea70*/  LDS R35, [R252+UR12+0x7100] ;  /* 0x0071000cfc237984 */ /* 0x000ea80008000800 */
        /* <DEDUP_REMOVED lines=27> */
[----:B----4-:R-:W-:Y:S01]  /*6ec30*/  HMMA.1688.F32.TF32 R40, R176, R78, R132 ;  /* 0x0000004eb028723c */ /* 0x010fe20000081084 */
[----:B------:R1:W-:Y:S05]  /*6ec40*/  STL.64 [R1+0xb88], R38 ;  /* 0x000b882601007387 */ /* 0x0003ea0000100a00 */
[C---:B-1----:R-:W-:Y:S11]  /*6ec50*/  HMMA.1688.F32.TF32 R36, R28.reuse, R22, R128 ;  /* 0x000000161c24723c */ /* 0x042ff60000081080 */
[----:B------:R-:W-:Y:S04]  /*6ec60*/  STL.64 [R1+0xb70], R44 ;  /* 0x000b702c01007387 */ /* 0x000fe80000100a00 */
[----:B------:R1:W-:Y:S04]  /*6ec70*/  STL.64 [R1+0xb78], R46 ;  /* 0x000b782e01007387 */ /* 0x0003e80000100a00 */
[----:B------:R-:W-:Y:S04]  /*6ec80*/  STL.64 [R1+0x5c0], R40 ;  /* 0x0005c02801007387 */ /* 0x000fe80000100a00 */
[----:B------:R3:W-:Y:S01]  /*6ec90*/  STL.64 [R1+0x5c8], R42 ;  /* 0x0005c82a01007387 */ /* 0x0007e20000100a00 */
[C---:B-1----:R-:W-:Y:S03]  /*6eca0*/  HMMA.1688.F32.TF32 R44, R28.reuse, R18, R120 ;  /* 0x000000121c2c723c */ /* 0x042fe60000081078 */
[----:B------:R-:W-:Y:S03]  /*6ecb0*/  STL.64 [R1+0x5b0], R36 ;  /* 0x0005b02401007387 */ /* 0x000fe60000100a00 */
[C---:B---3--:R-:W-:Y:S01]  /*6ecc0*/  HMMA.1688.F32.TF32 R40, R28.reuse, R14, R116 ;  /* 0x0000000e1c28723c */ /* 0x048fe20000081074 */
[----:B------:R1:W-:Y:S05]  /*6ecd0*/  STL.64 [R1+0x5b8], R38 ;  /* 0x0005b82601007387 */ /* 0x0003ea0000100a00 */
[C---:B-1----:R-:W-:Y:S11]  /*6ece0*/  HMMA.1688.F32.TF32 R36, R28.reuse, R10, R112 ;  /* 0x0000000a1c24723c */ /* 0x042ff60000081070 */
[----:B------:R-:W-:Y:S04]  /*6ecf0*/  STL.64 [R1+0x5a0], R44 ;  /* 0x0005a02c01007387 */ /* 0x000fe80000100a00 */
[----:B------:R-:W-:Y:S04]  /*6ed00*/  STL.64 [R1+0x5a8], R46 ;  /* 0x0005a82e01007387 */ /* 0x000fe80000100a00 */
[----:B------:R-:W3:Y:S04]  /*6ed10*/  LDL.LU R112, [R1+0xa20] ;  /* 0x000a200001707983 */ /* 0x000ee80000300800 */
[----:B------:R1:W-:Y:S04]  /*6ed20*/  STL.64 [R1+0x590], R40 ;  /* 0x0005902801007387 */ /* 0x0003e80000100a00 */
[----:B------:R4:W-:Y:S04]  /*6ed30*/  STL.64 [R1+0x598], R42 ;  /* 0x0005982a01007387 */ /* 0x0009e80000100a00 */
[----:B------:R-:W-:Y:S04]  /*6ed40*/  STL.64 [R1+0x580], R36 ;  /* 0x0005802401007387 */ /* 0x000fe80000100a00 */
[----:B------:R-:W-:Y:S04]  /*6ed50*/  STL.64 [R1+0x588], R38 ;  /* 0x0005882601007387 */ /* 0x000fe80000100a00 */
        /* <DEDUP_REMOVED lines=47> */
[----:B-1----:R-:W2:Y:S04]  /*6f050*/  LDL.LU R40, [R1+0xae0] ;  /* 0x000ae00001287983 */ /* 0x002ea80000300800 */
[----:B------:R-:W2:Y:S04]  /*6f060*/  LDL.LU R41, [R1+0xae4] ;  /* 0x000ae40001297983 */ /* 0x000ea80000300800 */
[----:B----4-:R-:W2:Y:S04]  /*6f070*/  LDL.LU R42, [R1+0xae8] ;  /* 0x000ae800012a7983 */ /* 0x010ea80000300800 */
[----:B------:R-:W2:Y:S04]  /*6f080*/  LDL.LU R43, [R1+0xaec] ;  /* 0x000aec00012b7983 */ /* 0x000ea80000300800 */
        /* <DEDUP_REMOVED lines=48> */
[----:B------:R-:W-:Y:S04]  /*6f390*/  LDS R36, [R0+UR12+0x6180] ;  /* 0x0061800c00247984 */ /* 0x000fe80008000800 */
[----:B------:R-:W-:Y:S04]  /*6f3a0*/  LDS R38, [R0+UR12+0x7180] ;  /* 0x0071800c00267984 */ /* 0x000fe80008000800 */
[----:B------:R-:W-:Y:S04]  /*6f3b0*/  LDS R37, [R21+UR12+0x6180] ;  /* 0x0061800c15257984 */ /* 0x000fe80008000800 */
[----:B------:R-:W1:Y:S01]  /*6f3c0*/  LDS R39, [R21+UR12+0x7180] ;  /* 0x0071800c15277984 */ /* 0x000e620008000800 */
[C---:B----4-:R-:W-:Y:S06]  /*6f3d0*/  HMMA.1688.F32.TF32 R60, R28.reuse, R26, R60 ;  /* 0x0000001a1c3c723c */ /* 0x050fec000008103c */
[C---:B---3--:R-:W-:Y:S06]  /*6f3e0*/  HMMA.1688.F32.TF32 R64, R28.reuse, R6, R64 ;  /* 0x000000061c40723c */ /* 0x048fec0000081040 */
[----:B--2---:R-:W-:-:S15]  /*6f3f0*/  HMMA.1688.F32.TF32 R56, R28, R70, R56 ;  /* 0x000000461c38723c */ /* 0x004fde0000081038 */
[----:B------:R-:W-:-:S02]  /*6f400*/  NOP ;  /* 0x0000000000007918 */ /* 0x000fc40000000000 */
        /* <DEDUP_REMOVED lines=8> */
[C---:B------:R-:W-:Y:S06]  /*6f490*/  HMMA.1688.F32.TF32 R52, R28.reuse, R98, R44 ;  /* 0x000000621c34723c */ /* 0x040fec000008102c */
[C---:B--2---:R-:W-:Y:S06]  /*6f4a0*/  HMMA.1688.F32.TF32 R56, R28.reuse, R102, R48 ;  /* 0x000000661c38723c */ /* 0x044fec0000081030 */
[C---:B------:R-:W-:Y:S06]  /*6f4b0*/  HMMA.1688.F32.TF32 R48, R28.reuse, R94, R40 ;  /* 0x0000005e1c30723c */ /* 0x040fec0000081028 */
        /* <DEDUP_REMOVED lines=13> */
[----:B------:R3:W-:Y:S01]  /*6f590*/  STL.64 [R1+0xae8], R46 ;  /* 0x000ae82e01007387 */ /* 0x0007e20000100a00 */
[C---:B--2---:R-:W-:Y:S03]  /*6f5a0*/  HMMA.1688.F32.TF32 R48, R28.reuse, R82, R172 ;  /* 0x000000521c30723c */ /* 0x044fe600000810ac */
[----:B------:R-:W-:Y:S04]  /*6f5b0*/  STL.64 [R1+0xad0], R40 ;  /* 0x000ad02801007387 */ /* 0x000fe80000100a00 */
[----:B------:R2:W-:Y:S01]  /*6f5c0*/  STL.64 [R1+0xad8], R42 ;  /* 0x000ad82a01007387 */ /* 0x0005e20000100a00 */
[----:B---3--:R-:W-:Y:S06]  /*6f5d0*/  HMMA.1688.F32.TF32 R44, R28, R78, R168 ;  /* 0x0000004e1c2c723c */ /* 0x008fec00000810a8 */
[C---:B--2---:R-:W-:Y:S09]  /*6f5e0*/  HMMA.1688.F32.TF32 R40, R32.reuse, R22, R164 ;  /* 0x000000162028723c */ /* 0x044ff200000810a4 */
[----:B------:R-:W-:Y:S01]  /*6f5f0*/  STL.64 [R1+0xac0], R48 ;  /* 0x000ac03001007387 */ /* 0x000fe20000100a00 */
[C---:B------:R-:W-:Y:S03]  /*6f600*/  HMMA.1688.F32.TF32 R28, R32.reuse, R18, R160 ;  /* 0x00000012201c723c */ /* 0x040fe600000810a0 */
[----:B------:R-:W-:Y:S04]  /*6f610*/  STL.64 [R1+0xac8], R50 ;  /* 0x000ac83201007387 */ /* 0x000fe80000100a00 */
[----:B------:R-:W-:Y:S04]  /*6f620*/  STL.64 [R1+0x570], R44 ;  /* 0x0005702c01007387 */ /* 0x000fe80000100a00 */
[----:B------:R2:W-:Y:S04]  /*6f630*/  STL.64 [R1+0x578], R46 ;  /* 0x0005782e01007387 */ /* 0x0005e80000100a00 */
[----:B------:R-:W-:Y:S04]  /*6f640*/  STL.64 [R1+0x560], R40 ;  /* 0x0005602801007387 */ /* 0x000fe80000100a00 */
[----:B------:R3:W-:Y:S01]  /*6f650*/  STL.64 [R1+0x568], R42 ;  /* 0x0005682a01007387 */ /* 0x0007e20000100a00 */
[C---:B--2---:R-:W-:Y:S06]  /*6f660*/  HMMA.1688.F32.TF32 R44, R32.reuse, R14, R156 ;  /* 0x0000000e202c723c */ /* 0x044fec000008109c */
[C---:B---3--:R-:W-:Y:S01]  /*6f670*/  HMMA.1688.F32.TF32 R40, R32.reuse, R10, R152 ;  /* 0x0000000a2028723c */ /* 0x048fe20000081098 */
[----:B------:R-:W-:Y:S04]  /*6f680*/  STL.64 [R1+0x550], R28 ;  /* 0x0005501c01007387 */ /* 0x000fe80000100a00 */
[----:B------:R-:W-:Y:S01]  /*6f690*/  STL.64 [R1+0x558], R30 ;  /* 0x0005581e01007387 */ /* 0x000fe20000100a00 */
[C---:B------:R-:W-:Y:S03]  /*6f6a0*/  HMMA.1688.F32.TF32 R48, R32.reuse, R74, R136 ;  /* 0x0000004a2030723c */ /* 0x040fe60000081088 */
[----:B------:R-:W-:Y:S04]  /*6f6b0*/  LDS R28, [R2+UR12+0x6180] ;  /* 0x0061800c021c7984 */ /* 0x000fe80008000800 */
[----:B------:R-:W-:Y:S04]  /*6f6c0*/  LDS R30, [R2+UR12+0x7180] ;  /* 0x0071800c021e7984 */ /* 0x000fe80008000800 */
[----:B------:R-:W-:Y:S04]  /*6f6d0*/  STL.64 [R1+0x540], R44 ;  /* 0x0005402c01007387 */ /* 0x000fe80000100a00 */
[----:B------:R-:W-:Y:S04]  /*6f6e0*/  STL.64 [R1+0x548], R46 ;  /* 0x0005482e01007387 */ /* 0x000fe80000100a00 */
[----:B------:R-:W-:Y:S04]  /*6f6f0*/  STL.64 [R1+0x530], R40 ;  /* 0x0005302801007387 */ /* 0x000fe80000100a00 */
[----:B------:R2:W-:Y:S04]  /*6f700*/  STL.64 [R1+0x538], R42 ;  /* 0x0005382a01007387 */ /* 0x0005e80000100a00 */
[----:B------:R-:W-:Y:S04]  /*6f710*/  LDS R29, [R252+UR12+0x6180] ;  /* 0x0061800cfc1d7984 */ /* 0x000fe80008000800 */
[----:B------:R-:W3:Y:S01]  /*6f720*/  LDS R31, [R252+UR12+0x7180] ;  /* 0x0071800cfc1f7984 */ /* 0x000ee20008000800 */
[C---:B--2---:R-:W-:Y:S06]  /*6f730*/  HMMA.1688.F32.TF32 R40, R32.reuse, R6, R148 ;  /* 0x000000062028723c */ /* 0x044fec0000081094 */
[----:B------:R-:W-:-:S15]  /*6f740*/  HMMA.1688.F32.TF32 R44, R32, R26, R144 ;  /* 0x0000001a202c723c */ /* 0x000fde0000081090 */
[----:B------:R-:W-:-:S02]  /*6f750*/  NOP ;  /* 0x0000000000007918 */ /* 0x000fc40000000000 */
[----:B------:R-:W-:Y:S04]  /*6f760*/  STL.64 [R1+0xab0], R40 ;  /* 0x000ab02801007387 */ /* 0x000fe80000100a00 */
[----:B------:R2:W-:Y:S02]  /*6f770*/  STL.64 [R1+0xab8], R42 ;  /* 0x000ab82a01007387 */ /* 0x0005e40000100a00 */
[C---:B--2---:R-:W-:Y:S02]  /*6f780*/  HMMA.1688.F32.TF32 R40, R32.reuse, R70, R140 ;  /* 0x000000462028723c */ /* 0x044fe4000008108c */
[----:B------:R-:W-:Y:S04]  /*6f790*/  STL.64 [R1+0xaa0], R44 ;  /* 0x000aa02c01007387 */ /* 0x000fe80000100a00 */
[----:B------:R2:W-:Y:S02]  /*6f7a0*/  STL.64 [R1+0xaa8], R46 ;  /* 0x000aa82e01007387 */ /* 0x0005e40000100a00 */
[----:B--2---:R-:W-:-:S15]  /*6f7b0*/  HMMA.1688.F32.TF32 R44, R32, R106, R132 ;  /* 0x0000006a202c723c */ /* 0x004fde0000081084 */
        /* <DEDUP_REMOVED lines=9> */
[C---:B----4-:R-:W-:Y:S03]  /*6f850*/  HMMA.1688.F32.TF32 R44, R32.reuse, R94, R116 ;  /* 0x0000005e202c723c */ /* 0x050fe60000081074 */
[----:B------:R2:W-:Y:S03]  /*6f860*/  STL.64 [R1+0xa68], R42 ;  /* 0x000a682a01007387 */ /* 0x0005e60000100a00 */
[----:B--2---:R-:W-:Y:S08]  /*6f870*/  HMMA.1688.F32.TF32 R40, R32, R90, R112 ;  /* 0x0000005a2028723c */ /* 0x004ff00000081070 */
        /* <DEDUP_REMOVED lines=103> */
[----:B--2---:R-:W-:Y:S06]  /*6fef0*/  HMMA.1688.F32.TF32 R52, R36, R22, R52 ;  /* 0x000000162434723c */ /* 0x004fec0000081034 */
[C---:B------:R-:W-:Y:S06]  /*6ff00*/  HMMA.1688.F32.TF32 R64, R32.reuse, R86, R60 ;  /* 0x000000562040723c */ /* 0x040fec000008103c */
[C---:B------:R-:W-:Y:S06]  /*6ff10*/  HMMA.1688.F32.TF32 R60, R32.reuse, R82, R56 ;  /* 0x00000052203c723c */ /* 0x040fec0000081038 */
[----:B------:R-:W-:Y:S06]  /*6ff20*/  HMMA.1688.F32.TF32 R56, R32, R78, R124 ;  /* 0x0000004e2038723c */ /* 0x000fec000008107c */
[C---:B------:R-:W-:Y:S06]  /*6ff30*/  HMMA.1688.F32.TF32 R32, R36.reuse, R18, R48 ;  /* 0x000000122420723c */ /* 0x040fec0000081030 */
[C---:B---3--:R-:W-:Y:S01]  /*6ff40*/  HMMA.1688.F32.TF32 R40, R36.reuse, R10, R40 ;  /* 0x0000000a2428723c */ /* 0x048fe20000081028 */
        /* <DEDUP_REMOVED lines=17> */
[C---:B-1----:R-:W-:Y:S03]  /*70060*/  HMMA.1688.F32.TF32 R40, R36.reuse, R6, R244 ;  /* 0x000000062428723c */ /* 0x042fe600000810f4 */
[----:B------:R-:W-:Y:S04]  /*70070*/  LDS R33, [R21+UR12+0x6200] ;  /* 0x0062000c15217984 */ /* 0x000fe80008000800 */
[----:B------:R-:W1:Y:S01]  /*70080*/  LDS R35, [R21+UR12+0x7200] ;  /* 0x0072000c15237984 */ /* 0x000e620008000800 */
[----:B------:R-:W-:-:S15]  /*70090*/  HMMA.1688.F32.TF32 R44, R36, R70, R172 ;  /* 0x00000046242c723c */ /* 0x000fde00000810ac */
        /* <DEDUP_REMOVED lines=28> */
[----:B------:R2:W-:Y:S05]  /*70260*/  STL.64 [R1+0x978], R42 ;  /* 0x0009782a01007387 */ /* 0x0005ea0000100a00 */
[C---:B--2---:R-:W-:Y:S11]  /*70270*/  HMMA.1688.F32.TF32 R40, R28.reuse, R22, R132 ;  /* 0x000000161c28723c */ /* 0x044ff60000081084 */
[----:B------:R-:W-:Y:S04]  /*70280*/  STL.64 [R1+0x960], R48 ;  /* 0x0009603001007387 */ /* 0x000fe80000100a00 */
[----:B------:R-:W-:Y:S01]  /*70290*/  STL.64 [R1+0x968], R50 ;  /* 0x0009683201007387 */ /* 0x000fe20000100a00 */
[C---:B------:R-:W-:Y:S03]  /*702a0*/  HMMA.1688.F32.TF32 R36, R28.reuse, R18, R128 ;  /* 0x000000121c24723c */ /* 0x040fe60000081080 */
[----:B------:R-:W-:Y:S04]  /*702b0*/  STL.64 [R1+0x4d0], R44 ;  /* 0x0004d02c01007387 */ /* 0x000fe80000100a00 */
[----:B------:R2:W-:Y:S04]  /*702c0*/  STL.64 [R1+0x4d8], R46 ;  /* 0x0004d82e01007387 */ /* 0x0005e80000100a00 */
[----:B------:R-:W-:Y:S01]  /*702d0*/  STL.64 [R1+0x4c0], R40 ;  /* 0x0004c02801007387 */ /* 0x000fe20000100a00 */
[C---:B--2---:R-:W-:Y:S03]  /*702e0*/  HMMA.1688.F32.TF32 R44, R28.reuse, R14, R120 ;  /* 0x0000000e1c2c723c */ /* 0x044fe60000081078 */
[----:B------:R2:W-:Y:S03]  /*702f0*/  STL.64 [R1+0x4c8], R42 ;  /* 0x0004c82a01007387 */ /* 0x0005e60000100a00 */
[C---:B--2---:R-:W-:Y:S05]  /*70300*/  HMMA.1688.F32.TF32 R40, R28.reuse, R10, R116 ;  /* 0x0000000a1c28723c */ /* 0x044fea0000081074 */
[----:B------:R-:W-:Y:S04]  /*70310*/  STL.64 [R1+0x4b0], R36 ;  /* 0x0004b02401007387 */ /* 0x000fe80000100a00 */
[----:B------:R-:W-:Y:S08]  /*70320*/  STL.64 [R1+0x4b8], R38 ;  /* 0x0004b82601007387 */ /* 0x000ff00000100a00 */
[----:B------:R-:W-:Y:S04]  /*70330*/  STL.64 [R1+0x4a0], R44 ;  /* 0x0004a02c01007387 */ /* 0x000fe80000100a00 */
[----:B------:R-:W-:Y:S04]  /*70340*/  STL.64 [R1+0x4a8], R46 ;  /* 0x0004a82e01007387 */ /* 0x000fe80000100a00 */
[----:B------:R-:W-:Y:S04]  /*70350*/  LDS R36, [R2+UR12+0x6200] ;  /* 0x0062000c02247984 */ /* 0x000fe80008000800 */
[----:B------:R-:W-:Y:S04]  /*70360*/  LDS R38, [R2+UR12+0x7200] ;  /* 0x0072000c02267984 */ /* 0x000fe80008000800 */
[----:B------:R-:W-:Y:S04]  /*70370*/  STL.64 [R1+0x490], R40 ;  /* 0x0004902801007387 */ /* 0x000fe80000100a00 */
[----:B------:R2:W-:Y:S04]  /*70380*/  STL.64 [R1+0x498], R42 ;  /* 0x0004982a01007387 */ /* 0x0005e80000100a00 */
[----:B------:R-:W-:Y:S04]  /*70390*/  LDS R37, [R252+UR12+0x6200] ;  /* 0x0062000cfc257984 */ /* 0x000fe80008000800 */
[----:B------:R-:W3:Y:S01]  /*703a0*/  LDS R39, [R252+UR12+0x7200] ;  /* 0x0072000cfc277984 */ /* 0x000ee20008000800 */
[----:B--2---:R-:W-:Y:S03]  /*703b0*/  HMMA.1688.F32.TF32 R40, R28, R6, R112 ;  /* 0x000000061c28723c */ /* 0x004fe60000081070 */
[----:B------:R-:W2:-:S15]  /*703c0*/  LDL.LU R112, [R1+0x430] ;  /* 0x0004300001707983 */ /* 0x000e9e0000300800 */
[----:B------:R-:W-:-:S05]  /*703d0*/  NOP ;  /* 0x0000000000007918 */ /* 0x000fca0000000000 */
[----:B------:R4:W-:Y:S04]  /*703e0*/  STL.64 [R1+0x950], R40 ;  /* 0x0009502801007387 */ /* 0x0009e80000100a00 */
[----:B------:R1:W-:Y:S04]  /*703f0*/  STL.64 [R1+0x958], R42 ;  /* 0x0009582a01007387 */ /* 0x0003e80000100a00 */
        /* <DEDUP_REMOVED lines=109> */
[----:B--2---:R-:W-:-:S15]  /*70ad0*/  HMMA.1688.F32.TF32 R176, R28, R70, R176 ;  /* 0x000000461cb0723c */ /* 0x004fde00000810b0 */
[----:B------:R-:W-:-:S02]  /*70ae0*/  NOP ;  /* 0x0000000000007918 */ /* 0x000fc40000000000 */
[----:B------:R-:W-:Y:S04]  /*70af0*/  STL.64 [R1+0x940], R172 ;  /* 0x000940ac01007387 */ /* 0x000fe80000100a00 */
[----:B------:R1:W-:Y:S04]  /*70b00*/  STL.64 [R1+0x948], R174 ;  /* 0x000948ae01007387 */ /* 0x0003e80000100a00 */
[----:B-1----:R-:W2:Y:S04]  /*70b10*/  LDL.LU.64 R174, [R1+0x6ad0] ;  /* 0x006ad00001ae7983 */ /* 0x002ea80000300a00 */
[----:B------:R-:W2:Y:S04]  /*70b20*/  LDL.LU.64 R172, [R1+0x6ac8] ;  /* 0x006ac80001ac7983 */ /* 0x000ea80000300a00 */
[----:B------:R-:W-:Y:S04]  /*70b30*/  STL.64 [R1+0x930], R176 ;  /* 0x000930b001007387 */ /* 0x000fe80000100a00 */
[----:B------:R1:W-:Y:S04]  /*70b40*/  STL.64 [R1+0x938], R178 ;  /* 0x000938b201007387 */ /* 0x0003e80000100a00 */
[----:B------:R-:W-:Y:S04]  /*70b50*/  STL.64 [R1+0x920], R108 ;  /* 0x0009206c01007387 */ /* 0x000fe80000100a00 */
[----:B------:R3:W-:Y:S01]  /*70b60*/  STL.64 [R1+0x928], R110 ;  /* 0x0009286e01007387 */ /* 0x0007e20000100a00 */
[C---:B-1----:R-:W-:Y:S06]  /*70b70*/  HMMA.1688.F32.TF32 R176, R28.reuse, R106, R64 ;  /* 0x0000006a1cb0723c */ /* 0x042fec0000081040 */
[C---:B------:R-:W-:Y:S06]  /*70b80*/  HMMA.1688.F32.TF32 R64, R28.reuse, R98, R56 ;  /* 0x000000621c40723c */ /* 0x040fec0000081038 */
[C---:B---3--:R-:W-:Y:S06]  /*70b90*/  HMMA.1688.F32.TF32 R108, R28.reuse, R102, R60 ;  /* 0x000000661c6c723c */ /* 0x048fec000008103c */
[C---:B------:R-:W-:Y:S06]  /*70ba0*/  HMMA.1688.F32.TF32 R60, R28.reuse, R94, R124 ;  /* 0x0000005e1c3c723c */ /* 0x040fec000008107c */
[C---:B------:R-:W-:Y:S06]  /*70bb0*/  HMMA.1688.F32.TF32 R56, R28.reuse, R90, R52 ;  /* 0x0000005a1c38723c */ /* 0x040fec0000081034 */
[C---:B------:R-:W-:Y:S06]  /*70bc0*/  HMMA.1688.F32.TF32 R52, R28.reuse, R86, R48 ;  /* 0x000000561c34723c */ /* 0x040fec0000081030 */
[C---:B------:R-:W-:Y:S06]  /*70bd0*/  HMMA.1688.F32.TF32 R48, R28.reuse, R82, R44 ;  /* 0x000000521c30723c */ /* 0x040fec000008102c */
[----:B------:R-:W-:Y:S06]  /*70be0*/  HMMA.1688.F32.TF32 R44, R28, R78, R40 ;  /* 0x0000004e1c2c723c */ /* 0x000fec0000081028 */
        /* <DEDUP_REMOVED lines=21> */
[C---:B---3--:R-:W-:Y:S01]  /*70d40*/  HMMA.1688.F32.TF32 R40, R32.reuse, R10, R164 ;  /* 0x0000000a2028723c */ /* 0x048fe200000810a4 */
[----:B------:R-:W-:Y:S04]  /*70d50*/  STL.64 [R1+0x460], R28 ;  /* 0x0004601c01007387 */ /* 0x000fe80000100a00 */
[----:B------:R-:W-:Y:S01]  /*70d60*/  STL.64 [R1+0x468], R30 ;  /* 0x0004681e01007387 */ /* 0x000fe20000100a00 */
[C---:B------:R-:W-:Y:S03]  /*70d70*/  HMMA.1688.F32.TF32 R48, R32.reuse, R70, R152 ;  /* 0x000000462030723c */ /* 0x040fe60000081098 */
[----:B------:R-:W-:Y:S04]  /*70d80*/  LDS R28, [R0+UR12+0x6280] ;  /* 0x0062800c001c7984 */ /* 0x000fe80008000800 */
[----:B------:R-:W-:Y:S04]  /*70d90*/  LDS R30, [R0+UR12+0x7280] ;  /* 0x0072800c001e7984 */ /* 0x000fe80008000800 */
[----:B------:R-:W-:Y:S04]  /*70da0*/  STL.64 [R1+0x450], R44 ;  /* 0x0004502c01007387 */ /* 0x000fe80000100a00 */
[----:B------:R1:W-:Y:S04]  /*70db0*/  STL.64 [R1+0x458], R46 ;  /* 0x0004582e01007387 */ /* 0x0003e80000100a00 */
[----:B------:R-:W-:Y:S04]  /*70dc0*/  STL.64 [R1+0x440], R40 ;  /* 0x0004402801007387 */ /* 0x000fe80000100a00 */
[----:B------:R3:W-:Y:S01]  /*70dd0*/  STL.64 [R1+0x448], R42 ;  /* 0x0004482a01007387 */ /* 0x0007e20000100a00 */
[C---:B-1----:R-:W-:Y:S03]  /*70de0*/  HMMA.1688.F32.TF32 R44, R32.reuse, R6, R160 ;  /* 0x00000006202c723c */ /* 0x042fe600000810a0 */
[----:B------:R-:W-:Y:S04]  /*70df0*/  LDS R29, [R21+UR12+0x6280] ;  /* 0x0062800c151d7984 */ /* 0x000fe80008000800 */
[----:B------:R-:W1:Y:S01]  /*70e00*/  LDS R31, [R21+UR12+0x7280] ;  /* 0x0072800c151f7984 */ /* 0x000e620008000800 */
[----:B---3--:R-:W-:-:S15]  /*70e10*/  HMMA.1688.F32.TF32 R40, R32, R26, R156 ;  /* 0x0000001a2028723c */ /* 0x008fde000008109c */
        /* <DEDUP_REMOVED lines=23> */
[C---:B----4-:R-:W-:Y:S06]  /*70f90*/  HMMA.1688.F32.TF32 R40, R32.reuse, R82, R116 ;  /* 0x000000522028723c */ /* 0x050fec0000081074 */
[----:B------:R-:W-:Y:S01]  /*70fa0*/  HMMA.1688.F32.TF32 R32, R32, R78, R112 ;  /* 0x0000004e2020723c */ /* 0x000fe20000081070 */
[----:B------:R3:W-:Y:S04]  /*70fb0*/  STL.64 [R1+0x820], R48 ;  /* 0x0008203001007387 */ /* 0x0007e80000100a00 */
[----:B------:R4:W-:Y:S06]  /*70fc0*/  STL.64 [R1+0x828], R50 ;  /* 0x0008283201007387 */ /* 0x0009ec0000100a00 */
[----:B------:R-:W-:Y:S04]  /*70fd0*/  STL.64 [R1+0x810], R44 ;  /* 0x0008102c01007387 */ /* 0x000fe80000100a00 */
[----:B------:R-:W-:Y:S04]  /*70fe0*/  STL.64 [R1+0x818], R46 ;  /* 0x0008182e01007387 */ /* 0x000fe80000100a00 */
[----:B------:R-:W2:Y:S04]  /*70ff0*/  LDL.LU R116, [R1+0x720] ;  /* 0x0007200001747983 */ /* 0x000ea80000300800 */
[----:B------:R1:W-:Y:S04]  /*71000*/  STL.64 [R1+0x800], R40 ;  /* 0x0008002801007387 */ /* 0x0003e80000100a00 */
[----:B------:R1:W-:Y:S04]  /*71010*/  STL.64 [R1+0x808], R42 ;  /* 0x0008082a01007387 */ /* 0x0003e80000100a00 */
        /* <DEDUP_REMOVED lines=47> */
[----:B----4-:R-:W3:Y:S04]  /*71310*/  LDL.LU R50, [R1+0x7d8] ;  /* 0x0007d80001327983 */ /* 0x010ee80000300800 */
[----:B------:R-:W3:Y:S04]  /*71320*/  LDL.LU R51, [R1+0x7dc] ;  /* 0x0007dc0001337983 */ /* 0x000ee80000300800 */
[----:B-1----:R-:W4:Y:S04]  /*71330*/  LDL.LU R40, [R1+0x3f0] ;  /* 0x0003f00001287983 */ /* 0x002f280000300800 */
        /* <DEDUP_REMOVED lines=45> */
[C---:B----4-:R-:W-:Y:S11]  /*71610*/  HMMA.1688.F32.TF32 R56, R36.reuse, R14, R124 ;  /* 0x0000000e2438723c */ /* 0x050ff6000008107c */
[----:B------:R-:W-:Y:S04]  /*71620*/  STL.64 [R1+0x420], R32 ;  /* 0x0004202001007387 */ /* 0x000fe80000100a00 */
[----:B------:R1:W-:Y:S02]  /*71630*/  STL.64 [R1+0x428], R34 ;  /* 0x0004282201007387 */ /* 0x0003e40000100a00 */
[C---:B-1----:R-:W-:Y:S02]  /*71640*/  HMMA.1688.F32.TF32 R32, R36.reuse, R10, R40 ;  /* 0x0000000a2420723c */ /* 0x042fe40000081028 */
[----:B------:R-:W-:Y:S04]  /*71650*/  STL.64 [R1+0x410], R60 ;  /* 0x0004103c01007387 */ /* 0x000fe80000100a00 */
[----:B------:R-:W-:Y:S01]  /*71660*/  STL.64 [R1+0x418], R62 ;  /* 0x0004183e01007387 */ /* 0x000fe20000100a00 */
[C---:B------:R-:W-:Y:S03]  /*71670*/  HMMA.1688.F32.TF32 R52, R36.reuse, R6, R52 ;  /* 0x000000062434723c */ /* 0x040fe60000081034 */
[----:B------:R-:W-:Y:S04]  /*71680*/  STL.64 [R1+0x400], R56 ;  /* 0x0004003801007387 */ /* 0x000fe80000100a00 */
[----:B------:R-:W-:Y:S01]  /*71690*/  STL.64 [R1+0x408], R58 ;  /* 0x0004083a01007387 */ /* 0x000fe20000100a00 */
[C---:B------:R-:W-:Y:S03]  /*716a0*/  HMMA.1688.F32.TF32 R44, R36.reuse, R70, R44 ;  /* 0x00000046242c723c */ /* 0x040fe6000008102c */
[----:B------:R-:W-:Y:S04]  /*716b0*/  LDS R40, [R2+UR12+0x6280] ;  /* 0x0062800c02287984 */ /* 0x000fe80008000800 */
[----:B------:R-:W-:Y:S04]  /*716c0*/  LDS R42, [R2+UR12+0x7280] ;  /* 0x0072800c022a7984 */ /* 0x000fe80008000800 */
[----:B------:R-:W-:Y:S04]  /*716d0*/  STL.64 [R1+0x3f0], R32 ;  /* 0x0003f02001007387 */ /* 0x000fe80000100a00 */
[----:B------:R1:W-:Y:S04]  /*716e0*/  STL.64 [R1+0x3f8], R34 ;  /* 0x0003f82201007387 */ /* 0x0003e80000100a00 */
[----:B------:R-:W-:Y:S04]  /*716f0*/  LDS R41, [R252+UR12+0x6280] ;  /* 0x0062800cfc297984 */ /* 0x000fe80008000800 */
[----:B------:R-:W2:Y:S01]  /*71700*/  LDS R43, [R252+UR12+0x7280] ;  /* 0x0072800cfc2b7984 */ /* 0x000ea20008000800 */
[C---:B-1----:R-:W-:Y:S03]  /*71710*/  HMMA.1688.F32.TF32 R32, R36.reuse, R26, R48 ;  /* 0x0000001a2420723c */ /* 0x042fe60000081030 */
[----:B------:R-:W-:Y:S04]  /*71720*/  STL.64 [R1+0x7f0], R52 ;  /* 0x0007f03401007387 */ /* 0x000fe80000100a00 */
[----:B------:R-:W-:Y:S01]  /*71730*/  STL.64 [R1+0x7f8], R54 ;  /* 0x0007f83601007387 */ /* 0x000fe20000100a00 */
[----:B------:R-:W-:-:S15]  /*71740*/  HMMA.1688.F32.TF32 R48, R36, R74, R244 ;  /* 0x0000004a2430723c */ /* 0x000fde00000810f4 */
[----:B------:R-:W-:Y:S04]  /*71750*/  STL.64 [R1+0x7e0], R32 ;  /* 0x0007e02001007387 */ /* 0x000fe80000100a00 */
[----:B------:R1:W-:Y:S04]  /*71760*/  STL.64 [R1+0x7e8], R34 ;  /* 0x0007e82201007387 */ /* 0x0003e80000100a00 */
[----:B------:R-:W-:Y:S04]  /*71770*/  STL.64 [R1+0x7d0], R44 ;  /* 0x0007d02c01007387 */ /* 0x000fe80000100a00 */
[----:B------:R3:W-:Y:S01]  /*71780*/  STL.64 [R1+0x7d8], R46 ;  /* 0x0007d82e01007387 */ /* 0x0007e20000100a00 */
[C---:B-1----:R-:W-:Y:S06]  /*71790*/  HMMA.1688.F32.TF32 R32, R36.reuse, R106, R248 ;  /* 0x0000006a2420723c */ /* 0x042fec00000810f8 */
[----:B---3--:R-:W-:Y:S01]  /*717a0*/  HMMA.1688.F32.TF32 R44, R36, R102, R168 ;  /* 0x00000066242c723c */ /* 0x008fe200000810a8 */
        /* <DEDUP_REMOVED lines=8> */
[C---:B---3--:R-:W-:Y:S05]  /*71830*/  HMMA.1688.F32.TF32 R44, R36.reuse, R90, R156 ;  /* 0x0000005a242c723c */ /* 0x048fea000008109c */
[----:B------:R-:W-:Y:S04]  /*71840*/  STL.64 [R1+0x790], R48 ;  /* 0x0007903001007387 */ /* 0x000fe80000100a00 */
[----:B------:R1:W-:Y:S08]  /*71850*/  STL.64 [R1+0x798], R50 ;  /* 0x0007983201007387 */ /* 0x0003f00000100a00 */
[----:B------:R-:W-:Y:S01]  /*71860*/  STL.64 [R1+0x780], R32 ;  /* 0x0007802001007387 */ /* 0x000fe20000100a00 */
[C---:B-1----:R-:W-:Y:S03]  /*71870*/  HMMA.1688.F32.TF32 R48, R36.reuse, R86, R152 ;  /* 0x000000562430723c */ /* 0x042fe60000081098 */
[----:B------:R1:W-:Y:S04]  /*71880*/  STL.64 [R1+0x788], R34 ;  /* 0x0007882201007387 */ /* 0x0003e80000100a00 */
[----:B------:R-:W-:Y:S04]  /*71890*/  STL.64 [R1+0x770], R44 ;  /* 0x0007702c01007387 */ /* 0x000fe80000100a00 */
[----:B------:R3:W-:Y:S01]  /*718a0*/  STL.64 [R1+0x778], R46 ;  /* 0x0007782e01007387 */ /* 0x0007e20000100a00 */
[C---:B-1----:R-:W-:Y:S06]  /*718b0*/  HMMA.1688.F32.TF32 R32, R36.reuse, R82, R148 ;  /* 0x000000522420723c */ /* 0x042fec0000081094 */
[----:B---3--:R-:W-:Y:S06]  /*718c0*/  HMMA.1688.F32.TF32 R44, R36, R78, R144 ;  /* 0x0000004e242c723c */ /* 0x008fec0000081090 */
[C---:B------:R-:W-:Y:S01]  /*718d0*/  HMMA.1688.F32.TF32 R36, R28.reuse, R22, R140 ;  /* 0x000000161c24723c */ /* 0x040fe2000008108c */
[----:B------:R-:W-:Y:S04]  /*718e0*/  STL.64 [R1+0x760], R48 ;  /* 0x0007603001007387 */ /* 0x000fe80000100a00 */
[----:B------:R-:W-:Y:S06]  /*718f0*/  STL.64 [R1+0x768], R50 ;  /* 0x0007683201007387 */ /* 0x000fec0000100a00 */
[----:B------:R-:W-:Y:S04]  /*71900*/  STL.64 [R1+0x750], R32 ;  /* 0x0007502001007387 */ /* 0x000fe80000100a00 */
[----:B------:R1:W-:Y:S04]  /*71910*/  STL.64 [R1+0x758], R34 ;  /* 0x0007582201007387 */ /* 0x0003e80000100a00 */
[----:B------:R-:W-:Y:S04]  /*71920*/  STL.64 [R1+0x3e0], R44 ;  /* 0x0003e02c01007387 */ /* 0x000fe80000100a00 */
[----:B------:R3:W-:Y:S01]  /*71930*/  STL.64 [R1+0x3e8], R46 ;  /* 0x0003e82e01007387 */ /* 0x0007e20000100a00 */
[C---:B-1----:R-:W-:Y:S03]  /*71940*/  HMMA.1688.F32.TF32 R32, R28.reuse, R18, R136 ;  /* 0x000000121c20723c */ /* 0x042fe60000081088 */
[----:B------:R-:W-:Y:S04]  /*71950*/  STL.64 [R1+0x3d0], R36 ;  /* 0x0003d02401007387 */ /* 0x000fe80000100a00 */
[----:B------:R1:W-:Y:S01]  /*71960*/  STL.64 [R1+0x3d8], R38 ;  /* 0x0003d82601007387 */ /* 0x0003e20000100a00 */
[C---:B---3--:R-:W-:Y:S06]  /*71970*/  HMMA.1688.F32.TF32 R44, R28.reuse, R14, R132 ;  /* 0x0000000e1c2c723c */ /* 0x048fec0000081084 */
[C---:B-1----:R-:W-:Y:S09]  /*71980*/  HMMA.1688.F32.TF32 R36, R28.reuse, R10, R128 ;  /* 0x0000000a1c24723c */ /* 0x042ff20000081080 */
[----:B------:R-:W-:Y:S04]  /*71990*/  STL.64 [R1+0x3c0], R32 ;  /* 0x0003c02001007387 */ /* 0x000fe80000100a00 */
[----:B------:R-:W-:Y:S04]  /*719a0*/  STL.64 [R1+0x3c8], R34 ;  /* 0x0003c82201007387 */ /* 0x000fe80000100a00 */
[----:B------:R-:W-:Y:S04]  /*719b0*/  STL.64 [R1+0x3b0], R44 ;  /* 0x0003b02c01007387 */ /* 0x000fe80000100a00 */
[----:B------:R-:W-:Y:S04]  /*719c0*/  STL.64 [R1+0x3b8], R46 ;  /* 0x0003b82e01007387 */ /* 0x000fe80000100a00 */
[----:B------:R-:W-:Y:S04]  /*719d0*/  LDS R32, [R0+UR12+0x6300] ;  /* 0x0063000c00207984 */ /* 0x000fe80008000800 */
[----:B------:R-:W-:Y:S04]  /*719e0*/  STL.64 [R1+0x3a0], R36 ;  /* 0x0003a02401007387 */ /* 0x000fe80000100a00 */
[----:B------:R1:W-:Y:S04]  /*719f0*/  STL.64 [R1+0x3a8], R38 ;  /* 0x0003a82601007387 */ /* 0x0003e80000100a00 */
[----:B------:R-:W-:Y:S04]  /*71a00*/  LDS R34, [R0+UR12+0x7300] ;  /* 0x0073000c00227984 */ /* 0x000fe80008000800 */
[----:B------:R-:W-:Y:S01]  /*71a10*/  LDS R33, [R21+UR12+0x6300] ;  /* 0x0063000c15217984 */ /* 0x000fe20008000800 */
[C---:B-1----:R-:W-:Y:S03]  /*71a20*/  HMMA.1688.F32.TF32 R36, R28.reuse, R6, R120 ;  /* 0x000000061c24723c */ /* 0x042fe60000081078 */
[----:B------:R-:W1:Y:S03]  /*71a30*/  LDS R35, [R21+UR12+0x7300] ;  /* 0x0073000c15237984 */ /* 0x000e660008000800 */
[----:B------:R-:W-:-:S15]  /*71a40*/  HMMA.1688.F32.TF32 R44, R28, R26, R116 ;  /* 0x0000001a1c2c723c */ /* 0x000fde0000081074 */
[----:B------:R-:W-:-:S02]  /*71a50*/  NOP ;  /* 0x0000000000007918 */ /* 0x000fc40000000000 */
[----:B------:R-:W-:Y:S04]  /*71a60*/  STL.64 [R1+0x740], R36 ;  /* 0x0007402401007387 */ /* 0x000fe80000100a00 */
[----:B------:R3:W-:Y:S04]  /*71a70*/  STL.64 [R1+0x748], R38 ;  /* 0x0007482601007387 */ /* 0x0007e80000100a00 */
[----:B------:R-:W1:Y:S01]  /*71a80*/  LDL.LU R132, [R1+0x2b0] ;  /* 0x0002b00001847983 */ /* 0x000e620000300800 */
[----:B---3--:R-:W-:Y:S03]  /*71a90*/  HMMA.1688.F32.TF32 R36, R28, R70, R112 ;  /* 0x000000461c24723c */ /* 0x008fe60000081070 */
[----:B------:R-:W-:Y:S04]  /*71aa0*/  STL.64 [R1+0x730], R44 ;  /* 0x0007302c01007387 */ /* 0x000fe80000100a00 */
[----:B------:R-:W-:-:S15]  /*71ab0*/  STL.64 [R1+0x738], R46 ;  /* 0x0007382e01007387 */ /* 0x000fde0000100a00 */
[----:B------:R-:W-:-:S01]  /*71ac0*/  NOP ;  /* 0x0000000000007918 */ /* 0x000fc20000000000 */
[----:B------:R3:W-:Y:S04]  /*71ad0*/  STL.64 [R1+0x720], R36 ;  /* 0x0007202401007387 */ /* 0x0007e80000100a00 */
[----:B------:R4:W-:Y:S04]  /*71ae0*/  STL.64 [R1+0x728], R38 ;  /* 0x0007282601007387 */ /* 0x0009e80000100a00 */
[----:B------:R-:W1:Y:S04]  /*71af0*/  LDL.LU R133, [R1+0x2b4] ;  /* 0x0002b40001857983 */ /* 0x000e680000300800 */
[----:B------:R-:W1:Y:S04]  /*71b00*/  LDL.LU R134, [R1+0x2b8] ;  /* 0x0002b80001867983 */ /* 0x000e680000300800 */
[----:B------:R-:W1:Y:S04]  /*71b10*/  LDL.LU R135, [R1+0x2bc] ;  /* 0x0002bc0001877983 */ /* 0x000e680000300800 */
        /* <DEDUP_REMOVED lines=114> */
[----:B------:R3:W-:Y:S01]  /*72240*/  STL.64 [R1+0x708], R166 ;  /* 0x000708a601007387 */ /* 0x0007e20000100a00 */
[----:B------:R-:W-:Y:S03]  /*72250*/  HMMA.1688.F32.TF32 R28, R28, R78, R136 ;  /* 0x0000004e1c1c723c */ /* 0x000fe60000081088 */
[----:B---3--:R-:W3:Y:S04]  /*72260*/  LDL.LU.64 R166, [R1+0x6ab0] ;  /* 0x006ab00001a67983 */ /* 0x008ee80000300a00 */
[----:B------:R-:W3:Y:S04]  /*72270*/  LDL.LU.64 R164, [R1+0x6aa8] ;  /* 0x006aa80001a47983 */ /* 0x000ee80000300a00 */
        /* <DEDUP_REMOVED lines=10> */
[----:B-1----:R-:W3:Y:S04]  /*72320*/  LDL.LU.64 R154, [R1+0x6a80] ;  /* 0x006a8000019a7983 */ /* 0x002ee80000300a00 */
[----:B------:R-:W3:Y:S04]  /*72330*/  LDL.LU.64 R152, [R1+0x6a78] ;  /* 0x006a780001987983 */ /* 0x000ee80000300a00 */
        /* <DEDUP_REMOVED lines=12> */
[----:B------:R-:W4:Y:S04]  /*72400*/  LDL.LU.64 R138, [R1+0x6a40] ;  /* 0x006a4000018a7983 */ /* 0x000f280000300a00 */
[----:B------:R-:W4:Y:S04]  /*72410*/  LDL.LU.64 R136, [R1+0x6a38] ;  /* 0x006a380001887983 */ /* 0x000f280000300a00 */
[----:B------:R1:W-:Y:S04]  /*72420*/  STL.64 [R1+0x390], R28 ;  /* 0x0003901c01007387 */ /* 0x0003e80000100a00 */
[----:B------:R1:W-:Y:S04]  /*72430*/  STL.64 [R1+0x398], R30 ;  /* 0x0003981e01007387 */ /* 0x0003e80000100a00 */
[----:B-1----:R-:W2:Y:S04]  /*72440*/  LDL.LU R28, [R1+0x350] ;  /* 0x00035000011c7983 */ /* 0x002ea80000300800 */
[----:B------:R-:W2:Y:S04]  /*72450*/  LDL.LU R29, [R1+0x354] ;  /* 0x00035400011d7983 */ /* 0x000ea80000300800 */
[----:B------:R-:W2:Y:S04]  /*72460*/  LDL.LU R30, [R1+0x358] ;  /* 0x00035800011e7983 */ /* 0x000ea80000300800 */
[----:B------:R-:W2:Y:S01]  /*72470*/  LDL.LU R31, [R1+0x35c] ;  /* 0x00035c00011f7983 */ /* 0x000ea20000300800 */
[C---:B------:R-:W-:Y:S06]  /*72480*/  HMMA.1688.F32.TF32 R120, R40.reuse, R22, R120 ;  /* 0x000000162878723c */ /* 0x040fec0000081078 */
[C---:B------:R-:W-:Y:S06]  /*72490*/  HMMA.1688.F32.TF32 R116, R40.reuse, R18, R116 ;  /* 0x000000122874723c */ /* 0x040fec0000081074 */
[C---:B------:R-:W-:Y:S11]  /*724a0*/  HMMA.1688.F32.TF32 R112, R40.reuse, R14, R112 ;  /* 0x0000000e2870723c */ /* 0x040ff60000081070 */
[----:B------:R-:W-:Y:S04]  /*724b0*/  STL.64 [R1+0x380], R120 ;  /* 0x0003807801007387 */ /* 0x000fe80000100a00 */
[----:B------:R1:W-:Y:S04]  /*724c0*/  STL.64 [R1+0x388], R122 ;  /* 0x0003887a01007387 */ /* 0x0003e80000100a00 */
[----:B-1----:R-:W3:Y:S04]  /*724d0*/  LDL.LU.64 R122, [R1+0x6a30] ;  /* 0x006a3000017a7983 */ /* 0x002ee80000300a00 */
[----:B------:R-:W4:Y:S04]  /*724e0*/  LDL.LU.64 R120, [R1+0x6a28] ;  /* 0x006a280001787983 */ /* 0x000f280000300a00 */
[----:B------:R-:W-:Y:S04]  /*724f0*/  STL.64 [R1+0x370], R116 ;  /* 0x0003707401007387 */ /* 0x000fe80000100a00 */
[----:B------:R1:W-:Y:S04]  /*72500*/  STL.64 [R1+0x378], R118 ;  /* 0x0003787601007387 */ /* 0x0003e80000100a00 */
[----:B-1----:R-:W3:Y:S04]  /*72510*/  LDL.LU.64 R118, [R1+0x6a20] ;  /* 0x006a200001767983 */ /* 0x002ee80000300a00 */
[----:B------:R-:W3:Y:S04]  /*72520*/  LDL.LU.64 R116, [R1+0x6a18] ;  /* 0x006a180001747983 */ /* 0x000ee80000300a00 */
[----:B------:R-:W-:Y:S04]  /*72530*/  STL.64 [R1+0x360], R112 ;  /* 0x0003607001007387 */ /* 0x000fe80000100a00 */
[----:B------:R1:W-:Y:S04]  /*72540*/  STL.64 [R1+0x368], R114 ;  /* 0x0003687201007387 */ /* 0x0003e80000100a00 */
[----:B-1----:R-:W3:Y:S04]  /*72550*/  LDL.LU.64 R114, [R1+0x6a10] ;  /* 0x006a100001727983 */ /* 0x002ee80000300a00 */
[----:B------:R-:W3:Y:S01]  /*72560*/  LDL.LU.64 R112, [R1+0x6a08] ;  /* 0x006a080001707983 */ /* 0x000ee20000300a00 */
[C---:B------:R-:W-:Y:S06]  /*72570*/  HMMA.1688.F32.TF32 R64, R40.reuse, R74, R64 ;  /* 0x0000004a2840723c */ /* 0x040fec0000081040 */
[----:B--2---:R-:W-:-:S15]  /*72580*/  HMMA.1688.F32.TF32 R28, R40, R10, R28 ;  /* 0x0000000a281c723c */ /* 0x004fde000008101c */
[----:B------:R-:W-:-:S08]  /*72590*/  NOP ;  /* 0x0000000000007918 */ /* 0x000fd00000000000 */
[----:B------:R-:W-:Y:S04]  /*725a0*/  STL.64 [R1+0x350], R28 ;  /* 0x0003501c01007387 */ /* 0x000fe80000100a00 */
[----:B------:R1:W-:Y:S02]  /*725b0*/  STL.64 [R1+0x358], R30 ;  /* 0x0003581e01007387 */ /* 0x0003e40000100a00 */
[C---:B-1----:R-:W-:Y:S06]  /*725c0*/  HMMA.1688.F32.TF32 R28, R40.reuse, R6, R36 ;  /* 0x00000006281c723c */ /* 0x042fec0000081024 */
[----:B------:R-:W-:-:S15]  /*725d0*/  HMMA.1688.F32.TF32 R36, R40, R26, R176 ;  /* 0x0000001a2824723c */ /* 0x000fde00000810b0 */
[----:B------:R-:W-:-:S02]  /*725e0*/  NOP ;  /* 0x0000000000007918 */ /* 0x000fc40000000000 */
[----:B------:R-:W-:Y:S04]  /*725f0*/  STL.64 [R1+0x340], R28 ;  /* 0x0003401c01007387 */ /* 0x000fe80000100a00 */
[----:B------:R1:W-:Y:S04]  /*72600*/  STL.64 [R1+0x348], R30 ;  /* 0x0003481e01007387 */ /* 0x0003e80000100a00 */
[----:B------:R-:W-:Y:S04]  /*72610*/  STL.64 [R1+0x330], R36 ;  /* 0x0003302401007387 */ /* 0x000fe80000100a00 */
[----:B------:R2:W-:Y:S01]  /*72620*/  STL.64 [R1+0x338], R38 ;  /* 0x0003382601007387 */ /* 0x0005e20000100a00 */
[C---:B-1----:R-:W-:Y:S06]  /*72630*/  HMMA.1688.F32.TF32 R28, R40.reuse, R70, R108 ;  /* 0x00000046281c723c */ /* 0x042fec000008106c */
[----:B--2---:R-:W-:-:S15]  /*72640*/  HMMA.1688.F32.TF32 R36, R40, R106, R60 ;  /* 0x0000006a2824723c */ /* 0x004fde000008103c */
[----:B------:R-:W-:-:S02]  /*72650*/  NOP ;  /* 0x0000000000007918 */ /* 0x000fc40000000000 */
[----:B------:R-:W-:Y:S04]  /*72660*/  STL.64 [R1+0x320], R28 ;  /* 0x0003201c01007387 */ /* 0x000fe80000100a00 */
[----:B------:R1:W-:Y:S04]  /*72670*/  STL.64 [R1+0x328], R30 ;  /* 0x0003281e01007387 */ /* 0x0003e80000100a00 */
[----:B------:R-:W-:Y:S04]  /*72680*/  STL.64 [R1+0x310], R64 ;  /* 0x0003104001007387 */ /* 0x000fe80000100a00 */
[----:B------:R-:W-:Y:S01]  /*72690*/  STL.64 [R1+0x318], R66 ;  /* 0x0003184201007387 */ /* 0x000fe20000100a00 */
[C---:B-1----:R-:W-:Y:S03]  /*726a0*/  HMMA.1688.F32.TF32 R28, R40.reuse, R102, R56 ;  /* 0x00000066281c723c */ /* 0x042fe60000081038 */
[----:B------:R-:W-:Y:S04]  /*726b0*/  STL.64 [R1+0x300], R36 ;  /* 0x0003002401007387 */ /* 0x000fe80000100a00 */
[----:B------:R1:W-:Y:S01]  /*726c0*/  STL.64 [R1+0x308], R38 ;  /* 0x0003082601007387 */ /* 0x0003e20000100a00 */
[C---:B------:R-:W-:Y:S06]  /*726d0*/  HMMA.1688.F32.TF32 R56, R40.reuse, R98, R124 ;  /* 0x000000622838723c */ /* 0x040fec000008107c */
        /* <DEDUP_REMOVED lines=15> */
[----:B------:R2:W-:Y:S02]  /*727d0*/  STL.64 [R1+0x698], R38 ;  /* 0x0006982601007387 */ /* 0x0005e40000100a00 */
[C---:B--2---:R-:W-:Y:S02]  /*727e0*/  HMMA.1688.F32.TF32 R36, R40.reuse, R82, R244 ;  /* 0x000000522824723c */ /* 0x044fe400000810f4 */
[----:B------:R-:W-:Y:S04]  /*727f0*/  STL.64 [R1+0x680], R48 ;  /* 0x0006803001007387 */ /* 0x000fe80000100a00 */
[----:B------:R-:W-:Y:S01]  /*72800*/  HMMA.1688.F32.TF32 R44, R40, R78, R248 ;  /* 0x0000004e282c723c */ /* 0x000fe200000810f8 */
[----:B------:R-:W-:Y:S05]  /*72810*/  STL.64 [R1+0x688], R50 ;  /* 0x0006883201007387 */ /* 0x000fea0000100a00 */
[C---:B------:R-:W-:Y:S11]  /*72820*/  HMMA.1688.F32.TF32 R40, R32.reuse, R22, R132 ;  /* 0x000000162028723c */ /* 0x040ff60000081084 */
[----:B------:R-:W-:Y:S04]  /*72830*/  STL.64 [R1+0x670], R36 ;  /* 0x0006702401007387 */ /* 0x000fe80000100a00 */
[----:B------:R2:W-:Y:S02]  /*72840*/  STL.64 [R1+0x678], R38 ;  /* 0x0006782601007387 */ /* 0x0005e40000100a00 */
[----:B--2---:R-:W-:Y:S02]  /*72850*/  HMMA.1688.F32.TF32 R36, R32, R18, R128 ;  /* 0x000000122024723c */ /* 0x004fe40000081080 */
[----:B------:R2:W-:Y:S01]  /*72860*/  STL.64 [R1+0x2c0], R44 ;  /* 0x0002c02c01007387 */ /* 0x0005e20000100a00 */
[----:B----4-:R-:W-:-:S03]  /*72870*/  IMAD.MOV.U32 R244, RZ, RZ, R120 ;  /* 0x000000fffff47224 */ /* 0x010fc600078e0078 */
[----:B------:R4:W-:Y:S04]  /*72880*/  STL.64 [R1+0x2c8], R46 ;  /* 0x0002c82e01007387 */ /* 0x0009e80000100a00 */
[----:B------:R-:W-:Y:S01]  /*72890*/  STL.64 [R1+0x2b0], R40 ;  /* 0x0002b02801007387 */ /* 0x000fe20000100a00 */
[----:B------:R-:W-:-:S03]  /*728a0*/  IMAD.MOV.U32 R245, RZ, RZ, R121 ;  /* 0x000000fffff57224 */ /* 0x000fc600078e0079 */
[----:B------:R-:W-:Y:S01]  /*728b0*/  STL.64 [R1+0x2b8], R42 ;  /* 0x0002b82a01007387 */ /* 0x000fe20000100a00 */
[----:B---3--:R-:W-:-:S03]  /*728c0*/  MOV R246, R122 ;  /* 0x0000007a00f67202 */ /* 0x008fc60000000f00 */
[----:B------:R-:W3:Y:S01]  /*728d0*/  LDL.LU R120, [R1+0x6a00] ;  /* 0x006a000001787983 */ /* 0x000ee20000300800 */
[----:B------:R-:W-:-:S04]  /*728e0*/  IMAD.MOV.U32 R247, RZ, RZ, R123 ;  /* 0x000000fffff77224 */ /* 0x000fc800078e007b */
[----:B------:R1:W-:Y:S01]  /*728f0*/  STL.64 [R1+0x2a0], R36 ;  /* 0x0002a02401007387 */ /* 0x0003e20000100a00 */
[----:B--2---:R-:W-:-:S03]  /*72900*/  IMAD.MOV.U32 R44, RZ, RZ, R116 ;  /* 0x000000ffff2c7224 */ /* 0x004fc600078e0074 */
[----:B------:R2:W-:Y:S01]  /*72910*/  STL.64 [R1+0x2a8], R38 ;  /* 0x0002a82601007387 */ /* 0x0005e20000100a00 */
[----:B------:R-:W-:-:S03]  /*72920*/  IMAD.MOV.U32 R45, RZ, RZ, R117 ;  /* 0x000000ffff2d7224 */ /* 0x000fc600078e0075 */
[----:B------:R-:W2:Y:S01]  /*72930*/  LDL.LU R121, [R1+0x69fc] ;  /* 0x0069fc0001797983 */ /* 0x000ea20000300800 */
[----:B----4-:R-:W-:-:S03]  /*72940*/  MOV R46, R118 ;  /* 0x00000076002e7202 */ /* 0x010fc60000000f00 */
[----:B------:R-:W4:Y:S01]  /*72950*/  LDL.LU R122, [R1+0x69f8] ;  /* 0x0069f800017a7983 */ /* 0x000f220000300800 */
[----:B------:R-:W-:-:S03]  /*72960*/  IMAD.MOV.U32 R47, RZ, RZ, R119 ;  /* 0x000000ffff2f7224 */ /* 0x000fc600078e0077 */
[----:B------:R-:W4:Y:S01]  /*72970*/  LDL.LU R123, [R1+0x69f4] ;  /* 0x0069f400017b7983 */ /* 0x000f220000300800 */
[----:B------:R-:W-:-:S03]  /*72980*/  IMAD.MOV.U32 R48, RZ, RZ, R112 ;  /* 0x000000ffff307224 */ /* 0x000fc600078e0070 */
[----:B------:R-:W2:Y:S01]  /*72990*/  LDL.LU R116, [R1+0x69f0] ;  /* 0x0069f00001747983 */ /* 0x000ea20000300800 */
[----:B------:R-:W-:-:S03]  /*729a0*/  IMAD.MOV.U32 R49, RZ, RZ, R114 ;  /* 0x000000ffff317224 */ /* 0x000fc600078e0072 */
[----:B------:R-:W4:Y:S01]  /*729b0*/  LDL.LU R117, [R1+0x69ec] ;  /* 0x0069ec0001757983 */ /* 0x000f220000300800 */
[----:B------:R-:W-:-:S03]  /*729c0*/  MOV R50, R115 ;  /* 0x0000007300327202 */ /* 0x000fc60000000f00 */
[----:B------:R-:W4:Y:S01]  /*729d0*/  LDL.LU R118, [R1+0x69e8] ;  /* 0x0069e80001767983 */ /* 0x000f220000300800 */
[----:B------:R-:W-:-:S03]  /*729e0*/  IMAD.MOV.U32 R51, RZ, RZ, R113 ;  /* 0x000000ffff337224 */ /* 0x000fc600078e0071 */
[----:B------:R-:W4:Y:S04]  /*729f0*/  LDL.LU R119, [R1+0x69e4] ;  /* 0x0069e40001777983 */ /* 0x000f280000300800 */
[----:B------:R-:W4:Y:S04]  /*72a00*/  LDL.LU R112, [R1+0x69e0] ;  /* 0x0069e00001707983 */ /* 0x000f280000300800 */
[----:B------:R-:W4:Y:S04]  /*72a10*/  LDL.LU R114, [R1+0x69dc] ;  /* 0x0069dc0001727983 */ /* 0x000f280000300800 */
[----:B------:R-:W4:Y:S04]  /*72a20*/  LDL.LU R115, [R1+0x69d8] ;  /* 0x0069d80001737983 */ /* 0x000f280000300800 */
[----:B------:R-:W4:Y:S01]  /*72a30*/  LDL.LU R113, [R1+0x69d4] ;  /* 0x0069d40001717983 */ /* 0x000f220000300800 */
[----:B---3--:R-:W-:-:S02]  /*72a40*/  IMAD.MOV.U32 R127, RZ, RZ, R120 ;  /* 0x000000ffff7f7224 */ /* 0x008fc400078e0078 */
[----:B--2---:R-:W-:Y:S01]  /*72a50*/  IMAD.MOV.U32 R59, RZ, RZ, R116 ;  /* 0x000000ffff3b7224 */ /* 0x004fe200078e0074 */
[----:B----4-:R-:W-:Y:S01]  /*72a60*/  MOV R58, R117 ;  /* 0x00000075003a7202 */ /* 0x010fe20000000f00 */
[----:B------:R-:W-:Y:S02]  /*72a70*/  IMAD.MOV.U32 R57, RZ, RZ, R118 ;  /* 0x000000ffff397224 */ /* 0x000fe400078e0076 */
[----:B------:R-:W-:Y:S02]  /*72a80*/  IMAD.MOV.U32 R63, RZ, RZ, R112 ;  /* 0x000000ffff3f7224 */ /* 0x000fe400078e0070 */
[----:B------:R-:W2:Y:S01]  /*72a90*/  LDL.LU R112, [R1+0x620] ;  /* 0x0006200001707983 */ /* 0x000ea20000300800 */
[----:B------:R-:W-:Y:S02]  /*72aa0*/  IMAD.MOV.U32 R61, RZ, RZ, R114 ;  /* 0x000000ffff3d7224 */ /* 0x000fe400078e0072 */
[----:B------:R-:W-:Y:S01]  /*72ab0*/  IMAD.MOV.U32 R60, RZ, RZ, R115 ;  /* 0x000000ffff3c7224 */ /* 0x000fe200078e0073 */
[----:B------:R-:W-:-:S02]  /*72ac0*/  MOV R62, R113 ;  /* 0x00000071003e7202 */ /* 0x000fc40000000f00 */
[----:B------:R-:W2:Y:S04]  /*72ad0*/  LDL.LU R113, [R1+0x624] ;  /* 0x0006240001717983 */ /* 0x000ea80000300800 */
[----:B------:R-:W2:Y:S01]  /*72ae0*/  LDL.LU R114, [R1+0x628] ;  /* 0x0006280001727983 */ /* 0x000ea20000300800 */
[----:B------:R-:W-:-:S03]  /*72af0*/  IMAD.MOV.U32 R56, RZ, RZ, R119 ;  /* 0x000000ffff387224 */ /* 0x000fc600078e0077 */
[----:B------:R-:W2:Y:S04]  /*72b00*/  LDL.LU R115, [R1+0x62c] ;  /* 0x00062c0001737983 */ /* 0x000ea80000300800 */
[----:B------:R-:W3:Y:S04]  /*72b10*/  LDL.LU R116, [R1+0x630] ;  /* 0x0006300001747983 */ /* 0x000ee80000300800 */
[----:B------:R-:W3:Y:S04]  /*72b20*/  LDL.LU R117, [R1+0x634] ;  /* 0x0006340001757983 */ /* 0x000ee80000300800 */
[----:B------:R-:W3:Y:S04]  /*72b30*/  LDL.LU R118, [R1+0x638] ;  /* 0x0006380001767983 */ /* 0x000ee80000300800 */
[----:B------:R-:W3:Y:S04]  /*72b40*/  LDL.LU R119, [R1+0x63c] ;  /* 0x00063c0001777983 */ /* 0x000ee80000300800 */
        /* <DEDUP_REMOVED lines=12> */
[----:B------:R-:W4:Y:S01]  /*72c10*/  LDL.LU R130, [R1+0x658] ;  /* 0x0006580001827983 */ /* 0x000f220000300800 */
        /* <DEDUP_REMOVED lines=25> */
[----:B------:R-:W-:-:S03]  /*72db0*/  IMAD.MOV.U32 R251, RZ, RZ, R3 ;  /* 0x000000fffffb7224 */ /* 0x000fc600078e0003 */
[----:B------:R-:W4:Y:S04]  /*72dc0*/  LDL.LU R55, [R1+0x1fc] ;  /* 0x0001fc0001377983 */ /* 0x000f280000300800 */
[----:B------:R-:W4:Y:S04]  /*72dd0*/  LDL.LU R248, [R1+0x1b0] ;  /* 0x0001b00001f87983 */ /* 0x000f280000300800 */
[----:B------:R-:W4:Y:S04]  /*72de0*/  LDL.LU R249, [R1+0x1b4] ;  /* 0x0001b40001f97983 */ /* 0x000f280000300800 */
[----:B------:R-:W4:Y:S04]  /*72df0*/  LDL.LU R250, [R1+0x1b8] ;  /* 0x0001b80001fa7983 */ /* 0x000f280000300800 */
[----:B------:R-:W4:Y:S01]  /*72e00*/  LDL.LU R3, [R1+0x69d0] ;  /* 0x0069d00001037983 */ /* 0x000f220000300800 */
[C---:B--2---:R-:W-:Y:S06]  /*72e10*/  HMMA.1688.F32.TF32 R112, R32.reuse, R74, R112 ;  /* 0x0000004a2070723c */ /* 0x044fec0000081070 */
[C---:B---3--:R-:W-:Y:S06]  /*72e20*/  HMMA.1688.F32.TF32 R116, R32.reuse, R70, R116 ;  /* 0x000000462074723c */ /* 0x048fec0000081074 */
[C---:B----4-:R-:W-:Y:S06]  /*72e30*/  HMMA.1688.F32.TF32 R36, R32.reuse, R10, R36 ;  /* 0x0000000a2024723c */ /* 0x050fec0000081024 */
[C---:B------:R-:W-:Y:S06]  /*72e40*/  HMMA.1688.F32.TF32 R132, R32.reuse, R14, R132 ;  /* 0x0000000e2084723c */ /* 0x040fec0000081084 */
[C---:B------:R-:W-:Y:S06]  /*72e50*/  HMMA.1688.F32.TF32 R128, R32.reuse, R6, R128 ;  /* 0x000000062080723c */ /* 0x040fec0000081080 */
[C---:B------:R-:W-:Y:S11]  /*72e60*/  HMMA.1688.F32.TF32 R120, R32.reuse, R26, R120 ;  /* 0x0000001a2078723c */ /* 0x040ff60000081078 */
[----:B------:R-:W-:Y:S04]  /*72e70*/  STL.64 [R1+0x290], R132 ;  /* 0x0002908401007387 */ /* 0x000fe80000100a00 */
[----:B------:R1:W-:Y:S04]  /*72e80*/  STL.64 [R1+0x298], R134 ;  /* 0x0002988601007387 */ /* 0x0003e80000100a00 */
[----:B-1----:R-:W2:Y:S04]  /*72e90*/  LDL.LU.64 R134, [R1+0x69c8] ;  /* 0x0069c80001867983 */ /* 0x002ea80000300a00 */
[----:B------:R-:W2:Y:S04]  /*72ea0*/  LDL.LU.64 R132, [R1+0x69c0] ;  /* 0x0069c00001847983 */ /* 0x000ea80000300a00 */
[----:B------:R-:W-:Y:S04]  /*72eb0*/  STL.64 [R1+0x280], R36 ;  /* 0x0002802401007387 */ /* 0x000fe80000100a00 */
[----:B------:R-:W-:Y:S04]  /*72ec0*/  STL.64 [R1+0x288], R38 ;  /* 0x0002882601007387 */ /* 0x000fe80000100a00 */
[----:B------:R-:W-:Y:S04]  /*72ed0*/  STL.64 [R1+0x660], R128 ;  /* 0x0006608001007387 */ /* 0x000fe80000100a00 */
[----:B------:R1:W-:Y:S01]  /*72ee0*/  STL.64 [R1+0x668], R130 ;  /* 0x0006688201007387 */ /* 0x0003e20000100a00 */
[----:B------:R-:W-:Y:S03]  /*72ef0*/  HMMA.1688.F32.TF32 R108, R32, R106, R108 ;  /* 0x0000006a206c723c */ /* 0x000fe6000008106c */
[----:B------:R-:W-:Y:S03]  /*72f00*/  LDS R36, [R0+UR12+0x6380] ;  /* 0x0063800c00247984 */ /* 0x000fe60008000800 */
[----:B------:R-:W-:Y:S01]  /*72f10*/  HMMA.1688.F32.TF32 R44, R28, R70, R44 ;  /* 0x000000461c2c723c */ /* 0x000fe2000008102c */
[----:B------:R-:W-:Y:S04]  /*72f20*/  LDS R38, [R0+UR12+0x7380] ;  /* 0x0073800c00267984 */ /* 0x000fe80008000800 */
[----:B-1----:R-:W3:Y:S04]  /*72f30*/  LDL.LU.64 R130, [R1+0x69b8] ;  /* 0x0069b80001827983 */ /* 0x002ee80000300a00 */
[----:B------:R-:W3:Y:S04]  /*72f40*/  LDL.LU.64 R128, [R1+0x69b0] ;  /* 0x0069b00001807983 */ /* 0x000ee80000300a00 */
[----:B------:R-:W-:Y:S04]  /*72f50*/  STL.64 [R1+0x650], R120 ;  /* 0x0006507801007387 */ /* 0x000fe80000100a00 */
[----:B------:R1:W-:Y:S01]  /*72f60*/  STL.64 [R1+0x658], R122 ;  /* 0x0006587a01007387 */ /* 0x0003e20000100a00 */
[----:B------:R-:W-:Y:S03]  /*72f70*/  HMMA.1688.F32.TF32 R40, R32, R82, R40 ;  /* 0x000000522028723c */ /* 0x000fe60000081028 */
[----:B------:R-:W-:Y:S03]  /*72f80*/  LDS R37, [R21+UR12+0x6380] ;  /* 0x0063800c15257984 */ /* 0x000fe60008000800 */
[----:B------:R-:W-:Y:S01]  /*72f90*/  HMMA.1688.F32.TF32 R64, R28, R22, R64 ;  /* 0x000000161c40723c */ /* 0x000fe20000081040 */
[----:B------:R-:W4:Y:S04]  /*72fa0*/  LDS R39, [R21+UR12+0x7380] ;  /* 0x0073800c15277984 */ /* 0x000f280008000800 */
[----:B-1----:R-:W4:Y:S04]  /*72fb0*/  LDL.LU.64 R122, [R1+0x69a8] ;  /* 0x0069a800017a7983 */ /* 0x002f280000300a00 */
        /* <DEDUP_REMOVED lines=10> */
[----:B------:R4:W-:Y:S02]  /*73060*/  STL.64 [R1+0x628], R110 ;  /* 0x0006286e01007387 */ /* 0x0009e40000100a00 */
[----:B----4-:R-:W-:Y:S07]  /*73070*/  HMMA.1688.F32.TF32 R108, R32, R102, R112 ;  /* 0x00000066206c723c */ /* 0x010fee0000081070 */
[----:B--2---:R-:W-:-:S02]  /*73080*/  IMAD.MOV.U32 R112, RZ, RZ, R120 ;  /* 0x000000ffff707224 */ /* 0x004fc400078e0078 */
[----:B------:R-:W2:-:S14]  /*73090*/  LDL.LU R120, [R1+0x6978] ;  /* 0x0069780001787983 */ /* 0x000e9c0000300800 */
[----:B------:R-:W-:Y:S04]  /*730a0*/  STL.64 [R1+0xf20], R108 ;  /* 0x000f206c01007387 */ /* 0x000fe80000100a00 */
[----:B------:R3:W-:Y:S02]  /*730b0*/  STL.64 [R1+0xf28], R110 ;  /* 0x000f286e01007387 */ /* 0x0007e40000100a00 */
[----:B---3--:R-:W-:Y:S01]  /*730c0*/  HMMA.1688.F32.TF32 R108, R32, R98, R116 ;  /* 0x00000062206c723c */ /* 0x008fe20000081074 */
[----:B------:R-:W-:Y:S01]  /*730d0*/  MOV R113, R121 ;  /* 0x0000007900717202 */ /* 0x000fe20000000f00 */
[----:B------:R-:W-:Y:S01]  /*730e0*/  IMAD.MOV.U32 R114, RZ, RZ, R122 ;  /* 0x000000ffff727224 */ /* 0x000fe200078e007a */
[----:B------:R-:W2:Y:S01]  /*730f0*/  LDL.LU R121, [R1+0x6974] ;  /* 0x0069740001797983 */ /* 0x000ea20000300800 */
[----:B------:R-:W-:-:S03]  /*73100*/  IMAD.MOV.U32 R115, RZ, RZ, R123 ;  /* 0x000000ffff737224 */ /* 0x000fc600078e007b */
[----:B------:R-:W2:Y:S04]  /*73110*/  LDL.LU R122, [R1+0x6970] ;  /* 0x00697000017a7983 */ /* 0x000ea80000300800 */
[----:B------:R-:W2:Y:S04]  /*73120*/  LDL.LU R123, [R1+0x696c] ;  /* 0x00696c00017b7983 */ /* 0x000ea80000300800 */
[----:B------:R-:W3:Y:S08]  /*73130*/  LDL.LU R116, [R1+0xcb0] ;  /* 0x000cb00001747983 */ /* 0x000ef00000300800 */
[----:B------:R-:W-:Y:S04]  /*73140*/  STL.64 [R1+0xf10], R108 ;  /* 0x000f106c01007387 */ /* 0x000fe80000100a00 */
[----:B------:R-:W-:Y:S04]  /*73150*/  STL.64 [R1+0xf18], R110 ;  /* 0x000f186e01007387 */ /* 0x000fe80000100a00 */
[----:B------:R-:W3:Y:S04]  /*73160*/  LDL.LU R117, [R1+0xcb4] ;  /* 0x000cb40001757983 */ /* 0x000ee80000300800 */
[----:B------:R-:W3:Y:S01]  /*73170*/  LDL.LU R118, [R1+0xcb8] ;  /* 0x000cb80001767983 */ /* 0x000ee20000300800 */
[----:B------:R-:W-:Y:S01]  /*73180*/  IMAD.MOV.U32 R119, RZ, RZ, R3 ;  /* 0x000000ffff777224 */ /* 0x000fe200078e0003 */
[----:B------:R-:W-:Y:S02]  /*73190*/  HMMA.1688.F32.TF32 R112, R32, R86, R112 ;  /* 0x000000562070723c */ /* 0x000fe40000081070 */
[----:B------:R-:W4:Y:S04]  /*731a0*/  LDL.LU R3, [R1+0x6968] ;  /* 0x0069680001037983 */ /* 0x000f280000300800 */
[----:B------:R-:W-:Y:S01]  /*731b0*/  HMMA.1688.F32.TF32 R180, R36, R26, R180 ;  /* 0x0000001a24b4723c */ /* 0x000fe200000810b4 */
[----:B------:R-:W-:Y:S04]  /*731c0*/  LDS R108, [R2+UR12+0x6380] ;  /* 0x0063800c026c7984 */ /* 0x000fe80008000800 */
[----:B------:R-:W-:Y:S04]  /*731d0*/  LDS R110, [R2+UR12+0x7380] ;  /* 0x0073800c026e7984 */ /* 0x000fe80008000800 */
[----:B------:R-:W-:Y:S04]  /*731e0*/  LDS R109, [R252+UR12+0x6380] ;  /* 0x0063800cfc6d7984 */ /* 0x000fe80008000800 */
[----:B------:R-:W1:Y:S01]  /*731f0*/  LDS R111, [R252+UR12+0x7380] ;  /* 0x0073800cfc6f7984 */ /* 0x000e620008000800 */
[C---:B--2---:R-:W-:Y:S06]  /*73200*/  HMMA.1688.F32.TF32 R120, R32.reuse, R94, R120 ;  /* 0x0000005e2078723c */ /* 0x044fec0000081078 */
[C---:B---3--:R-:W-:Y:S06]  /*73210*/  HMMA.1688.F32.TF32 R116, R32.reuse, R90, R116 ;  /* 0x0000005a2074723c */ /* 0x048fec0000081074 */
[----:B------:R-:W-:Y:S11]  /*73220*/  HMMA.1688.F32.TF32 R32, R32, R78, R176 ;  /* 0x0000004e2020723c */ /* 0x000ff600000810b0 */
        /* <DEDUP_REMOVED lines=11> */
[----:B------:R-:W-:Y:S04]  /*732e0*/  LDS R116, [R0+UR12+0x8000] ;  /* 0x0080000c00747984 */ /* 0x000fe80008000800 */
[----:B------:R-:W-:Y:S01]  /*732f0*/  LDS R118, [R0+UR12+0x9000] ;  /* 0x0090000c00767984 */ /* 0x000fe20008000800 */
[C---:B---3--:R-:W-:Y:S03]  /*73300*/  HMMA.1688.F32.TF32 R32, R28.reuse, R14, R56 ;  /* 0x0000000e1c20723c */ /* 0x048fe60000081038 */
[----:B------:R-:W-:Y:S04]  /*73310*/  STL.64 [R1+0x230], R64 ;  /* 0x0002304001007387 */ /* 0x000fe80000100a00 */
[----:B------:R-:W-:Y:S01]  /*73320*/  STL.64 [R1+0x238], R66 ;  /* 0x0002384201007387 */ /* 0x000fe20000100a00 */
[----:B------:R-:W-:Y:S03]  /*73330*/  HMMA.1688.F32.TF32 R56, R28, R10, R124 ;  /* 0x0000000a1c38723c */ /* 0x000fe6000008107c */
[----:B----4-:R-:W-:Y:S03]  /*73340*/  LDSM.16.M88.4 R60, [R3+UR15+0x4e080] ;  /* 0x04e0800f033c783b */ /* 0x010fe60008000200 */
[-C--:B------:R-:W-:Y:S01]  /*73350*/  HMMA.1688.F32.TF32 R176, R36, R6.reuse, R172 ;  /* 0x0000000624b0723c */ /* 0x080fe200000810ac */
[----:B------:R-:W-:Y:S04]  /*73360*/  LDSM.16.M88.4 R64, [R3+UR15+0x4f080] ;  /* 0x04f0800f0340783b */ /* 0x000fe80008000200 */
        /* <DEDUP_REMOVED lines=9> */
[----:B------:R-:W-:Y:S04]  /*73400*/  STL.64 [R1+0x208], R58 ;  /* 0x0002083a01007387 */ /* 0x000fe80000100a00 */
[----:B------:R-:W-:Y:S04]  /*73410*/  LDSM.16.M88.4 R48, [R3+UR15+0x4b080] ;  /* 0x04b0800f0330783b */ /* 0x000fe80008000200 */
[----:B------:R-:W-:Y:S04]  /*73420*/  LDSM.16.M88.4 R52, [R3+UR15+0x4c080] ;  /* 0x04c0800f0334783b */ /* 0x000fe80008000200 */
[----:B------:R-:W-:Y:S04]  /*73430*/  STL.64 [R1+0x1f0], R40 ;  /* 0x0001f02801007387 */ /* 0x000fe80000100a00 */
[----:B------:R2:W-:Y:S04]  /*73440*/  STL.64 [R1+0x1f8], R42 ;  /* 0x0001f82a01007387 */ /* 0x0005e80000100a00 */
[----:B------:R-:W-:Y:S04]  /*73450*/  STL.64 [R1+0x1e0], R32 ;  /* 0x0001e02001007387 */ /* 0x000fe80000100a00 */
[----:B------:R3:W-:Y:S01]  /*73460*/  STL.64 [R1+0x1e8], R34 ;  /* 0x0001e82201007387 */ /* 0x0007e20000100a00 */
[C---:B--2---:R-:W-:Y:S03]  /*73470*/  HMMA.1688.F32.TF32 R40, R28.reuse, R74, R244 ;  /* 0x0000004a1c28723c */ /* 0x044fe600000810f4 */
[----:B------:R-:W-:Y:S04]  /*73480*/  LDSM.16.M88.4 R56, [R3+UR15+0x4d080] ;  /* 0x04d0800f0338783b */ /* 0x000fe80008000200 */
[----:B------:R-:W-:Y:S01]  /*73490*/  LDS R113, [R252+UR12+0x8000] ;  /* 0x0080000cfc717984 */ /* 0x000fe20008000800 */
[C---:B---3--:R-:W-:Y:S03]  /*734a0*/  HMMA.1688.F32.TF32 R32, R28.reuse, R106, R248 ;  /* 0x0000006a1c20723c */ /* 0x048fe600000810f8 */
[----:B------:R-:W-:Y:S04]  /*734b0*/  STL.64 [R1+0x1d0], R44 ;  /* 0x0001d02c01007387 */ /* 0x000fe80000100a00 */
[----:B------:R-:W-:Y:S04]  /*734c0*/  STL.64 [R1+0x1d8], R46 ;  /* 0x0001d82e01007387 */ /* 0x000fe80000100a00 */
[----:B------:R-:W-:Y:S04]  /*734d0*/  LDS R115, [R252+UR12+0x9000] ;  /* 0x0090000cfc737984 */ /* 0x000fe80008000800 */
[----:B------:R-:W-:Y:S04]  /*734e0*/  STL.64 [R1+0x1c0], R40 ;  /* 0x0001c02801007387 */ /* 0x000fe80000100a00 */
[----:B------:R-:W-:Y:S04]  /*734f0*/  STL.64 [R1+0x1c8], R42 ;  /* 0x0001c82a01007387 */ /* 0x000fe80000100a00 */
[----:B------:R-:W-:Y:S04]  /*73500*/  STL.64 [R1+0x1b0], R32 ;  /* 0x0001b02001007387 */ /* 0x000fe80000100a00 */
[----:B------:R2:W-:Y:S02]  /*73510*/  STL.64 [R1+0x1b8], R34 ;  /* 0x0001b82201007387 */ /* 0x0005e40000100a00 */
[C---:B--2---:R-:W-:Y:S06]  /*73520*/  HMMA.1688.F32.TF32 R32, R28.reuse, R94, R136 ;  /* 0x0000005e1c20723c */ /* 0x044fec0000081088 */
[C---:B------:R-:W-:Y:S06]  /*73530*/  HMMA.1688.F32.TF32 R44, R28.reuse, R102, R128 ;  /* 0x000000661c2c723c */ /* 0x040fec0000081080 */
[----:B------:R-:W-:-:S12]  /*73540*/  HMMA.1688.F32.TF32 R40, R28, R98, R132 ;  /* 0x000000621c28723c */ /* 0x000fd80000081084 */
[----:B------:R-:W-:Y:S01]  /*73550*/  MOV R135, R32 ;  /* 0x0000002000877202 */ /* 0x000fe20000000f00 */
[----:B------:R-:W-:Y:S02]  /*73560*/  IMAD.MOV.U32 R134, RZ, RZ, R33 ;  /* 0x000000ffff867224 */ /* 0x000fe400078e0021 */
[----:B------:R-:W-:Y:S02]  /*73570*/  IMAD.MOV.U32 R133, RZ, RZ, R34 ;  /* 0x000000ffff857224 */ /* 0x000fe400078e0022 */
[----:B------:R-:W-:Y:S02]  /*73580*/  IMAD.MOV.U32 R132, RZ, RZ, R35 ;  /* 0x000000ffff847224 */ /* 0x000fe400078e0023 */
[C---:B------:R-:W-:Y:S01]  /*73590*/  HMMA.1688.F32.TF32 R32, R28.reuse, R90, R140 ;  /* 0x0000005a1c20723c */ /* 0x040fe2000008108c */
[----:B------:R-:W-:Y:S04]  /*735a0*/  STL.64 [R1+0xef0], R44 ;  /* 0x000ef02c01007387 */ /* 0x000fe80000100a00 */
[----:B------:R2:W-:Y:S04]  /*735b0*/  STL.64 [R1+0xef8], R46 ;  /* 0x000ef82e01007387 */ /* 0x0005e80000100a00 */
[----:B------:R-:W-:Y:S04]  /*735c0*/  STL.64 [R1+0xee0], R40 ;  /* 0x000ee02801007387 */ /* 0x000fe80000100a00 */
[----:B------:R3:W-:Y:S04]  /*735d0*/  STL.64 [R1+0xee8], R42 ;  /* 0x000ee82a01007387 */ /* 0x0007e80000100a00 */
[----:B------:R-:W-:Y:S01]  /*735e0*/  STL.64 [R1+0x6840], R134 ;  /* 0x0068408601007387 */ /* 0x000fe20000100a00 */
[C---:B--2---:R-:W-:Y:S03]  /*735f0*/  HMMA.1688.F32.TF32 R44, R28.reuse, R86, R144 ;  /* 0x000000561c2c723c */ /* 0x044fe60000081090 */
[----:B------:R-:W-:Y:S03]  /*73600*/  STL.64 [R1+0x6838], R132 ;  /* 0x0068388401007387 */ /* 0x000fe60000100a00 */
[C---:B---3--:R-:W-:Y:S01]  /*73610*/  HMMA.1688.F32.TF32 R40, R28.reuse, R82, R148 ;  /* 0x000000521c28723c */ /* 0x048fe20000081094 */
[----:B------:R-:W-:Y:S04]  /*73620*/  STL.64 [R1+0xec0], R32 ;  /* 0x000ec02001007387 */ /* 0x000fe80000100a00 */
[----:B------:R2:W-:Y:S02]  /*73630*/  STL.64 [R1+0xec8], R34 ;  /* 0x000ec82201007387 */ /* 0x0005e40000100a00 */
[----:B--2---:R-:W-:Y:S06]  /*73640*/  HMMA.1688.F32.TF32 R32, R28, R78, R152 ;  /* 0x0000004e1c20723c */ /* 0x004fec0000081098 */
[----:B------:R-:W-:Y:S04]  /*73650*/  HMMA.1688.F32.TF32 R28, R36, R14, R164 ;  /* 0x0000000e241c723c */ /* 0x000fe800000810a4 */
[----:B------:R-:W-:Y:S04]  /*73660*/  STL.64 [R1+0xeb0], R44 ;  /* 0x000eb02c01007387 */ /* 0x000fe80000100a00 */
[----:B------:R-:W-:Y:S04]  /*73670*/  STL.64 [R1+0xeb8], R46 ;  /* 0x000eb82e01007387 */ /* 0x000fe80000100a00 */
[----:B------:R-:W-:Y:S04]  /*73680*/  STL.64 [R1+0xea0], R40 ;  /* 0x000ea02801007387 */ /* 0x000fe80000100a00 */
[----:B------:R2:W-:Y:S02]  /*73690*/  STL.64 [R1+0xea8], R42 ;  /* 0x000ea82a01007387 */ /* 0x0005e40000100a00 */
[----:B------:R-:W-:Y:S01]  /*736a0*/  MOV R139, R32 ;  /* 0x00000020008b7202 */ /* 0x000fe20000000f00 */
[----:B------:R-:W-:-:S02]  /*736b0*/  IMAD.MOV.U32 R138, RZ, RZ, R33 ;  /* 0x000000ffff8a7224 */ /* 0x000fc400078e0021 */
[----:B------:R-:W-:Y:S02]  /*736c0*/  IMAD.MOV.U32 R137, RZ, RZ, R34 ;  /* 0x000000ffff897224 */ /* 0x000fe400078e0022 */
[----:B------:R-:W-:Y:S01]  /*736d0*/  IMAD.MOV.U32 R136, RZ, RZ, R35 ;  /* 0x000000ffff887224 */ /* 0x000fe200078e0023 */
[----:B------:R-:W-:Y:S01]  /*736e0*/  MOV R167, R28 ;  /* 0x0000001c00a77202 */ /* 0x000fe20000000f00 */
[C---:B--2---:R-:W-:Y:S01]  /*736f0*/  HMMA.1688.F32.TF32 R40, R36.reuse, R22, R156 ;  /* 0x000000162428723c */ /* 0x044fe2000008109c */
[----:B------:R-:W-:Y:S01]  /*73700*/  IMAD.MOV.U32 R166, RZ, RZ, R29 ;  /* 0x000000ffffa67224 */ /* 0x000fe200078e001d */
[----:B------:R-:W-:Y:S01]  /*73710*/  MOV R249, R8 ;  /* 0x0000000800f97202 */ /* 0x000fe20000000f00 */
[----:B------:R-:W-:Y:S02]  /*73720*/  IMAD.MOV.U32 R165, RZ, RZ, R30 ;  /* 0x000000ffffa57224 */ /* 0x000fe400078e001e */
[----:B------:R-:W-:Y:S01]  /*73730*/  IMAD.MOV.U32 R248, RZ, RZ, R9 ;  /* 0x000000fffff87224 */ /* 0x000fe200078e0009 */
[----:B------:R-:W-:Y:S01]  /*73740*/  HMMA.1688.F32.TF32 R32, R36, R18, R160 ;  /* 0x000000122420723c */ /* 0x000fe200000810a0 */
[----:B------:R-:W-:-:S02]  /*73750*/  IMAD.MOV.U32 R164, RZ, RZ, R31 ;  /* 0x000000ffffa47224 */ /* 0x000fc400078e001f */
[----:B------:R-:W-:Y:S02]  /*73760*/  IMAD.MOV.U32 R250, RZ, RZ, R5 ;  /* 0x000000fffffa7224 */ /* 0x000fe400078e0005 */
[----:B------:R-:W-:Y:S01]  /*73770*/  IMAD.MOV.U32 R251, RZ, RZ, R4 ;  /* 0x000000fffffb7224 */ /* 0x000fe200078e0004 */
[----:B------:R-:W-:Y:S01]  /*73780*/  HMMA.1688.F32.TF32 R28, R36, R10, R168 ;  /* 0x0000000a241c723c */ /* 0x000fe200000810a8 */
[----:B------:R-:W-:Y:S04]  /*73790*/  STL.64 [R1+0x6850], R138 ;  /* 0x0068508a01007387 */ /* 0x000fe80000100a00 */
[----:B------:R-:W-:Y:S01]  /*737a0*/  STL.64 [R1+0x6848], R136 ;  /* 0x0068488801007387 */ /* 0x000fe20000100a00 */
[C---:B-1----:R-:W-:Y:S06]  /*737b0*/  HMMA.1688.F32.TF32 R12, R108.reuse, R14, R232 ;  /* 0x0000000e6c0c723c */ /* 0x042fec00000810e8 */
[C---:B------:R-:W-:Y:S01]  /*737c0*/  HMMA.1688.F32.TF32 R244, R108.reuse, R6, R240 ;  /* 0x000000066cf4723c */ /* 0x040fe200000810f0 */
[----:B------:R-:W-:Y:S04]  /*737d0*/  STL.64 [R1+0xdc0], R40 ;  /* 0x000dc02801007387 */ /* 0x000fe80000100a00 */
[----:B------:R-:W-:Y:S04]  /*737e0*/  STL.64 [R1+0xdc8], R42 ;  /* 0x000dc82a01007387 */ /* 0x000fe80000100a00 */
[----:B------:R-:W-:Y:S04]  /*737f0*/  STL.64 [R1+0xdb0], R32 ;  /* 0x000db02001007387 */ /* 0x000fe80000100a00 */
[----:B------:R-:W-:Y:S04]  /*73800*/  STL.64 [R1+0xdb8], R34 ;  /* 0x000db82201007387 */ /* 0x000fe80000100a00 */
[----:B------:R-:W-:Y:S04]  /*73810*/  STL.64 [R1+0x6860], R166 ;  /* 0x006860a601007387 */ /* 0x000fe80000100a00 */
[----:B------:R-:W-:Y:S04]  /*73820*/  STL.64 [R1+0x6858], R164 ;  /* 0x006858a401007387 */ /* 0x000fe80000100a00 */
[----:B------:R-:W-:Y:S04]  /*73830*/  STL [R1+0x6824], R176 ;  /* 0x006824b001007387 */ /* 0x000fe80000100800 */
[----:B------:R-:W-:Y:S04]  /*73840*/  STL.64 [R1+0xd90], R28 ;  /* 0x000d901c01007387 */ /* 0x000fe80000100a00 */
[----:B------:R1:W-:Y:S01]  /*73850*/  STL.64 [R1+0xd98], R30 ;  /* 0x000d981e01007387 */ /* 0x0003e20000100a00 */
[C---:B------:R-:W-:Y:S03]  /*73860*/  HMMA.1688.F32.TF32 R8, R108.reuse, R10, R236 ;  /* 0x0000000a6c08723c */ /* 0x040fe600000810ec */
[----:B------:R-:W2:Y:S03]  /*73870*/  LDSM.16.M88.4 R4, [R3+UR15+0x40080] ;  /* 0x0400800f0304783b */ /* 0x000ea60008000200 */
[----:B------:R-:W-:Y:S01]  /*73880*/  HMMA.1688.F32.TF32 R16, R108, R18, R228 ;  /* 0x000000126c10723c */ /* 0x000fe200000810e4 */
[----:B------:R-:W-:Y:S01]  /*73890*/  IMAD.MOV.U32 R130, RZ, RZ, R25 ;  /* 0x000000ffff827224 */ /* 0x000fe200078e0019 */
[----:B------:R-:W-:Y:S01]  /*738a0*/  MOV R131, R24 ;  /* 0x0000001800837202 */ /* 0x000fe20000000f00 */
[----:B------:R-:W-:Y:S03]  /*738b0*/  LDSM.16.M88.4 R40, [R3+UR15+0x49080] ;  /* 0x0490800f0328783b */ /* 0x000fe60008000200 */
[----:B-1----:R-:W-:Y:S01]  /*738c0*/  HMMA.1688.F32.TF32 R28, R36, R74, R188 ;  /* 0x0000004a241c723c */ /* 0x002fe200000810bc */
[----:B------:R-:W-:-:S15]  /*738d0*/  LDSM.16.M88.4 R44, [R3+UR15+0x4a080] ;  /* 0x04a0800f032c783b */ /* 0x000fde0008000200 */
[----:B------:R-:W-:-:S08]  /*738e0*/  NOP ;  /* 0x0000000000007918 */ /* 0x000fd00000000000 */
[----:B------:R-:W-:Y:S01]  /*738f0*/  MOV R191, R28 ;  /* 0x0000001c00bf7202 */ /* 0x000fe20000000f00 */
[----:B------:R-:W-:Y:S02]  /*73900*/  IMAD.MOV.U32 R190, RZ, RZ, R29 ;  /* 0x000000ffffbe7224 */ /* 0x000fe400078e001d */
[----:B------:R-:W-:Y:S02]  /*73910*/  IMAD.MOV.U32 R189, RZ, RZ, R30 ;  /* 0x000000ffffbd7224 */ /* 0x000fe400078e001e */
[----:B------:R-:W-:Y:S02]  /*73920*/  IMAD.MOV.U32 R188, RZ, RZ, R31 ;  /* 0x000000ffffbc7224 */ /* 0x000fe400078e001f */
[C---:B------:R-:W-:Y:S06]  /*73930*/  HMMA.1688.F32.TF32 R28, R36.reuse, R106, R192 ;  /* 0x0000006a241c723c */ /* 0x040fec00000810c0 */
[----:B------:R-:W-:Y:S01]  /*73940*/  HMMA.1688.F32.TF32 R32, R36, R70, R184 ;  /* 0x000000462420723c */ /* 0x000fe200000810b8 */
[----:B------:R-:W-:Y:S04]  /*73950*/  STL [R1+0x6820], R177 ;  /* 0x006820b101007387 */ /* 0x000fe80000100800 */
[----:B------:R-:W-:-:S13]  /*73960*/  STL [R1+0x681c], R178 ;  /* 0x00681cb201007387 */ /* 0x000fda0000100800 */
[----:B------:R-:W-:Y:S01]  /*73970*/  MOV R195, R28 ;  /* 0x0000001c00c37202 */ /* 0x000fe20000000f00 */
[----:B------:R-:W-:Y:S02]  /*73980*/  IMAD.MOV.U32 R194, RZ, RZ, R29 ;  /* 0x000000ffffc27224 */ /* 0x000fe400078e001d */
[----:B------:R-:W-:Y:S02]  /*73990*/  IMAD.MOV.U32 R193, RZ, RZ, R30 ;  /* 0x000000ffffc17224 */ /* 0x000fe400078e001e */
[----:B------:R-:W-:Y:S02]  /*739a0*/  IMAD.MOV.U32 R192, RZ, RZ, R31 ;  /* 0x000000ffffc07224 */ /* 0x000fe400078e001f */
[----:B------:R-:W-:Y:S01]  /*739b0*/  HMMA.1688.F32.TF32 R28, R36, R102, R196 ;  /* 0x00000066241c723c */ /* 0x000fe200000810c4 */
[----:B------:R-:W-:Y:S04]  /*739c0*/  STL [R1+0x6818], R179 ;  /* 0x006818b301007387 */ /* 0x000fe80000100800 */
[----:B------:R1:W-:Y:S04]  /*739d0*/  STL [R1+0x6834], R180 ;  /* 0x006834b401007387 */ /* 0x0003e80000100800 */
[----:B------:R3:W-:Y:S04]  /*739e0*/  STL [R1+0x6830], R181 ;  /* 0x006830b501007387 */ /* 0x0007e80000100800 */
[----:B------:R4:W-:Y:S04]  /*739f0*/  STL [R1+0x682c], R182 ;  /* 0x00682cb601007387 */ /* 0x0009e80000100800 */
[----:B------:R-:W-:Y:S04]  /*73a00*/  STL [R1+0x6828], R183 ;  /* 0x006828b701007387 */ /* 0x000fe80000100800 */
[----:B------:R-:W-:Y:S04]  /*73a10*/  STL.64 [R1+0xe90], R32 ;  /* 0x000e902001007387 */ /* 0x000fe80000100a00 */
[----:B------:R-:W-:Y:S04]  /*73a20*/  STL.64 [R1+0xe98], R34 ;  /* 0x000e982201007387 */ /* 0x000fe80000100a00 */
[----:B------:R-:W-:Y:S01]  /*73a30*/  STL.64 [R1+0x6870], R190 ;  /* 0x006870be01007387 */ /* 0x000fe20000100a00 */
[----:B-1----:R-:W-:-:S03]  /*73a40*/  MOV R180, R29 ;  /* 0x0000001d00b47202 */ /* 0x002fc60000000f00 */
[----:B------:R-:W-:Y:S01]  /*73a50*/  STL.64 [R1+0x6868], R188 ;  /* 0x006868bc01007387 */ /* 0x000fe20000100a00 */
[----:B---3--:R-:W-:-:S03]  /*73a60*/  IMAD.MOV.U32 R181, RZ, RZ, R30 ;  /* 0x000000ffffb57224 */ /* 0x008fc600078e001e */
[----:B------:R-:W-:Y:S01]  /*73a70*/  STL.64 [R1+0x6880], R194 ;  /* 0x006880c201007387 */ /* 0x000fe20000100a00 */
[----:B----4-:R-:W-:-:S03]  /*73a80*/  IMAD.MOV.U32 R182, RZ, RZ, R31 ;  /* 0x000000ffffb67224 */ /* 0x010fc600078e001f */
[----:B------:R-:W-:Y:S04]  /*73a90*/  STL.64 [R1+0x6878], R192 ;  /* 0x006878c001007387 */ /* 0x000fe80000100a00 */
[----:B------:R1:W-:Y:S01]  /*73aa0*/  STL [R1+0xe60], R28 ;  /* 0x000e601c01007387 */ /* 0x0003e20000100800 */
[----:B------:R-:W-:Y:S01]  /*73ab0*/  HMMA.1688.F32.TF32 R20, R108, R22, R224 ;  /* 0x000000166c14723c */ /* 0x000fe200000810e0 */
[----:B------:R-:W-:Y:S01]  /*73ac0*/  IMAD.MOV.U32 R179, RZ, RZ, R16 ;  /* 0x000000ffffb37224 */ /* 0x000fe200078e0010 */
[----:B------:R-:W-:Y:S01]  /*73ad0*/  MOV R186, R17 ;  /* 0x0000001100ba7202 */ /* 0x000fe20000000f00 */
[----:B------:R-:W-:Y:S01]  /*73ae0*/  IMAD.MOV.U32 R185, RZ, RZ, R18 ;  /* 0x000000ffffb97224 */ /* 0x000fe200078e0012 */
[----:B------:R-:W-:Y:S02]  /*73af0*/  LDSM.16.M88.4 R32, [R3+UR15+0x47080] ;  /* 0x0470800f0320783b */ /* 0x000fe40008000200 */
[----:B-1----:R-:W-:-:S15]  /*73b00*/  HMMA.1688.F32.TF32 R28, R36, R98, R200 ;  /* 0x00000062241c723c */ /* 0x002fde00000810c8 */
        /* <DEDUP_REMOVED lines=24> */
[----:B------:R-:W-:Y:S01]  /*73c90*/  IMAD.MOV.U32 R215, RZ, RZ, R12 ;  /* 0x000000ffffd77224 */ /* 0x000fe200078e000c */
[----:B------:R-:W-:Y:S01]  /*73ca0*/  MOV R214, R13 ;  /* 0x0000000d00d67202 */ /* 0x000fe20000000f00 */
[----:B------:R-:W-:Y:S02]  /*73cb0*/  IMAD.MOV.U32 R213, RZ, RZ, R14 ;  /* 0x000000ffffd57224 */ /* 0x000fe400078e000e */
[----:B------:R-:W-:-:S02]  /*73cc0*/  IMAD.MOV.U32 R212, RZ, RZ, R15 ;  /* 0x000000ffffd47224 */ /* 0x000fc400078e000f */
[----:B------:R-:W-:Y:S01]  /*73cd0*/  IMAD.MOV.U32 R219, RZ, RZ, R8 ;  /* 0x000000ffffdb7224 */ /* 0x000fe200078e0008 */
[----:B------:R-:W-:Y:S01]  /*73ce0*/  MOV R218, R9 ;  /* 0x0000000900da7202 */ /* 0x000fe20000000f00 */
[----:B------:R-:W-:Y:S01]  /*73cf0*/  IMAD.MOV.U32 R217, RZ, RZ, R10 ;  /* 0x000000ffffd97224 */ /* 0x000fe200078e000a */
[----:B------:R-:W-:Y:S01]  /*73d00*/  LDSM.16.M88.4 R12, [R3+UR15+0x42080] ;  /* 0x0420800f030c783b */ /* 0x000fe20008000200 */
[----:B------:R-:W-:-:S03]  /*73d10*/  IMAD.MOV.U32 R216, RZ, RZ, R11 ;  /* 0x000000ffffd87224 */ /* 0x000fc600078e000b */
[----:B------:R-:W1:Y:S01]  /*73d20*/  LDSM.16.M88.4 R8, [R3+UR15+0x41080] ;  /* 0x0410800f0308783b */ /* 0x000e620008000200 */
[----:B------:R-:W-:Y:S01]  /*73d30*/  IMAD.MOV.U32 R184, RZ, RZ, R19 ;  /* 0x000000ffffb87224 */ /* 0x000fe200078e0013 */
[----:B------:R-:W-:Y:S01]  /*73d40*/  MOV R210, R21 ;  /* 0x0000001500d27202 */ /* 0x000fe20000000f00 */
[----:B------:R-:W-:Y:S01]  /*73d50*/  IMAD.MOV.U32 R211, RZ, RZ, R20 ;  /* 0x000000ffffd37224 */ /* 0x000fe200078e0014 */
[----:B------:R-:W3:Y:S06]  /*73d60*/  LDSM.16.M88.4 R16, [R3+UR15+0x43080] ;  /* 0x0430800f0310783b */ /* 0x000eec0008000200 */
[----:B------:R-:W-:Y:S01]  /*73d70*/  IMAD.MOV.U32 R203, RZ, RZ, R28 ;  /* 0x000000ffffcb7224 */ /* 0x000fe200078e001c */
[----:B------:R-:W-:Y:S01]  /*73d80*/  MOV R202, R29 ;  /* 0x0000001d00ca7202 */ /* 0x000fe20000000f00 */
[----:B------:R-:W-:-:S02]  /*73d90*/  IMAD.MOV.U32 R201, RZ, RZ, R30 ;  /* 0x000000ffffc97224 */ /* 0x000fc400078e001e */
[----:B------:R-:W-:Y:S02]  /*73da0*/  IMAD.MOV.U32 R200, RZ, RZ, R31 ;  /* 0x000000ffffc87224 */ /* 0x000fe400078e001f */
[----:B------:R-:W-:Y:S01]  /*73db0*/  HMMA.1688.F32.TF32 R28, R36, R78, R220 ;  /* 0x0000004e241c723c */ /* 0x000fe200000810dc */
[----:B------:R-:W-:Y:S01]  /*73dc0*/  IMAD.MOV.U32 R209, RZ, RZ, R22 ;  /* 0x000000ffffd17224 */ /* 0x000fe200078e0016 */
[----:B------:R-:W-:Y:S01]  /*73dd0*/  STL.64 [R1+0x6890], R170 ;  /* 0x006890aa01007387 */ /* 0x000fe20000100a00 */
[----:B------:R-:W-:-:S03]  /*73de0*/  IMAD.MOV.U32 R208, RZ, RZ, R23 ;  /* 0x000000ffffd07224 */ /* 0x000fc600078e0017 */
[----:B------:R-:W4:Y:S04]  /*73df0*/  LDSM.16.M88.4 R20, [R3+UR15+0x44080] ;  /* 0x0440800f0314783b */ /* 0x000f280008000200 */
[----:B------:R-:W-:Y:S04]  /*73e00*/  STL.64 [R1+0x6888], R168 ;  /* 0x006888a801007387 */ /* 0x000fe80000100a00 */
[----:B------:R-:W-:Y:S04]  /*73e10*/  STL.64 [R1+0x68a0], R174 ;  /* 0x0068a0ae01007387 */ /* 0x000fe80000100a00 */
[----:B------:R-:W-:Y:S04]  /*73e20*/  STL.64 [R1+0x6898], R172 ;  /* 0x006898ac01007387 */ /* 0x000fe80000100a00 */
[----:B------:R-:W-:Y:S02]  /*73e30*/  STL.64 [R1+0x68b0], R198 ;  /* 0x0068b0c601007387 */ /* 0x000fe40000100a00 */
[----:B------:R-:W-:Y:S01]  /*73e40*/  IMAD.MOV.U32 R207, RZ, RZ, R28 ;  /* 0x000000ffffcf7224 */ /* 0x000fe200078e001c */
[----:B------:R-:W-:Y:S01]  /*73e50*/  MOV R206, R29 ;  /* 0x0000001d00ce7202 */ /* 0x000fe20000000f00 */
[----:B------:R-:W-:Y:S01]  /*73e60*/  STL.64 [R1+0x68a8], R196 ;  /* 0x0068a8c401007387 */ /* 0x000fe20000100a00 */
[----:B------:R-:W-:-:S02]  /*73e70*/  IMAD.MOV.U32 R205, RZ, RZ, R30 ;  /* 0x000000ffffcd7224 */ /* 0x000fc400078e001e */
[----:B------:R-:W-:Y:S01]  /*73e80*/  IMAD.MOV.U32 R204, RZ, RZ, R31 ;  /* 0x000000ffffcc7224 */ /* 0x000fe200078e001f */
        /* <DEDUP_REMOVED lines=12> */
[----:B------:R-:W-:Y:S04]  /*73f50*/  STL [R1+0x67f8], R244 ;  /* 0x0067f8f401007387 */ /* 0x000fe80000100800 */
[----:B------:R-:W-:Y:S04]  /*73f60*/  STL [R1+0x67f4], R245 ;  /* 0x0067f4f501007387 */ /* 0x000fe80000100800 */
[----:B------:R-:W-:Y:S04]  /*73f70*/  STL [R1+0x67f0], R246 ;  /* 0x0067f0f601007387 */ /* 0x000fe80000100800 */
[----:B------:R-:W-:Y:S04]  /*73f80*/  STL [R1+0x67ec], R247 ;  /* 0x0067ecf701007387 */ /* 0x000fe80000100800 */
[----:B--2---:R-:W-:Y:S04]  /*73f90*/  STL [R1+0x6744], R6 ;  /* 0x0067440601007387 */ /* 0x004fe80000100800 */
[----:B------:R-:W-:Y:S04]  /*73fa0*/  STL [R1+0x6740], R7 ;  /* 0x0067400701007387 */ /* 0x000fe80000100800 */
[----:B-1----:R-:W-:Y:S04]  /*73fb0*/  STL [R1+0x673c], R10 ;  /* 0x00673c0a01007387 */ /* 0x002fe80000100800 */
[----:B------:R-:W-:Y:S04]  /*73fc0*/  STL [R1+0x6738], R11 ;  /* 0x0067380b01007387 */ /* 0x000fe80000100800 */
[----:B------:R-:W-:Y:S04]  /*73fd0*/  STL [R1+0x674c], R14 ;  /* 0x00674c0e01007387 */ /* 0x000fe80000100800 */
[----:B------:R-:W-:Y:S04]  /*73fe0*/  STL [R1+0x6748], R15 ;  /* 0x0067480f01007387 */ /* 0x000fe80000100800 */
[----:B---3--:R-:W-:Y:S04]  /*73ff0*/  STL [R1+0x6754], R18 ;  /* 0x0067541201007387 */ /* 0x008fe80000100800 */
[----:B------:R-:W-:Y:S04]  /*74000*/  STL [R1+0x6750], R19 ;  /* 0x0067501301007387 */ /* 0x000fe80000100800 */
[----:B----4-:R-:W-:Y:S04]  /*74010*/  STL [R1+0x675c], R22 ;  /* 0x00675c1601007387 */ /* 0x010fe80000100800 */
[----:B------:R-:W-:Y:S04]  /*74020*/  STL [R1+0x6758], R23 ;  /* 0x0067581701007387 */ /* 0x000fe80000100800 */
[----:B------:R-:W2:Y:S04]  /*74030*/  LDL.LU R128, [R1+0x1060] ;  /* 0x0010600001807983 */ /* 0x000ea80000300800 */
[----:B------:R-:W2:Y:S04]  /*74040*/  LDL.LU R129, [R1+0x1064] ;  /* 0x0010640001817983 */ /* 0x000ea80000300800 */
[----:B------:R-:W3:Y:S04]  /*74050*/  LDL.LU R25, [R1+0x6964] ;  /* 0x0069640001197983 */ /* 0x000ee80000300800 */
[----:B------:R-:W4:Y:S04]  /*74060*/  LDL.LU R24, [R1+0x6960] ;  /* 0x0069600001187983 */ /* 0x000f280000300800 */
[----:B------:R-:W2:Y:S04]  /*74070*/  LDL.LU R124, [R1+0x1070] ;  /* 0x00107000017c7983 */ /* 0x000ea80000300800 */
[----:B------:R-:W2:Y:S04]  /*74080*/  LDL.LU R125, [R1+0x1074] ;  /* 0x00107400017d7983 */ /* 0x000ea80000300800 */
[----:B------:R-:W2:Y:S04]  /*74090*/  LDL.LU R126, [R1+0x1078] ;  /* 0x00107800017e7983 */ /* 0x000ea80000300800 */
[----:B------:R-:W2:Y:S04]  /*740a0*/  LDL.LU R127, [R1+0x107c] ;  /* 0x00107c00017f7983 */ /* 0x000ea80000300800 */
[----:B------:R-:W2:Y:S04]  /*740b0*/  LDL.LU R120, [R1+0xd20] ;  /* 0x000d200001787983 */ /* 0x000ea80000300800 */
[----:B------:R-:W2:Y:S01]  /*740c0*/  LDL.LU R121, [R1+0xd24] ;  /* 0x000d240001797983 */ /* 0x000ea20000300800 */
[----:B------:R-:W-:Y:S03]  /*740d0*/  HMMA.1688.F32.TF32 R248, R108, R26, R248 ;  /* 0x0000001a6cf8723c */ /* 0x000fe600000810f8 */
[----:B------:R-:W-:Y:S04]  /*740e0*/  LDSM.16.M88.4 R28, [R3+UR15+0x46080] ;  /* 0x0460800f031c783b */ /* 0x000fe80008000200 */
[----:B------:R-:W-:Y:S01]  /*740f0*/  LDSM.16.M88.4 R36, [R3+UR15+0x48080] ;  /* 0x0480800f0324783b */ /* 0x000fe20008000200 */
[----:B---3--:R-:W-:-:S02]  /*74100*/  IMAD.MOV.U32 R123, RZ, RZ, R25 ;  /* 0x000000ffff7b7224 */ /* 0x008fc400078e0019 */
[----:B----4-:R-:W-:Y:S02]  /*74110*/  IMAD.MOV.U32 R122, RZ, RZ, R24 ;  /* 0x000000ffff7a7224 */ /* 0x010fe400078e0018 */
[----:B------:R-:W3:Y:S04]  /*74120*/  LDL.LU R24, [R1+0x695c] ;  /* 0x00695c0001187983 */ /* 0x000ee80000300800 */
[----:B------:R-:W4:Y:S04]  /*74130*/  LDL.LU R25, [R1+0x6958] ;  /* 0x0069580001197983 */ /* 0x000f280000300800 */
[----:B------:R-:W2:Y:S04]  /*74140*/  LDL.LU R132, [R1+0xd30] ;  /* 0x000d300001847983 */ /* 0x000ea80000300800 */
[----:B------:R-:W2:Y:S04]  /*74150*/  LDL.LU R133, [R1+0xd34] ;  /* 0x000d340001857983 */ /* 0x000ea80000300800 */
[----:B------:R-:W2:Y:S04]  /*74160*/  LDL.LU R134, [R1+0xd38] ;  /* 0x000d380001867983 */ /* 0x000ea80000300800 */
[----:B------:R-:W2:Y:S04]  /*74170*/  LDL.LU R135, [R1+0xd3c] ;  /* 0x000d3c0001877983 */ /* 0x000ea80000300800 */
[----:B------:R-:W2:Y:S04]  /*74180*/  LDL.LU R140, [R1+0xd40] ;  /* 0x000d4000018c7983 */ /* 0x000ea80000300800 */
[----:B------:R-:W2:Y:S04]  /*74190*/  LDL.LU R141, [R1+0xd44] ;  /* 0x000d4400018d7983 */ /* 0x000ea80000300800 */
[----:B------:R-:W-:Y:S04]  /*741a0*/  STL [R1+0x6804], R248 ;  /* 0x006804f801007387 */ /* 0x000fe80000100800 */
[----:B------:R-:W-:Y:S04]  /*741b0*/  STL [R1+0x6800], R249 ;  /* 0x006800f901007387 */ /* 0x000fe80000100800 */
[----:B------:R-:W-:Y:S04]  /*741c0*/  STL [R1+0x67fc], R250 ;  /* 0x0067fcfa01007387 */ /* 0x000fe80000100800 */
[----:B------:R-:W-:Y:S01]  /*741d0*/  STL [R1+0x67e8], R251 ;  /* 0x0067e8fb01007387 */ /* 0x000fe20000100800 */
[----:B---3--:R-:W-:Y:S01]  /*741e0*/  MOV R143, R24 ;  /* 0x00000018008f7202 */ /* 0x008fe20000000f00 */
[----:B----4-:R-:W-:-:S02]  /*741f0*/  IMAD.MOV.U32 R142, RZ, RZ, R25 ;  /* 0x000000ffff8e7224 */ /* 0x010fc400078e0019 */
[----:B------:R-:W1:Y:S01]  /*74200*/  LDSM.16.M88.4 R24, [R3+UR15+0x45080] ;  /* 0x0450800f0318783b */ /* 0x000e620008000200 */
[C---:B--2---:R-:W-:Y:S06]  /*74210*/  HMMA.1688.F32.TF32 R136, R108.reuse, R74, R132 ;  /* 0x0000004a6c88723c */ /* 0x044fec0000081084 */
[C---:B------:R-:W-:Y:S06]  /*74220*/  HMMA.1688.F32.TF32 R140, R108.reuse, R70, R140 ;  /* 0x000000466c8c723c */ /* 0x040fec000008108c */
[C---:B------:R-:W-:Y:S01]  /*74230*/  HMMA.1688.F32.TF32 R132, R108.reuse, R106, R120 ;  /* 0x0000006a6c84723c */ /* 0x040fe20000081078 */
[----:B------:R-:W-:Y:S01]  /*74240*/  LOP3.LUT R187, R0, 0x20, RZ, 0x3c, !PT ;  /* 0x0000002000bb7812 */ /* 0x000fe200078e3cff */
[----:B------:R-:W-:Y:S04]  /*74250*/  LDS R106, [R0+UR12+0x9080] ;  /* 0x0090800c006a7984 */ /* 0x000fe80008000800 */
[----:B------:R-:W-:Y:S01]  /*74260*/  HMMA.1688.F32.TF32 R120, R108, R102, R124 ;  /* 0x000000666c78723c */ /* 0x000fe2000008107c */
[----:B------:R-:W-:Y:S04]  /*74270*/  LDS R117, [R187+UR12+0x8000] ;  /* 0x0080000cbb757984 */ /* 0x000fe80008000800 */
[----:B------:R-:W2:Y:S04]  /*74280*/  LDS R119, [R187+UR12+0x9000] ;  /* 0x0090000cbb777984 */ /* 0x000ea80008000800 */
        /* <DEDUP_REMOVED lines=23> */
[----:B------:R-:W-:Y:S04]  /*74400*/  STL.64 [R1+0xd40], R140 ;  /* 0x000d408c01007387 */ /* 0x000fe80000100a00 */
[----:B------:R-:W-:Y:S04]  /*74410*/  STL.64 [R1+0xd48], R142 ;  /* 0x000d488e01007387 */ /* 0x000fe80000100a00 */
[----:B------:R-:W-:Y:S04]  /*74420*/  STL.64 [R1+0xd30], R136 ;  /* 0x000d308801007387 */ /* 0x000fe80000100a00 */
[----:B------:R-:W-:Y:S04]  /*74430*/  STL.64 [R1+0xd38], R138 ;  /* 0x000d388a01007387 */ /* 0x000fe80000100a00 */
[----:B------:R1:W-:Y:S04]  /*74440*/  STL.64 [R1+0xd00], R120 ;  /* 0x000d007801007387 */ /* 0x0003e80000100a00 */
[----:B------:R-:W-:Y:S04]  /*74450*/  STL.64 [R1+0xd20], R132 ;  /* 0x000d208401007387 */ /* 0x000fe80000100a00 */
[----:B------:R-:W-:Y:S01]  /*74460*/  STL.64 [R1+0xd28], R134 ;  /* 0x000d288601007387 */ /* 0x000fe20000100a00 */
[----:B------:R-:W-:-:S03]  /*74470*/  IMAD.MOV.U32 R248, RZ, RZ, R123 ;  /* 0x000000fffff87224 */ /* 0x000fc600078e007b */
[----:B------:R3:W-:Y:S04]  /*74480*/  STL [R1+0xd08], R122 ;  /* 0x000d087a01007387 */ /* 0x0007e80000100800 */
[----:B-1----:R-:W4:Y:S04]  /*74490*/  LDL.LU R120, [R1+0x1050] ;  /* 0x0010500001787983 */ /* 0x002f280000300800 */
[----:B------:R-:W4:Y:S04]  /*744a0*/  LDL.LU R121, [R1+0x1054] ;  /* 0x0010540001797983 */ /* 0x000f280000300800 */
[----:B---3--:R-:W4:Y:S04]  /*744b0*/  LDL.LU R122, [R1+0x1058] ;  /* 0x00105800017a7983 */ /* 0x008f280000300800 */
        /* <DEDUP_REMOVED lines=22> */
[----:B------:R-:W-:Y:S04]  /*74620*/  STL [R1+0x6808], R248 ;  /* 0x006808f801007387 */ /* 0x000fe80000100800 */
[----:B------:R-:W3:Y:S04]  /*74630*/  LDL.LU R132, [R1+0x10] ;  /* 0x0000100001847983 */ /* 0x000ee80000300800 */
[----:B------:R-:W3:Y:S04]  /*74640*/  LDL.LU R133, [R1+0x14] ;  /* 0x0000140001857983 */ /* 0x000ee80000300800 */
[----:B------:R-:W3:Y:S04]  /*74650*/  LDL.LU R134, [R1+0x18] ;  /* 0x0000180001867983 */ /* 0x000ee80000300800 */
[----:B------:R-:W3:Y:S04]  /*74660*/  LDL.LU R135, [R1+0x1c] ;  /* 0x00001c0001877983 */ /* 0x000ee80000300800 */
[----:B------:R-:W-:Y:S01]  /*74670*/  LDS R107, [R187+UR12+0x9080] ;  /* 0x0090800cbb6b7984 */ /* 0x000fe20008000800 */
[----:B------:R-:W-:Y:S01]  /*74680*/  MOV R244, R130 ;  /* 0x0000008200f47202 */ /* 0x000fe20000000f00 */
[----:B------:R-:W-:-:S02]  /*74690*/  IMAD.MOV.U32 R250, RZ, RZ, R129 ;  /* 0x000000fffffa7224 */ /* 0x000fc400078e0081 */
[----:B------:R-:W-:Y:S02]  /*746a0*/  IMAD.MOV.U32 R249, RZ, RZ, R128 ;  /* 0x000000fffff97224 */ /* 0x000fe400078e0080 */
[----:B------:R-:W-:Y:S04]  /*746b0*/  STL [R1+0x6814], R244 ;  /* 0x006814f401007387 */ /* 0x000fe80000100800 */
[----:B------:R-:W-:Y:S04]  /*746c0*/  STL [R1+0x6810], R250 ;  /* 0x006810fa01007387 */ /* 0x000fe80000100800 */
[----:B------:R-:W-:Y:S01]  /*746d0*/  STL [R1+0x680c], R249 ;  /* 0x00680cf901007387 */ /* 0x000fe20000100800 */
[----:B------:R-:W-:Y:S01]  /*746e0*/  IMAD.MOV.U32 R245, RZ, RZ, R131 ;  /* 0x000000fffff57224 */ /* 0x000fe200078e0083 */
[----:B----4-:R-:W-:-:S15]  /*746f0*/  HMMA.1688.F32.TF32 R120, R108, R94, R120 ;  /* 0x0000005e6c78723c */ /* 0x010fde0000081078 */
[----:B------:R-:W-:-:S08]  /*74700*/  NOP ;  /* 0x0000000000007918 */ /* 0x000fd00000000000 */
[----:B------:R1:W-:Y:S04]  /*74710*/  STL [R1+0xcec], R123 ;  /* 0x000cec7b01007387 */ /* 0x0003e80000100800 */
[----:B------:R-:W4:Y:S04]  /*74720*/  LDL.LU R128, [R1] ;  /* 0x0000000001807983 */ /* 0x000f280000300800 */
[----:B------:R-:W4:Y:S04]  /*74730*/  LDL.LU R129, [R1+0x4] ;  /* 0x0000040001817983 */ /* 0x000f280000300800 */
[----:B------:R-:W4:Y:S04]  /*74740*/  LDL.LU R130, [R1+0x8] ;  /* 0x0000080001827983 */ /* 0x000f280000300800 */
[----:B------:R-:W4:Y:S01]  /*74750*/  LDL.LU R131, [R1+0xc] ;  /* 0x00000c0001837983 */ /* 0x000f220000300800 */
[----:B--2---:R-:W-:Y:S01]  /*74760*/  HMMA.1688.F32.TF32 R136, R108, R90, R152 ;  /* 0x0000005a6c88723c */ /* 0x004fe20000081098 */
[----:B------:R-:W-:Y:S01]  /*74770*/  IMAD.MOV.U32 R246, RZ, RZ, R120 ;  /* 0x000000fffff67224 */ /* 0x000fe200078e0078 */
[----:B------:R-:W-:Y:S01]  /*74780*/  MOV R251, R122 ;  /* 0x0000007a00fb7202 */ /* 0x000fe20000000f00 */
[----:B------:R-:W-:Y:S01]  /*74790*/  IMAD.MOV.U32 R247, RZ, RZ, R121 ;  /* 0x000000fffff77224 */ /* 0x000fe200078e0079 */
[----:B------:R-:W2:Y:S04]  /*747a0*/  LDL.LU R120, [R1+0xe00] ;  /* 0x000e000001787983 */ /* 0x000ea80000300800 */
[----:B------:R-:W2:Y:S04]  /*747b0*/  LDL.LU R121, [R1+0xe04] ;  /* 0x000e040001797983 */ /* 0x000ea80000300800 */
[----:B------:R-:W2:Y:S04]  /*747c0*/  LDL.LU R122, [R1+0xe08] ;  /* 0x000e0800017a7983 */ /* 0x000ea80000300800 */
[----:B-1----:R-:W2:Y:S08]  /*747d0*/  LDL.LU R123, [R1+0xe0c] ;  /* 0x000e0c00017b7983 */ /* 0x002eb00000300800 */
[----:B------:R-:W-:Y:S01]  /*747e0*/  IMAD.MOV.U32 R244, RZ, RZ, R136 ;  /* 0x000000fffff47224 */ /* 0x000fe200078e0088 */
[----:B------:R-:W-:Y:S01]  /*747f0*/  MOV R248, R139 ;  /* 0x0000008b00f87202 */ /* 0x000fe20000000f00 */
[----:B------:R-:W-:-:S02]  /*74800*/  IMAD.MOV.U32 R250, RZ, RZ, R137 ;  /* 0x000000fffffa7224 */ /* 0x000fc400078e0089 */
[----:B------:R-:W-:Y:S02]  /*74810*/  IMAD.MOV.U32 R249, RZ, RZ, R138 ;  /* 0x000000fffff97224 */ /* 0x000fe400078e008a */
[----:B---3--:R-:W-:Y:S06]  /*74820*/  HMMA.1688.F32.TF32 R136, R108, R86, R148 ;  /* 0x000000566c88723c */ /* 0x008fec0000081094 */
[----:B------:R-:W-:-:S15]  /*74830*/  HMMA.1688.F32.TF32 R124, R116, R4, R124 ;  /* 0x00000004747c723c */ /* 0x000fde000008107c */
[----:B------:R-:W-:-:S02]  /*74840*/  NOP ;  /* 0x0000000000007918 */ /* 0x000fc40000000000 */
[----:B------:R-:W-:Y:S01]  /*74850*/  STL.64 [R1+0xcc0], R136 ;  /* 0x000cc08801007387 */ /* 0x000fe20000100a00 */
[----:B------:R-:W-:-:S03]  /*74860*/  IMAD.MOV.U32 R3, RZ, RZ, R139 ;  /* 0x000000ffff037224 */ /* 0x000fc600078e008b */
[----:B------:R1:W-:Y:S02]  /*74870*/  STL [R1+0xcc8], R138 ;  /* 0x000cc88a01007387 */ /* 0x0003e40000100800 */
[C---:B-1----:R-:W-:Y:S06]  /*74880*/  HMMA.1688.F32.TF32 R136, R108.reuse, R82, R144 ;  /* 0x000000526c88723c */ /* 0x042fec0000081090 */
[----:B------:R-:W-:-:S15]  /*74890*/  HMMA.1688.F32.TF32 R108, R108, R78, R140 ;  /* 0x0000004e6c6c723c */ /* 0x000fde000008108c */
[----:B------:R-:W-:-:S02]  /*748a0*/  NOP ;  /* 0x0000000000007918 */ /* 0x000fc40000000000 */
[----:B------:R-:W-:Y:S04]  /*748b0*/  STL.64 [R1+0xc80], R136 ;  /* 0x000c808801007387 */ /* 0x000fe80000100a00 */
[----:B------:R-:W-:Y:S04]  /*748c0*/  STL.64 [R1+0xc88], R138 ;  /* 0x000c888a01007387 */ /* 0x000fe80000100a00 */
[----:B------:R-:W-:Y:S04]  /*748d0*/  STL.64 [R1+0x30], R108 ;  /* 0x0000306c01007387 */ /* 0x000fe80000100a00 */
[----:B------:R-:W-:Y:S04]  /*748e0*/  STL.64 [R1+0x38], R110 ;  /* 0x0000386e01007387 */ /* 0x000fe80000100a00 */
[----:B------:R1:W-:Y:S04]  /*748f0*/  STL.64 [R1+0x20], R124 ;  /* 0x0000207c01007387 */ /* 0x0003e80000100a00 */
[----:B-1----:R-:W3:Y:S04]  /*74900*/  LDL.LU R124, [R1+0x130] ;  /* 0x00013000017c7983 */ /* 0x002ee80000300800 */
[----:B------:R-:W3:Y:S01]  /*74910*/  LDL.LU R125, [R1+0x134] ;  /* 0x00013400017d7983 */ /* 0x000ee20000300800 */
[----:B------:R-:W-:Y:S01]  /*74920*/  IMAD.MOV.U32 R54, RZ, RZ, R126 ;  /* 0x000000ffff367224 */ /* 0x000fe200078e007e */
[----:B------:R-:W-:Y:S01]  /*74930*/  MOV R126, R69 ;  /* 0x00000045007e7202 */ /* 0x000fe20000000f00 */
[----:B------:R-:W-:-:S02]  /*74940*/  IMAD.MOV.U32 R55, RZ, RZ, R127 ;  /* 0x000000ffff377224 */ /* 0x000fc400078e007f */
[----:B------:R-:W-:Y:S02]  /*74950*/  IMAD.MOV.U32 R127, RZ, RZ, R68 ;  /* 0x000000ffff7f7224 */ /* 0x000fe400078e0044 */
[----:B------:R-:W-:Y:S01]  /*74960*/  HMMA.1688.F32.TF32 R68, R116, R8, R132 ;  /* 0x000000087444723c */ /* 0x000fe20000081084 */
[----:B------:R-:W-:-:S15]  /*74970*/  STL [R1+0x67a4], R55 ;  /* 0x0067a43701007387 */ /* 0x000fde0000100800 */
[----:B------:R-:W-:-:S08]  /*74980*/  NOP ;  /* 0x0000000000007918 */ /* 0x000fd00000000000 */
[----:B------:R-:W-:Y:S01]  /*74990*/  IMAD.MOV.U32 R50, RZ, RZ, R68 ;  /* 0x000000ffff327224 */ /* 0x000fe200078e0044 */
[----:B------:R-:W-:Y:S01]  /*749a0*/  MOV R46, R70 ;  /* 0x00000046002e7202 */ /* 0x000fe20000000f00 */
[----:B------:R-:W-:Y:S02]  /*749b0*/  IMAD.MOV.U32 R51, RZ, RZ, R69 ;  /* 0x000000ffff337224 */ /* 0x000fe400078e0045 */
[----:B------:R-:W-:Y:S01]  /*749c0*/  IMAD.MOV.U32 R47, RZ, RZ, R71 ;  /* 0x000000ffff2f7224 */ /* 0x000fe200078e0047 */
[----:B------:R1:W-:Y:S04]  /*749d0*/  STL [R1+0x67a0], R54 ;  /* 0x0067a03601007387 */ /* 0x0003e80000100800 */
[----:B------:R-:W-:Y:S04]  /*749e0*/  STL [R1+0x67b4], R47 ;  /* 0x0067b42f01007387 */ /* 0x000fe80000100800 */
[----:B------:R-:W-:Y:S04]  /*749f0*/  STL [R1+0x67b0], R46 ;  /* 0x0067b02e01007387 */ /* 0x000fe80000100800 */
[----:B------:R-:W-:Y:S04]  /*74a00*/  STL [R1+0x67ac], R51 ;  /* 0x0067ac3301007387 */ /* 0x000fe80000100800 */
[----:B------:R-:W-:Y:S01]  /*74a10*/  STL [R1+0x67a8], R50 ;  /* 0x0067a83201007387 */ /* 0x000fe20000100800 */
[----:B----4-:R-:W-:-:S15]  /*74a20*/  HMMA.1688.F32.TF32 R68, R116, R12, R128 ;  /* 0x0000000c7444723c */ /* 0x010fde0000081080 */
[----:B------:R-:W-:-:S09]  /*74a30*/  NOP ;  /* 0x0000000000007918 */ /* 0x000fd20000000000 */
[----:B-1----:R-:W-:Y:S02]  /*74a40*/  IMAD.MOV.U32 R54, RZ, RZ, R71 ;  /* 0x000000ffff367224 */ /* 0x002fe400078e0047 */
[----:B------:R-:W-:Y:S01]  /*74a50*/  IMAD.MOV.U32 R55, RZ, RZ, R70 ;  /* 0x000000ffff377224 */ /* 0x000fe200078e0046 */
[----:B------:R2:W-:Y:S04]  /*74a60*/  STL.64 [R1], R68 ;  /* 0x0000004401007387 */ /* 0x0005e80000100a00 */
[----:B------:R-:W-:Y:S04]  /*74a70*/  STL [R1+0x67bc], R54 ;  /* 0x0067bc3601007387 */ /* 0x000fe80000100800 */
[----:B------:R-:W-:Y:S04]  /*74a80*/  STL [R1+0x67b8], R55 ;  /* 0x0067b83701007387 */ /* 0x000fe80000100800 */
        /* <DEDUP_REMOVED lines=10> */
[----:B--2---:R-:W-:-:S15]  /*74b30*/  HMMA.1688.F32.TF32 R68, R116, R16, R120 ;  /* 0x000000107444723c */ /* 0x004fde0000081078 */
[----:B------:R-:W-:-:S08]  /*74b40*/  NOP ;  /* 0x0000000000007918 */ /* 0x000fd00000000000 */
[----:B------:R-:W-:Y:S04]  /*74b50*/  STL [R1+0x67cc], R68 ;  /* 0x0067cc4401007387 */ /* 0x000fe80000100800 */
[----:B------:R-:W-:Y:S04]  /*74b60*/  STL [R1+0x67c8], R69 ;  /* 0x0067c84501007387 */ /* 0x000fe80000100800 */
[----:B------:R-:W-:Y:S04]  /*74b70*/  STL [R1+0x67c4], R70 ;  /* 0x0067c44601007387 */ /* 0x000fe80000100800 */
        /* <DEDUP_REMOVED lines=13> */
[----:B------:R-:W3:Y:S01]  /*74c50*/  LDL.LU R127, [R1+0xdc] ;  /* 0x0000dc00017f7983 */ /* 0x000ee20000300800 */
[----:B------:R-:W-:Y:S01]  /*74c60*/  MOV R142, R105 ;  /* 0x00000069008e7202 */ /* 0x000fe20000000f00 */
[----:B------:R-:W-:-:S02]  /*74c70*/  IMAD.MOV.U32 R143, RZ, RZ, R104 ;  /* 0x000000ffff8f7224 */ /* 0x000fc400078e0068 */
[----:B------:R-:W-:Y:S04]  /*74c80*/  LDS R104, [R0+UR12+0x8080] ;  /* 0x0080800c00687984 */ /* 0x000fe80008000800 */
[----:B------:R-:W1:Y:S01]  /*74c90*/  LDS R105, [R187+UR12+0x8080] ;  /* 0x0080800cbb697984 */ /* 0x000e620008000800 */
[----:B------:R-:W-:Y:S01]  /*74ca0*/  IMAD.MOV.U32 R34, RZ, RZ, R108 ;  /* 0x000000ffff227224 */ /* 0x000fe200078e006c */
[----:B------:R-:W-:Y:S01]  /*74cb0*/  MOV R30, R110 ;  /* 0x0000006e001e7202 */ /* 0x000fe20000000f00 */
[----:B------:R-:W-:Y:S02]  /*74cc0*/  IMAD.MOV.U32 R35, RZ, RZ, R109 ;  /* 0x000000ffff237224 */ /* 0x000fe400078e006d */
[----:B------:R-:W-:-:S05]  /*74cd0*/  IMAD.MOV.U32 R31, RZ, RZ, R111 ;  /* 0x000000ffff1f7224 */ /* 0x000fca00078e006f */
[----:B------:R-:W-:Y:S04]  /*74ce0*/  STL [R1+0x67dc], R31 ;  /* 0x0067dc1f01007387 */ /* 0x000fe80000100800 */
[----:B------:R-:W-:Y:S04]  /*74cf0*/  STL [R1+0x67d8], R30 ;  /* 0x0067d81e01007387 */ /* 0x000fe80000100800 */
        /* <DEDUP_REMOVED lines=14> */
[C---:B------:R-:W-:Y:S06]  /*74de0*/  HMMA.1688.F32.TF32 R68, R116.reuse, R32, R132 ;  /* 0x000000207444723c */ /* 0x040fec0000081084 */
[----:B--2---:R-:W-:-:S15]  /*74df0*/  HMMA.1688.F32.TF32 R108, R116, R40, R120 ;  /* 0x00000028746c723c */ /* 0x004fde0000081078 */
[----:B------:R-:W-:-:S03]  /*74e00*/  NOP ;  /* 0x0000000000007918 */ /* 0x000fc60000000000 */
[----:B------:R-:W-:Y:S01]  /*74e10*/  IMAD.MOV.U32 R18, RZ, RZ, R68 ;  /* 0x000000ffff127224 */ /* 0x000fe200078e0044 */
[----:B------:R-:W-:Y:S01]  /*74e20*/  MOV R14, R70 ;  /* 0x00000046000e7202 */ /* 0x000fe20000000f00 */
[----:B------:R-:W-:Y:S02]  /*74e30*/  IMAD.MOV.U32 R19, RZ, RZ, R69 ;  /* 0x000000ffff137224 */ /* 0x000fe400078e0045 */
[----:B------:R-:W-:Y:S02]  /*74e40*/  IMAD.MOV.U32 R15, RZ, RZ, R71 ;  /* 0x000000ffff0f7224 */ /* 0x000fe400078e0047 */
[----:B------:R-:W-:Y:S01]  /*74e50*/  HMMA.1688.F32.TF32 R68, R116, R36, R128 ;  /* 0x000000247444723c */ /* 0x000fe20000081080 */
[----:B------:R2:W-:Y:S04]  /*74e60*/  STL [R1+0x67e4], R27 ;  /* 0x0067e41b01007387 */ /* 0x0005e80000100800 */
[----:B------:R4:W-:Y:S01]  /*74e70*/  STL [R1+0x67e0], R26 ;  /* 0x0067e01a01007387 */ /* 0x0009e20000100800 */
[----:B------:R-:W-:Y:S01]  /*74e80*/  MOV R54, R110 ;  /* 0x0000006e00367202 */ /* 0x000fe20000000f00 */
[----:B------:R-:W-:-:S15]  /*74e90*/  IMAD.MOV.U32 R55, RZ, RZ, R111 ;  /* 0x000000ffff377224 */ /* 0x000fde00078e006f */
[----:B------:R-:W-:-:S02]  /*74ea0*/  NOP ;  /* 0x0000000000007918 */ /* 0x000fc40000000000 */
[----:B------:R-:W-:Y:S01]  /*74eb0*/  MOV R51, R70 ;  /* 0x0000004600337202 */ /* 0x000fe20000000f00 */
[----:B------:R-:W-:Y:S02]  /*74ec0*/  IMAD.MOV.U32 R50, RZ, RZ, R71 ;  /* 0x000000ffff327224 */ /* 0x000fe400078e0047 */
[----:B------:R-:W-:Y:S02]  /*74ed0*/  IMAD.MOV.U32 R70, RZ, RZ, R108 ;  /* 0x000000ffff467224 */ /* 0x000fe400078e006c */
[----:B------:R-:W-:Y:S02]  /*74ee0*/  IMAD.MOV.U32 R71, RZ, RZ, R109 ;  /* 0x000000ffff477224 */ /* 0x000fe400078e006d */
[----:B---3--:R-:W-:Y:S01]  /*74ef0*/  HMMA.1688.F32.TF32 R108, R116, R44, R124 ;  /* 0x0000002c746c723c */ /* 0x008fe2000008107c */
        /* <DEDUP_REMOVED lines=55> */
[----:B-1----:R-:W-:Y:S02]  /*75270*/  IMAD.MOV.U32 R35, RZ, RZ, R108 ;  /* 0x000000ffff237224 */ /* 0x002fe400078e006c */
        /* <DEDUP_REMOVED lines=8> */
[----:B----4-:R-:W-:-:S15]  /*75300*/  HMMA.1688.F32.TF32 R108, R116, R52, R164 ;  /* 0x00000034746c723c */ /* 0x010fde00000810a4 */
[----:B------:R-:W-:-:S09]  /*75310*/  NOP ;  /* 0x0000000000007918 */ /* 0x000fd20000000000 */
[----:B------:R-:W-:Y:S01]  /*75320*/  IMAD.MOV.U32 R27, RZ, RZ, R108 ;  /* 0x000000ffff1b7224 */ /* 0x000fe200078e006c */
[----:B------:R-:W-:Y:S01]  /*75330*/  MOV R31, R110 ;  /* 0x0000006e001f7202 */ /* 0x000fe20000000f00 */
[----:B------:R-:W-:Y:S02]  /*75340*/  IMAD.MOV.U32 R26, RZ, RZ, R109 ;  /* 0x000000ffff1a7224 */ /* 0x000fe400078e006d */
[----:B------:R-:W-:Y:S02]  /*75350*/  IMAD.MOV.U32 R30, RZ, RZ, R111 ;  /* 0x000000ffff1e7224 */ /* 0x000fe400078e006f */
[C---:B---3--:R-:W-:Y:S06]  /*75360*/  HMMA.1688.F32.TF32 R108, R116.reuse, R56, R160 ;  /* 0x00000038746c723c */ /* 0x048fec00000810a0 */
[C---:B------:R-:W-:Y:S06]  /*75370*/  HMMA.1688.F32.TF32 R156, R116.reuse, R60, R156 ;  /* 0x0000003c749c723c */ /* 0x040fec000008109c */
[----:B------:R-:W-:Y:S11]  /*75380*/  HMMA.1688.F32.TF32 R116, R116, R64, R136 ;  /* 0x000000407474723c */ /* 0x000ff60000081088 */
[----:B------:R-:W-:Y:S04]  /*75390*/  STL.64 [R1+0xa0], R108 ;  /* 0x0000a06c01007387 */ /* 0x000fe80000100a00 */
[----:B------:R1:W-:Y:S02]  /*753a0*/  STL.64 [R1+0xa8], R110 ;  /* 0x0000a86e01007387 */ /* 0x0003e40000100a00 */
[C---:B-1----:R-:W-:Y:S02]  /*753b0*/  HMMA.1688.F32.TF32 R108, R112.reuse, R4, R152 ;  /* 0x00000004706c723c */ /* 0x042fe40000081098 */
[----:B------:R-:W-:Y:S04]  /*753c0*/  STL.64 [R1+0x90], R156 ;  /* 0x0000909c01007387 */ /* 0x000fe80000100a00 */
[----:B------:R-:W-:Y:S01]  /*753d0*/  STL.64 [R1+0x98], R158 ;  /* 0x0000989e01007387 */ /* 0x000fe20000100a00 */
[C---:B------:R-:W-:Y:S03]  /*753e0*/  HMMA.1688.F32.TF32 R136, R112.reuse, R8, R148 ;  /* 0x000000087088723c */ /* 0x040fe60000081094 */
[----:B------:R-:W-:Y:S04]  /*753f0*/  STL.64 [R1+0x80], R116 ;  /* 0x0000807401007387 */ /* 0x000fe80000100a00 */
[----:B------:R1:W-:Y:S09]  /*75400*/  STL.64 [R1+0x88], R118 ;  /* 0x0000887601007387 */ /* 0x0003f20000100a00 */
[----:B------:R-:W-:Y:S01]  /*75410*/  STL.64 [R1+0x70], R108 ;  /* 0x0000706c01007387 */ /* 0x000fe20000100a00 */
[C---:B-1----:R-:W-:Y:S03]  /*75420*/  HMMA.1688.F32.TF32 R116, R112.reuse, R12, R144 ;  /* 0x0000000c7074723c */ /* 0x042fe60000081090 */
[----:B------:R1:W-:Y:S03]  /*75430*/  STL.64 [R1+0x78], R110 ;  /* 0x0000786e01007387 */ /* 0x0003e60000100a00 */
[----:B-1----:R-:W-:Y:S01]  /*75440*/  HMMA.1688.F32.TF32 R108, R112, R16, R124 ;  /* 0x00000010706c723c */ /* 0x002fe2000008107c */
[----:B------:R-:W-:Y:S04]  /*75450*/  STL.64 [R1+0x60], R136 ;  /* 0x0000608801007387 */ /* 0x000fe80000100a00 */
[----:B------:R-:W-:-:S12]  /*75460*/  STL.64 [R1+0x68], R138 ;  /* 0x0000688a01007387 */ /* 0x000fd80000100a00 */
[----:B------:R-:W-:Y:S04]  /*75470*/  STL.64 [R1+0x50], R116 ;  /* 0x0000507401007387 */ /* 0x000fe80000100a00 */
[----:B------:R-:W-:Y:S04]  /*75480*/  STL.64 [R1+0x58], R118 ;  /* 0x0000587601007387 */ /* 0x000fe80000100a00 */
[----:B------:R-:W-:Y:S04]  /*75490*/  LDS R124, [R2+UR12+0x8080] ;  /* 0x0080800c027c7984 */ /* 0x000fe80008000800 */
[----:B------:R-:W-:Y:S04]  /*754a0*/  LDS R126, [R2+UR12+0x9080] ;  /* 0x0090800c027e7984 */ /* 0x000fe80008000800 */
[----:B------:R-:W-:Y:S04]  /*754b0*/  STL.64 [R1+0x40], R108 ;  /* 0x0000406c01007387 */ /* 0x000fe80000100a00 */
[----:B------:R1:W-:Y:S04]  /*754c0*/  STL.64 [R1+0x48], R110 ;  /* 0x0000486e01007387 */ /* 0x0003e80000100a00 */
[----:B------:R-:W-:Y:S04]  /*754d0*/  LDS R125, [R252+UR12+0x8080] ;  /* 0x0080800cfc7d7984 */ /* 0x000fe80008000800 */
[----:B------:R-:W2:Y:S01]  /*754e0*/  LDS R127, [R252+UR12+0x9080] ;  /* 0x0090800cfc7f7984 */ /* 0x000ea20008000800 */
[C---:B-1----:R-:W-:Y:S06]  /*754f0*/  HMMA.1688.F32.TF32 R108, R112.reuse, R20, R140 ;  /* 0x00000014706c723c */ /* 0x042fec000008108c */
[----:B------:R-:W-:-:S15]  /*75500*/  HMMA.1688.F32.TF32 R116, R112, R24, R132 ;  /* 0x000000187074723c */ /* 0x000fde0000081084 */
[----:B------:R-:W-:-:S02]  /*75510*/  NOP ;  /* 0x0000000000007918 */ /* 0x000fc40000000000 */
[----:B------:R1:W-:Y:S01]  /*75520*/  STL.64 [R1+0xc70], R108 ;  /* 0x000c706c01007387 */ /* 0x0003e20000100a00 */
[----:B------:R-:W-:Y:S02]  /*75530*/  IMAD.MOV.U32 R66, RZ, RZ, R110 ;  /* 0x000000ffff427224 */ /* 0x000fe400078e006e */
[----:B------:R-:W-:Y:S02]  /*75540*/  IMAD.MOV.U32 R62, RZ, RZ, R111 ;  /* 0x000000ffff3e7224 */ /* 0x000fe400078e006f */
[C---:B-1----:R-:W-:Y:S03]  /*75550*/  HMMA.1688.F32.TF32 R108, R112.reuse, R28, R128 ;  /* 0x0000001c706c723c */ /* 0x042fe60000081080 */
[----:B------:R1:W-:Y:S04]  /*75560*/  STL [R1+0x6714], R62 ;  /* 0x0067143e01007387 */ /* 0x0003e80000100800 */
[----:B------:R3:W-:Y:S04]  /*75570*/  STL [R1+0x6710], R66 ;  /* 0x0067104201007387 */ /* 0x0007e80000100800 */
[----:B------:R-:W-:Y:S04]  /*75580*/  STL.64 [R1+0x1a0], R116 ;  /* 0x0001a07401007387 */ /* 0x000fe80000100a00 */
[----:B------:R-:W-:Y:S09]  /*75590*/  STL.64 [R1+0x1a8], R118 ;  /* 0x0001a87601007387 */ /* 0x000ff20000100a00 */
[----:B-1----:R-:W-:Y:S01]  /*755a0*/  MOV R62, R110 ;  /* 0x0000006e003e7202 */ /* 0x002fe20000000f00 */
[----:B---3--:R-:W-:Y:S01]  /*755b0*/  IMAD.MOV.U32 R66, RZ, RZ, R111 ;  /* 0x000000ffff427224 */ /* 0x008fe200078e006f */
[----:B------:R1:W-:Y:S04]  /*755c0*/  STL.64 [R1+0x190], R108 ;  /* 0x0001906c01007387 */ /* 0x0003e80000100a00 */
[----:B------:R3:W-:Y:S04]  /*755d0*/  STL [R1+0x671c], R62 ;  /* 0x00671c3e01007387 */ /* 0x0007e80000100800 */
[----:B------:R4:W-:Y:S01]  /*755e0*/  STL [R1+0x6718], R66 ;  /* 0x0067184201007387 */ /* 0x0009e20000100800 */
[----:B-1----:R-:W-:Y:S07]  /*755f0*/  HMMA.1688.F32.TF32 R108, R112, R32, R120 ;  /* 0x00000020706c723c */ /* 0x002fee0000081078 */
[----:B------:R-:W-:Y:S01]  /*75600*/  IMAD.MOV.U32 R120, RZ, RZ, R101 ;  /* 0x000000ffff787224 */ /* 0x000fe200078e0065 */
[----:B------:R-:W-:Y:S01]  /*75610*/  MOV R122, R97 ;  /* 0x00000061007a7202 */ /* 0x000fe20000000f00 */
[----:B------:R-:W2:Y:S01]  /*75620*/  LDL.LU R101, [R1+0x6954] ;  /* 0x0069540001657983 */ /* 0x000ea20000300800 */
[----:B------:R-:W-:-:S02]  /*75630*/  IMAD.MOV.U32 R121, RZ, RZ, R100 ;  /* 0x000000ffff797224 */ /* 0x000fc400078e0064 */
[----:B------:R-:W-:Y:S01]  /*75640*/  IMAD.MOV.U32 R123, RZ, RZ, R96 ;  /* 0x000000ffff7b7224 */ /* 0x000fe200078e0060 */
[----:B------:R-:W3:Y:S04]  /*75650*/  LDL.LU R100, [R1+0x6950] ;  /* 0x0069500001647983 */ /* 0x000ee80000300800 */
[----:B------:R-:W4:Y:S04]  /*75660*/  LDL.LU R97, [R1+0x694c] ;  /* 0x00694c0001617983 */ /* 0x000f280000300800 */
[----:B------:R-:W4:Y:S01]  /*75670*/  LDL.LU R96, [R1+0x6948] ;  /* 0x0069480001607983 */ /* 0x000f220000300800 */
[----:B------:R-:W-:Y:S01]  /*75680*/  IMAD.MOV.U32 R128, RZ, RZ, R80 ;  /* 0x000000ffff807224 */ /* 0x000fe200078e0050 */
[----:B------:R-:W-:Y:S01]  /*75690*/  MOV R130, R84 ;  /* 0x0000005400827202 */ /* 0x000fe20000000f00 */
[----:B------:R-:W-:Y:S01]  /*756a0*/  IMAD.MOV.U32 R129, RZ, RZ, R81 ;  /* 0x000000ffff817224 */ /* 0x000fe200078e0051 */
[----:B------:R-:W4:Y:S01]  /*756b0*/  LDL.LU R80, [R1+0x6944] ;  /* 0x0069440001507983 */ /* 0x000f220000300800 */
[----:B------:R-:W-:-:S03]  /*756c0*/  IMAD.MOV.U32 R131, RZ, RZ, R85 ;  /* 0x000000ffff837224 */ /* 0x000fc600078e0055 */
[----:B------:R-:W4:Y:S01]  /*756d0*/  LDL.LU R81, [R1+0x6940] ;  /* 0x0069400001517983 */ /* 0x000f220000300800 */
[----:B------:R-:W-:-:S03]  /*756e0*/  IMAD.MOV.U32 R132, RZ, RZ, R88 ;  /* 0x000000ffff847224 */ /* 0x000fc600078e0058 */
[----:B------:R-:W4:Y:S01]  /*756f0*/  LDL.LU R84, [R1+0x693c] ;  /* 0x00693c0001547983 */ /* 0x000f220000300800 */
[----:B------:R-:W-:Y:S01]  /*75700*/  IMAD.MOV.U32 R133, RZ, RZ, R89 ;  /* 0x000000ffff857224 */ /* 0x000fe200078e0059 */
[----:B------:R-:W-:Y:S02]  /*75710*/  MOV R134, R92 ;  /* 0x0000005c00867202 */ /* 0x000fe40000000f00 */
[----:B------:R-:W4:Y:S01]  /*75720*/  LDL.LU R85, [R1+0x6938] ;  /* 0x0069380001557983 */ /* 0x000f220000300800 */
[----:B------:R-:W-:-:S03]  /*75730*/  IMAD.MOV.U32 R135, RZ, RZ, R93 ;  /* 0x000000ffff877224 */ /* 0x000fc600078e005d */
        /* <DEDUP_REMOVED lines=29> */
[----:B------:R-:W-:Y:S01]  /*75910*/  IMAD.MOV.U32 R143, RZ, RZ, R72 ;  /* 0x000000ffff8f7224 */ /* 0x000fe200078e0048 */
[----:B------:R-:W-:Y:S01]  /*75920*/  MOV R59, R110 ;  /* 0x0000006e003b7202 */ /* 0x000fe20000000f00 */
[----:B------:R-:W-:-:S02]  /*75930*/  IMAD.MOV.U32 R67, RZ, RZ, R111 ;  /* 0x000000ffff437224 */ /* 0x000fc400078e006f */
[----:B------:R-:W-:Y:S02]  /*75940*/  IMAD.MOV.U32 R58, RZ, RZ, R109 ;  /* 0x000000ffff3a7224 */ /* 0x000fe400078e006d */
[----:B------:R-:W-:Y:S01]  /*75950*/  IMAD.MOV.U32 R63, RZ, RZ, R108 ;  /* 0x000000ffff3f7224 */ /* 0x000fe200078e006c */
[----:B------:R-:W-:Y:S04]  /*75960*/  STL [R1+0x672c], R67 ;  /* 0x00672c4301007387 */ /* 0x000fe80000100800 */
[----:B------:R-:W-:Y:S04]  /*75970*/  STL [R1+0x6728], R59 ;  /* 0x0067283b01007387 */ /* 0x000fe80000100800 */
[----:B------:R-:W-:Y:S04]  /*75980*/  STL [R1+0x6724], R58 ;  /* 0x0067243a01007387 */ /* 0x000fe80000100800 */
[----:B------:R-:W-:Y:S01]  /*75990*/  STL [R1+0x6720], R63 ;  /* 0x0067203f01007387 */ /* 0x000fe20000100800 */
[----:B------:R-:W-:-:S02]  /*759a0*/  IMAD.MOV.U32 R140, RZ, RZ, R77 ;  /* 0x000000ffff8c7224 */ /* 0x000fc400078e004d */
[----:B------:R-:W-:Y:S01]  /*759b0*/  IMAD.MOV.U32 R141, RZ, RZ, R76 ;  /* 0x000000ffff8d7224 */ /* 0x000fe200078e004c */
[----:B------:R-:W-:Y:S01]  /*759c0*/  MOV R154, R89 ;  /* 0x00000059009a7202 */ /* 0x000fe20000000f00 */
[----:B------:R-:W-:Y:S02]  /*759d0*/  IMAD.MOV.U32 R152, RZ, RZ, R93 ;  /* 0x000000ffff987224 */ /* 0x000fe400078e005d */
[----:B------:R-:W-:Y:S02]  /*759e0*/  IMAD.MOV.U32 R153, RZ, RZ, R92 ;  /* 0x000000ffff997224 */ /* 0x000fe400078e005c */
[----:B------:R-:W-:Y:S01]  /*759f0*/  IMAD.MOV.U32 R155, RZ, RZ, R88 ;  /* 0x000000ffff9b7224 */ /* 0x000fe200078e0058 */
[----:B------:R-:W-:Y:S01]  /*75a00*/  MOV R150, R81 ;  /* 0x0000005100967202 */ /* 0x000fe20000000f00 */
[----:B------:R-:W-:Y:S01]  /*75a10*/  HMMA.1688.F32.TF32 R88, R104, R4, R140 ;  /* 0x000000046858723c */ /* 0x000fe2000008108c */
[----:B------:R-:W-:Y:S02]  /*75a20*/  IMAD.MOV.U32 R148, RZ, RZ, R85 ;  /* 0x000000ffff947224 */ /* 0x000fe400078e0055 */
[----:B------:R-:W-:-:S02]  /*75a30*/  IMAD.MOV.U32 R149, RZ, RZ, R84 ;  /* 0x000000ffff957224 */ /* 0x000fc400078e0054 */
[----:B------:R-:W-:Y:S01]  /*75a40*/  IMAD.MOV.U32 R151, RZ, RZ, R80 ;  /* 0x000000ffff977224 */ /* 0x000fe200078e0050 */
[C---:B------:R-:W-:Y:S06]  /*75a50*/  HMMA.1688.F32.TF32 R84, R112.reuse, R64, R144 ;  /* 0x000000407054723c */ /* 0x040fec0000081090 */
[C---:B------:R-:W-:Y:S06]  /*75a60*/  HMMA.1688.F32.TF32 R80, R112.reuse, R60, R148 ;  /* 0x0000003c7050723c */ /* 0x040fec0000081094 */
[----:B---3--:R-:W-:-:S15]  /*75a70*/  HMMA.1688.F32.TF32 R72, R112, R36, R188 ;  /* 0x000000247048723c */ /* 0x008fde00000810bc */
[----:B------:R-:W-:-:S08]  /*75a80*/  NOP ;  /* 0x0000000000007918 */ /* 0x000fd00000000000 */
[----:B------:R4:W-:Y:S01]  /*75a90*/  STL.64 [R1+0x178], R74 ;  /* 0x0001784a01007387 */ /* 0x0009e20000100a00 */
[----:B------:R-:W-:Y:S02]  /*75aa0*/  IMAD.MOV.U32 R62, RZ, RZ, R72 ;  /* 0x000000ffff3e7224 */ /* 0x000fe400078e0048 */
[----:B------:R-:W-:Y:S02]  /*75ab0*/  IMAD.MOV.U32 R66, RZ, RZ, R73 ;  /* 0x000000ffff427224 */ /* 0x000fe400078e0049 */
[----:B----4-:R-:W-:Y:S01]  /*75ac0*/  HMMA.1688.F32.TF32 R72, R112, R40, R164 ;  /* 0x000000287048723c */ /* 0x010fe200000810a4 */
[----:B--2---:R-:W-:Y:S01]  /*75ad0*/  IMAD.MOV.U32 R136, RZ, RZ, R101 ;  /* 0x000000ffff887224 */ /* 0x004fe200078e0065 */
[----:B------:R-:W-:Y:S01]  /*75ae0*/  MOV R138, R97 ;  /* 0x00000061008a7202 */ /* 0x000fe20000000f00 */
[----:B------:R-:W-:Y:S02]  /*75af0*/  IMAD.MOV.U32 R137, RZ, RZ, R100 ;  /* 0x000000ffff897224 */ /* 0x000fe400078e0064 */
[----:B------:R-:W-:-:S15]  /*75b00*/  IMAD.MOV.U32 R139, RZ, RZ, R96 ;  /* 0x000000ffff8b7224 */ /* 0x000fde00078e0060 */
[----:B------:R-:W-:-:S04]  /*75b10*/  NOP ;  /* 0x0000000000007918 */ /* 0x000fc80000000000 */
[----:B------:R-:W-:Y:S01]  /*75b20*/  MOV R67, R72 ;  /* 0x0000004800437202 */ /* 0x000fe20000000f00 */
[----:B------:R-:W-:Y:S02]  /*75b30*/  IMAD.MOV.U32 R59, RZ, RZ, R73 ;  /* 0x000000ffff3b7224 */ /* 0x000fe400078e0049 */
[----:B------:R-:W-:Y:S02]  /*75b40*/  IMAD.MOV.U32 R58, RZ, RZ, R74 ;  /* 0x000000ffff3a7224 */ /* 0x000fe400078e004a */
[----:B------:R-:W-:Y:S02]  /*75b50*/  IMAD.MOV.U32 R63, RZ, RZ, R75 ;  /* 0x000000ffff3f7224 */ /* 0x000fe400078e004b */
[C---:B------:R-:W-:Y:S01]  /*75b60*/  HMMA.1688.F32.TF32 R72, R112.reuse, R44, R160 ;  /* 0x0000002c7048723c */ /* 0x040fe200000810a0 */
[----:B------:R1:W-:Y:S04]  /*75b70*/  STL [R1+0x6734], R66 ;  /* 0x0067344201007387 */ /* 0x0003e80000100800 */
[----:B------:R2:W-:Y:S01]  /*75b80*/  STL [R1+0x6730], R62 ;  /* 0x0067303e01007387 */ /* 0x0005e20000100800 */
[----:B------:R-:W-:-:S15]  /*75b90*/  HMMA.1688.F32.TF32 R76, R112, R48, R156 ;  /* 0x00000030704c723c */ /* 0x000fde000008109c */
[----:B------:R-:W-:-:S02]  /*75ba0*/  NOP ;  /* 0x0000000000007918 */ /* 0x000fc40000000000 */
[----:B------:R3:W-:Y:S01]  /*75bb0*/  STL.64 [R1+0x150], R72 ;  /* 0x0001504801007387 */ /* 0x0007e20000100a00 */
[----:B-1----:R-:W-:Y:S01]  /*75bc0*/  MOV R66, R74 ;  /* 0x0000004a00427202 */ /* 0x002fe20000000f00 */
[----:B--2---:R-:W-:Y:S02]  /*75bd0*/  IMAD.MOV.U32 R62, RZ, RZ, R75 ;  /* 0x000000ffff3e7224 */ /* 0x004fe400078e004b */
[----:B---3--:R-:W-:-:S15]  /*75be0*/  HMMA.1688.F32.TF32 R72, R112, R52, R136 ;  /* 0x000000347048723c */ /* 0x008fde0000081088 */
[----:B------:R-:W-:-:S08]  /*75bf0*/  NOP ;  /* 0x0000000000007918 */ /* 0x000fd00000000000 */
[----:B------:R-:W-:Y:S04]  /*75c00*/  STL [R1+0x66e4], R72 ;  /* 0x0066e44801007387 */ /* 0x000fe80000100800 */
[----:B------:R-:W-:Y:S04]  /*75c10*/  STL.64 [R1+0x140], R76 ;  /* 0x0001404c01007387 */ /* 0x000fe80000100a00 */
[----:B------:R1:W-:Y:S02]  /*75c20*/  STL.64 [R1+0x148], R78 ;  /* 0x0001484e01007387 */ /* 0x0003e40000100a00 */
[----:B-1----:R-:W-:Y:S02]  /*75c30*/  HMMA.1688.F32.TF32 R76, R112, R56, R152 ;  /* 0x00000038704c723c */ /* 0x002fe40000081098 */
[----:B------:R-:W-:Y:S04]  /*75c40*/  STL [R1+0x66e0], R73 ;  /* 0x0066e04901007387 */ /* 0x000fe80000100800 */
[----:B------:R-:W-:Y:S04]  /*75c50*/  STL [R1+0x66dc], R74 ;  /* 0x0066dc4a01007387 */ /* 0x000fe80000100800 */
[----:B------:R1:W-:-:S13]  /*75c60*/  STL [R1+0x66d8], R75 ;  /* 0x0066d84b01007387 */ /* 0x0003da0000100800 */
[----:B------:R-:W-:Y:S04]  /*75c70*/  STL [R1+0x66f4], R76 ;  /* 0x0066f44c01007387 */ /* 0x000fe80000100800 */
[----:B------:R-:W-:Y:S04]  /*75c80*/  STL [R1+0x66f0], R77 ;  /* 0x0066f04d01007387 */ /* 0x000fe80000100800 */
[----:B------:R-:W-:Y:S04]  /*75c90*/  STL [R1+0x66ec], R78 ;  /* 0x0066ec4e01007387 */ /* 0x000fe80000100800 */
[----:B------:R-:W-:Y:S04]  /*75ca0*/  STL [R1+0x66e8], R79 ;  /* 0x0066e84f01007387 */ /* 0x000fe80000100800 */
        /* <DEDUP_REMOVED lines=19> */
[----:B------:R-:W3:Y:S01]  /*75de0*/  LDL.LU R159, [R1+0x5ec] ;  /* 0x0005ec00019f7983 */ /* 0x000ee20000300800 */
[C---:B------:R-:W-:Y:S03]  /*75df0*/  HMMA.1688.F32.TF32 R96, R104.reuse, R12, R128 ;  /* 0x0000000c6860723c */ /* 0x040fe60000081080 */
        /* <DEDUP_REMOVED lines=37> */
[----:B------:R-:W4:Y:S03]  /*76050*/  LDL.LU R132, [R1+0xde0] ;  /* 0x000de00001847983 */ /* 0x000f260000300800 */
[----:B-1----:R-:W-:-:S15]  /*76060*/  HMMA.1688.F32.TF32 R72, R104, R20, R128 ;  /* 0x000000146848723c */ /* 0x002fde0000081080 */
[----:B------:R-:W-:-:S08]  /*76070*/  NOP ;  /* 0x0000000000007918 */ /* 0x000fd00000000000 */
[----:B------:R-:W-:Y:S04]  /*76080*/  STL.64 [R1+0xc60], R72 ;  /* 0x000c604801007387 */ /* 0x000fe80000100a00 */
[----:B------:R3:W-:Y:S04]  /*76090*/  STL.64 [R1+0xc68], R74 ;  /* 0x000c684a01007387 */ /* 0x0007e80000100a00 */
[----:B------:R-:W4:Y:S04]  /*760a0*/  LDL.LU R133, [R1+0xde4] ;  /* 0x000de40001857983 */ /* 0x000f280000300800 */
[----:B------:R-:W4:Y:S04]  /*760b0*/  LDL.LU R134, [R1+0xde8] ;  /* 0x000de80001867983 */ /* 0x000f280000300800 */
[----:B------:R-:W4:Y:S04]  /*760c0*/  LDL.LU R135, [R1+0xdec] ;  /* 0x000dec0001877983 */ /* 0x000f280000300800 */
[----:B------:R-:W4:Y:S04]  /*760d0*/  LDL.LU R128, [R1+0xc10] ;  /* 0x000c100001807983 */ /* 0x000f280000300800 */
[----:B------:R-:W4:Y:S04]  /*760e0*/  LDL.LU R129, [R1+0xc14] ;  /* 0x000c140001817983 */ /* 0x000f280000300800 */
[----:B------:R-:W4:Y:S04]  /*760f0*/  LDL.LU R130, [R1+0xc18] ;  /* 0x000c180001827983 */ /* 0x000f280000300800 */
[----:B------:R-:W4:Y:S01]  /*76100*/  LDL.LU R131, [R1+0xc1c] ;  /* 0x000c1c0001837983 */ /* 0x000f220000300800 */
[C---:B---3--:R-:W-:Y:S06]  /*76110*/  HMMA.1688.F32.TF32 R72, R104.reuse, R24, R196 ;  /* 0x000000186848723c */ /* 0x048fec00000810c4 */
[----:B--2---:R-:W-:-:S15]  /*76120*/  HMMA.1688.F32.TF32 R108, R104, R28, R172 ;  /* 0x0000001c686c723c */ /* 0x004fde00000810ac */
[----:B------:R-:W-:-:S03]  /*76130*/  NOP ;  /* 0x0000000000007918 */ /* 0x000fc60000000000 */
        /* <DEDUP_REMOVED lines=8> */
[C---:B----4-:R-:W-:Y:S06]  /*761c0*/  HMMA.1688.F32.TF32 R108, R104.reuse, R32, R168 ;  /* 0x00000020686c723c */ /* 0x050fec00000810a8 */
        /* <DEDUP_REMOVED lines=8> */
[----:B------:R2:W-:Y:S01]  /*76250*/  STL.64 [R1+0x618], R114 ;  /* 0x0006187201007387 */ /* 0x0005e20000100a00 */
[C---:B-1----:R-:W-:Y:S08]  /*76260*/  HMMA.1688.F32.TF32 R116, R104.reuse, R48, R160 ;  /* 0x000000306874723c */ /* 0x042ff000000810a0 */
[----:B------:R-:W-:Y:S01]  /*76270*/  STL.64 [R1+0x600], R108 ;  /* 0x0006006c01007387 */ /* 0x000fe20000100a00 */
[C---:B--2---:R-:W-:Y:S03]  /*76280*/  HMMA.1688.F32.TF32 R112, R104.reuse, R52, R156 ;  /* 0x000000346870723c */ /* 0x044fe6000008109c */
[----:B------:R1:W-:Y:S03]  /*76290*/  STL.64 [R1+0x608], R110 ;  /* 0x0006086e01007387 */ /* 0x0003e60000100a00 */
[C---:B-1----:R-:W-:Y:S08]  /*762a0*/  HMMA.1688.F32.TF32 R108, R104.reuse, R56, R136 ;  /* 0x00000038686c723c */ /* 0x042ff00000081088 */
[----:B------:R-:W-:Y:S04]  /*762b0*/  STL.64 [R1+0x5f0], R116 ;  /* 0x0005f07401007387 */ /* 0x000fe80000100a00 */
[----:B------:R1:W-:Y:S01]  /*762c0*/  STL.64 [R1+0x5f8], R118 ;  /* 0x0005f87601007387 */ /* 0x0003e20000100a00 */
[C---:B------:R-:W-:Y:S04]  /*762d0*/  HMMA.1688.F32.TF32 R100, R104.reuse, R16, R120 ;  /* 0x000000106864723c */ /* 0x040fe80000081078 */
[----:B------:R-:W-:Y:S04]  /*762e0*/  STL.64 [R1+0x5e0], R112 ;  /* 0x0005e07001007387 */ /* 0x000fe80000100a00 */
[----:B------:R2:W-:Y:S01]  /*762f0*/  STL.64 [R1+0x5e8], R114 ;  /* 0x0005e87201007387 */ /* 0x0005e20000100a00 */
[C---:B-1----:R-:W-:Y:S03]  /*76300*/  HMMA.1688.F32.TF32 R116, R104.reuse, R60, R152 ;  /* 0x0000003c6874723c */ /* 0x042fe60000081098 */
[----:B------:R-:W-:Y:S04]  /*76310*/  LDS R120, [R0+UR12+0x8100] ;  /* 0x0081000c00787984 */ /* 0x000fe80008000800 */
[----:B------:R-:W-:Y:S01]  /*76320*/  LDS R122, [R0+UR12+0x9100] ;  /* 0x0091000c007a7984 */ /* 0x000fe20008000800 */
[----:B--2---:R-:W-:Y:S03]  /*76330*/  HMMA.1688.F32.TF32 R112, R104, R64, R148 ;  /* 0x000000406870723c */ /* 0x004fe60000081094 */
[----:B------:R-:W-:Y:S04]  /*76340*/  STL.64 [R1+0x5d0], R108 ;  /* 0x0005d06c01007387 */ /* 0x000fe80000100a00 */
[----:B------:R1:W-:Y:S01]  /*76350*/  STL.64 [R1+0x5d8], R110 ;  /* 0x0005d86e01007387 */ /* 0x0003e20000100a00 */
[C---:B------:R-:W-:Y:S03]  /*76360*/  HMMA.1688.F32.TF32 R104, R124.reuse, R8, R140 ;  /* 0x000000087c68723c */ /* 0x040fe6000008108c */
[----:B------:R-:W-:Y:S04]  /*76370*/  LDS R121, [R187+UR12+0x8100] ;  /* 0x0081000cbb797984 */ /* 0x000fe80008000800 */
[----:B------:R-:W2:Y:S01]  /*76380*/  LDS R123, [R187+UR12+0x9100] ;  /* 0x0091000cbb7b7984 */ /* 0x000ea20008000800 */
[C---:B-1----:R-:W-:Y:S03]  /*76390*/  HMMA.1688.F32.TF32 R108, R124.reuse, R4, R144 ;  /* 0x000000047c6c723c */ /* 0x042fe60000081090 */
[----:B------:R-:W-:Y:S04]  /*763a0*/  STL.64 [R1+0x270], R116 ;  /* 0x0002707401007387 */ /* 0x000fe80000100a00 */
[----:B------:R-:W-:Y:S04]  /*763b0*/  STL.64 [R1+0x278], R118 ;  /* 0x0002787601007387 */ /* 0x000fe80000100a00 */
[----:B------:R-:W-:Y:S04]  /*763c0*/  STL.64 [R1+0x260], R112 ;  /* 0x0002607001007387 */ /* 0x000fe80000100a00 */
[----:B------:R-:W-:Y:S04]  /*763d0*/  STL.64 [R1+0x268], R114 ;  /* 0x0002687201007387 */ /* 0x000fe80000100a00 */
[----:B------:R-:W-:Y:S04]  /*763e0*/  STL [R1+0x6674], R104 ;  /* 0x0066746801007387 */ /* 0x000fe80000100800 */
[----:B------:R-:W-:Y:S04]  /*763f0*/  LDS R116, [R2+UR12+0x8100] ;  /* 0x0081000c02747984 */ /* 0x000fe80008000800 */
[----:B------:R-:W-:Y:S04]  /*76400*/  STL.64 [R1+0x250], R108 ;  /* 0x0002506c01007387 */ /* 0x000fe80000100a00 */
[----:B------:R1:W-:Y:S04]  /*76410*/  STL.64 [R1+0x258], R110 ;  /* 0x0002586e01007387 */ /* 0x0003e80000100a00 */
[----:B------:R-:W-:Y:S04]  /*76420*/  STL [R1+0x6670], R105 ;  /* 0x0066706901007387 */ /* 0x000fe80000100800 */
[----:B------:R-:W-:Y:S04]  /*76430*/  STL [R1+0x666c], R106 ;  /* 0x00666c6a01007387 */ /* 0x000fe80000100800 */
[----:B------:R3:W-:Y:S04]  /*76440*/  STL [R1+0x6668], R107 ;  /* 0x0066686b01007387 */ /* 0x0007e80000100800 */
[----:B------:R-:W-:Y:S04]  /*76450*/  LDS R118, [R2+UR12+0x9100] ;  /* 0x0091000c02767984 */ /* 0x000fe80008000800 */
[----:B------:R-:W-:Y:S04]  /*76460*/  LDS R117, [R252+UR12+0x8100] ;  /* 0x0081000cfc757984 */ /* 0x000fe80008000800 */
[----:B------:R-:W4:Y:S01]  /*76470*/  LDS R119, [R252+UR12+0x9100] ;  /* 0x0091000cfc777984 */ /* 0x000f220008000800 */
[C---:B-1----:R-:W-:Y:S06]  /*76480*/  HMMA.1688.F32.TF32 R108, R124.reuse, R12, R132 ;  /* 0x0000000c7c6c723c */ /* 0x042fec0000081084 */
[----:B------:R-:W-:-:S15]  /*76490*/  HMMA.1688.F32.TF32 R112, R124, R16, R128 ;  /* 0x000000107c70723c */ /* 0x000fde0000081080 */
[----:B------:R-:W-:-:S02]  /*764a0*/  NOP ;  /* 0x0000000000007918 */ /* 0x000fc40000000000 */
        /* <DEDUP_REMOVED lines=47> */
[----:B------:R2:W-:Y:S01]  /*767a0*/  STL [R1+0x6688], R115 ;  /* 0x0066887301007387 */ /* 0x0005e20000100800 */
[C---:B---3--:R-:W-:Y:S06]  /*767b0*/  HMMA.1688.F32.TF32 R104, R124.reuse, R20, R164 ;  /* 0x000000147c68723c */ /* 0x048fec00000810a4 */
[C---:B--2---:R-:W-:Y:S06]  /*767c0*/  HMMA.1688.F32.TF32 R112, R124.reuse, R24, R160 ;  /* 0x000000187c70723c */ /* 0x044fec00000810a0 */
[C---:B----4-:R-:W-:Y:S11]  /*767d0*/  HMMA.1688.F32.TF32 R108, R124.reuse, R28, R156 ;  /* 0x0000001c7c6c723c */ /* 0x050ff6000008109c */
[----:B------:R-:W-:Y:S04]  /*767e0*/  STL.64 [R1+0xc10], R104 ;  /* 0x000c106801007387 */ /* 0x000fe80000100a00 */
[----:B------:R1:W-:Y:S02]  /*767f0*/  STL.64 [R1+0xc18], R106 ;  /* 0x000c186a01007387 */ /* 0x0003e40000100a00 */
[C---:B-1----:R-:W-:Y:S02]  /*76800*/  HMMA.1688.F32.TF32 R104, R124.reuse, R32, R128 ;  /* 0x000000207c68723c */ /* 0x042fe40000081080 */
[----:B------:R-:W-:Y:S04]  /*76810*/  STL.64 [R1+0xc00], R112 ;  /* 0x000c007001007387 */ /* 0x000fe80000100a00 */
[----:B------:R-:W-:Y:S04]  /*76820*/  STL.64 [R1+0xc08], R114 ;  /* 0x000c087201007387 */ /* 0x000fe80000100a00 */
[----:B------:R-:W2:Y:S04]  /*76830*/  LDL.LU R128, [R1+0xb70] ;  /* 0x000b700001807983 */ /* 0x000ea80000300800 */
[----:B------:R-:W-:Y:S04]  /*76840*/  STL.64 [R1+0xbf0], R108 ;  /* 0x000bf06c01007387 */ /* 0x000fe80000100a00 */
[----:B------:R-:W-:Y:S05]  /*76850*/  STL.64 [R1+0xbf8], R110 ;  /* 0x000bf86e01007387 */ /* 0x000fea0000100a00 */
[----:B------:R-:W-:Y:S04]  /*76860*/  STL.64 [R1+0xbe0], R104 ;  /* 0x000be06801007387 */ /* 0x000fe80000100a00 */
[----:B------:R1:W-:Y:S04]  /*76870*/  STL.64 [R1+0xbe8], R106 ;  /* 0x000be86a01007387 */ /* 0x0003e80000100a00 */
[----:B------:R-:W2:Y:S04]  /*76880*/  LDL.LU R129, [R1+0xb74] ;  /* 0x000b740001817983 */ /* 0x000ea80000300800 */
[----:B------:R-:W2:Y:S04]  /*76890*/  LDL.LU R130, [R1+0xb78] ;  /* 0x000b780001827983 */ /* 0x000ea80000300800 */
[----:B------:R-:W2:Y:S01]  /*768a0*/  LDL.LU R131, [R1+0xb7c] ;  /* 0x000b7c0001837983 */ /* 0x000ea20000300800 */
[C---:B-1----:R-:W-:Y:S06]  /*768b0*/  HMMA.1688.F32.TF32 R104, R124.reuse, R40, R152 ;  /* 0x000000287c68723c */ /* 0x042fec0000081098 */
[----:B------:R-:W-:-:S15]  /*768c0*/  HMMA.1688.F32.TF32 R108, R124, R36, R136 ;  /* 0x000000247c6c723c */ /* 0x000fde0000081088 */
[----:B------:R-:W-:-:S03]  /*768d0*/  NOP ;  /* 0x0000000000007918 */ /* 0x000fc60000000000 */
[----:B------:R-:W-:Y:S01]  /*768e0*/  IMAD.MOV.U32 R112, RZ, RZ, R104 ;  /* 0x000000ffff707224 */ /* 0x000fe200078e0068 */
[----:B------:R-:W-:Y:S01]  /*768f0*/  MOV R114, R106 ;  /* 0x0000006a00727202 */ /* 0x000fe20000000f00 */
[----:B------:R-:W-:Y:S02]  /*76900*/  IMAD.MOV.U32 R113, RZ, RZ, R105 ;  /* 0x000000ffff717224 */ /* 0x000fe400078e0069 */
[----:B------:R-:W-:Y:S02]  /*76910*/  IMAD.MOV.U32 R115, RZ, RZ, R107 ;  /* 0x000000ffff737224 */ /* 0x000fe400078e006b */
[C---:B------:R-:W-:Y:S01]  /*76920*/  HMMA.1688.F32.TF32 R104, R124.reuse, R48, R144 ;  /* 0x000000307c68723c */ /* 0x040fe20000081090 */
[----:B------:R-:W-:Y:S04]  /*76930*/  STL.64 [R1+0xbd0], R108 ;  /* 0x000bd06c01007387 */ /* 0x000fe80000100a00 */
[----:B------:R1:W-:Y:S02]  /*76940*/  STL.64 [R1+0xbd8], R110 ;  /* 0x000bd86e01007387 */ /* 0x0003e40000100a00 */
[----:B-1----:R-:W-:Y:S02]  /*76950*/  HMMA.1688.F32.TF32 R108, R124, R44, R148 ;  /* 0x0000002c7c6c723c */ /* 0x002fe40000081094 */
[----:B------:R1:W-:Y:S04]  /*76960*/  STL [R1+0x66a4], R115 ;  /* 0x0066a47301007387 */ /* 0x0003e80000100800 */
[----:B------:R3:W-:Y:S04]  /*76970*/  STL [R1+0x66a0], R114 ;  /* 0x0066a07201007387 */ /* 0x0007e80000100800 */
[----:B------:R4:W-:Y:S04]  /*76980*/  STL [R1+0x669c], R113 ;  /* 0x00669c7101007387 */ /* 0x0009e80000100800 */
[----:B------:R4:W-:Y:S03]  /*76990*/  STL [R1+0x6698], R112 ;  /* 0x0066987001007387 */ /* 0x0009e60000100800 */
[----:B-1----:R-:W-:-:S02]  /*769a0*/  IMAD.MOV.U32 R115, RZ, RZ, R104 ;  /* 0x000000ffff737224 */ /* 0x002fc400078e0068 */
[----:B---3--:R-:W-:Y:S01]  /*769b0*/  IMAD.MOV.U32 R114, RZ, RZ, R105 ;  /* 0x000000ffff727224 */ /* 0x008fe200078e0069 */
[----:B----4-:R-:W-:Y:S01]  /*769c0*/  MOV R113, R106 ;  /* 0x0000006a00717202 */ /* 0x010fe20000000f00 */
[----:B------:R-:W-:Y:S02]  /*769d0*/  IMAD.MOV.U32 R112, RZ, RZ, R107 ;  /* 0x000000ffff707224 */ /* 0x000fe400078e006b */
[----:B------:R-:W-:Y:S01]  /*769e0*/  STL.64 [R1+0xbb0], R108 ;  /* 0x000bb06c01007387 */ /* 0x000fe20000100a00 */
[C---:B------:R-:W-:Y:S03]  /*769f0*/  HMMA.1688.F32.TF32 R104, R124.reuse, R56, R132 ;  /* 0x000000387c68723c */ /* 0x040fe60000081084 */
[----:B------:R-:W-:Y:S04]  /*76a00*/  STL.64 [R1+0xbb8], R110 ;  /* 0x000bb86e01007387 */ /* 0x000fe80000100a00 */
[----:B------:R-:W-:Y:S04]  /*76a10*/  STL [R1+0x66b4], R112 ;  /* 0x0066b47001007387 */ /* 0x000fe80000100800 */
[----:B------:R-:W-:Y:S04]  /*76a20*/  STL [R1+0x66b0], R113 ;  /* 0x0066b07101007387 */ /* 0x000fe80000100800 */
[----:B------:R-:W-:Y:S04]  /*76a30*/  STL [R1+0x66ac], R115 ;  /* 0x0066ac7301007387 */ /* 0x000fe80000100800 */
[----:B------:R1:W-:Y:S02]  /*76a40*/  STL [R1+0x66a8], R114 ;  /* 0x0066a87201007387 */ /* 0x0003e40000100800 */
[----:B-1----:R-:W-:Y:S03]  /*76a50*/  HMMA.1688.F32.TF32 R112, R124, R52, R140 ;  /* 0x000000347c70723c */ /* 0x002fe6000008108c */
[----:B------:R-:W-:Y:S01]  /*76a60*/  IMAD.MOV.U32 R111, RZ, RZ, R107 ;  /* 0x000000ffff6f7224 */ /* 0x000fe200078e006b */
[----:B------:R-:W-:Y:S01]  /*76a70*/  MOV R110, R106 ;  /* 0x0000006a006e7202 */ /* 0x000fe20000000f00 */
[----:B------:R-:W-:-:S02]  /*76a80*/  IMAD.MOV.U32 R109, RZ, RZ, R105 ;  /* 0x000000ffff6d7224 */ /* 0x000fc400078e0069 */
[----:B------:R-:W-:-:S15]  /*76a90*/  IMAD.MOV.U32 R108, RZ, RZ, R104 ;  /* 0x000000ffff6c7224 */ /* 0x000fde00078e0068 */
[----:B------:R-:W-:-:S01]  /*76aa0*/  NOP ;  /* 0x0000000000007918 */ /* 0x000fc20000000000 */
[----:B------:R-:W-:Y:S04]  /*76ab0*/  STL.64 [R1+0xb90], R112 ;  /* 0x000b907001007387 */ /* 0x000fe80000100a00 */
[----:B------:R1:W-:Y:S04]  /*76ac0*/  STL.64 [R1+0xb98], R114 ;  /* 0x000b987201007387 */ /* 0x0003e80000100a00 */
[----:B------:R-:W-:Y:S04]  /*76ad0*/  STL [R1+0x66c4], R111 ;  /* 0x0066c46f01007387 */ /* 0x000fe80000100800 */
[----:B------:R-:W-:Y:S04]  /*76ae0*/  STL [R1+0x66c0], R110 ;  /* 0x0066c06e01007387 */ /* 0x000fe80000100800 */
[----:B------:R-:W-:Y:S04]  /*76af0*/  STL [R1+0x66bc], R109 ;  /* 0x0066bc6d01007387 */ /* 0x000fe80000100800 */
[----:B------:R-:W-:Y:S01]  /*76b00*/  STL [R1+0x66b8], R108 ;  /* 0x0066b86c01007387 */ /* 0x000fe20000100800 */
[----:B--2---:R-:W-:Y:S03]  /*76b10*/  HMMA.1688.F32.TF32 R104, R124, R60, R128 ;  /* 0x0000003c7c68723c */ /* 0x004fe60000081080 */
        /* <DEDUP_REMOVED lines=68> */
[----:B-1----:R-:W-:Y:S01]  /*76f60*/  IMAD.MOV.U32 R114, RZ, RZ, R107 ;  /* 0x000000ffff727224 */ /* 0x002fe200078e006b */
[----:B------:R-:W-:Y:S01]  /*76f70*/  MOV R115, R106 ;  /* 0x0000006a00737202 */ /* 0x000fe20000000f00 */
[----:B------:R-:W-:-:S02]  /*76f80*/  IMAD.MOV.U32 R112, RZ, RZ, R104 ;  /* 0x000000ffff707224 */ /* 0x000fc400078e0068 */
[----:B------:R-:W-:Y:S01]  /*76f90*/  IMAD.MOV.U32 R113, RZ, RZ, R105 ;  /* 0x000000ffff717224 */ /* 0x000fe200078e0069 */
[----:B------:R-:W-:Y:S04]  /*76fa0*/  STL [R1+0x66d4], R114 ;  /* 0x0066d47201007387 */ /* 0x000fe80000100800 */
[----:B------:R-:W-:Y:S04]  /*76fb0*/  STL [R1+0x66d0], R115 ;  /* 0x0066d07301007387 */ /* 0x000fe80000100800 */
[----:B------:R-:W-:Y:S04]  /*76fc0*/  STL [R1+0x66cc], R112 ;  /* 0x0066cc7001007387 */ /* 0x000fe80000100800 */
[----:B------:R-:W-:Y:S01]  /*76fd0*/  STL [R1+0x66c8], R113 ;  /* 0x0066c87101007387 */ /* 0x000fe20000100800 */
[C---:B----4-:R-:W-:Y:S06]  /*76fe0*/  HMMA.1688.F32.TF32 R140, R120.reuse, R56, R140 ;  /* 0x00000038788c723c */ /* 0x050fec000008108c */
[C---:B--2---:R-:W-:Y:S06]  /*76ff0*/  HMMA.1688.F32.TF32 R144, R120.reuse, R52, R144 ;  /* 0x000000347890723c */ /* 0x044fec0000081090 */
[C---:B---3--:R-:W-:Y:S06]  /*77000*/  HMMA.1688.F32.TF32 R152, R120.reuse, R44, R152 ;  /* 0x0000002c7898723c */ /* 0x048fec0000081098 */
[C---:B------:R-:W-:Y:S06]  /*77010*/  HMMA.1688.F32.TF32 R168, R120.reuse, R16, R168 ;  /* 0x0000001078a8723c */ /* 0x040fec00000810a8 */
[----:B------:R-:W-:-:S15]  /*77020*/  HMMA.1688.F32.TF32 R172, R120, R12, R172 ;  /* 0x0000000c78ac723c */ /* 0x000fde00000810ac */
[----:B------:R-:W-:-:S08]  /*77030*/  NOP ;  /* 0x0000000000007918 */ /* 0x000fd00000000000 */
[----:B------:R-:W-:Y:S04]  /*77040*/  STL.64 [R1+0x590], R172 ;  /* 0x000590ac01007387 */ /* 0x000fe80000100a00 */
[----:B------:R-:W-:Y:S04]  /*77050*/  STL.64 [R1+0x598], R174 ;  /* 0x000598ae01007387 */ /* 0x000fe80000100a00 */
[----:B------:R-:W-:Y:S04]  /*77060*/  STL.64 [R1+0x580], R168 ;  /* 0x000580a801007387 */ /* 0x000fe80000100a00 */
[----:B------:R1:W-:Y:S02]  /*77070*/  STL.64 [R1+0x588], R170 ;  /* 0x000588aa01007387 */ /* 0x0003e40000100a00 */
[C---:B-1----:R-:W-:Y:S06]  /*77080*/  HMMA.1688.F32.TF32 R168, R120.reuse, R20, R192 ;  /* 0x0000001478a8723c */ /* 0x042fec00000810c0 */
[----:B------:R-:W-:-:S15]  /*77090*/  HMMA.1688.F32.TF32 R172, R120, R24, R188 ;  /* 0x0000001878ac723c */ /* 0x000fde00000810bc */
[----:B------:R-:W-:-:S02]  /*770a0*/  NOP ;  /* 0x0000000000007918 */ /* 0x000fc40000000000 */
[----:B------:R-:W-:Y:S04]  /*770b0*/  STL.64 [R1+0xb60], R168 ;  /* 0x000b60a801007387 */ /* 0x000fe80000100a00 */
[----:B------:R1:W-:Y:S01]  /*770c0*/  STL.64 [R1+0xb68], R170 ;  /* 0x000b68aa01007387 */ /* 0x0003e20000100a00 */
[----:B------:R-:W-:Y:S06]  /*770d0*/  HMMA.1688.F32.TF32 R104, R124, R64, R200 ;  /* 0x000000407c68723c */ /* 0x000fec00000810c8 */
[C---:B-1----:R-:W-:Y:S06]  /*770e0*/  HMMA.1688.F32.TF32 R168, R120.reuse, R28, R164 ;  /* 0x0000001c78a8723c */ /* 0x042fec00000810a4 */
        /* <DEDUP_REMOVED lines=15> */
[----:B------:R-:W-:-:S03]  /*771e0*/  IMAD.MOV.U32 R111, RZ, RZ, R104 ;  /* 0x000000ffff6f7224 */ /* 0x000fc600078e0068 */
[----:B------:R-:W-:Y:S01]  /*771f0*/  STL.64 [R1+0xb08], R154 ;  /* 0x000b089a01007387 */ /* 0x000fe20000100a00 */
[----:B------:R-:W-:Y:S01]  /*77200*/  IMAD.MOV.U32 R110, RZ, RZ, R105 ;  /* 0x000000ffff6e7224 */ /* 0x000fe200078e0069 */
[----:B------:R-:W-:Y:S02]  /*77210*/  MOV R109, R106 ;  /* 0x0000006a006d7202 */ /* 0x000fe40000000f00 */
[----:B------:R-:W-:Y:S01]  /*77220*/  STL.64 [R1+0xaf0], R136 ;  /* 0x000af08801007387 */ /* 0x000fe20000100a00 */
[----:B------:R-:W-:Y:S01]  /*77230*/  IMAD.MOV.U32 R108, RZ, RZ, R107 ;  /* 0x000000ffff6c7224 */ /* 0x000fe200078e006b */
[C---:B------:R-:W-:Y:S02]  /*77240*/  HMMA.1688.F32.TF32 R124, R120.reuse, R8, R196 ;  /* 0x00000008787c723c */ /* 0x040fe400000810c4 */
[----:B------:R1:W-:Y:S04]  /*77250*/  STL.64 [R1+0xaf8], R138 ;  /* 0x000af88a01007387 */ /* 0x0003e80000100a00 */
[C---:B------:R-:W-:Y:S06]  /*77260*/  HMMA.1688.F32.TF32 R104, R120.reuse, R4, R180 ;  /* 0x000000047868723c */ /* 0x040fec00000810b4 */
[C---:B-1----:R-:W-:Y:S06]  /*77270*/  HMMA.1688.F32.TF32 R136, R120.reuse, R60, R132 ;  /* 0x0000003c7888723c */ /* 0x042fec0000081084 */
[----:B------:R-:W-:Y:S01]  /*77280*/  HMMA.1688.F32.TF32 R120, R120, R64, R128 ;  /* 0x000000407878723c */ /* 0x000fe20000081080 */
[----:B------:R1:W-:Y:S04]  /*77290*/  STL.64 [R1+0xae0], R144 ;  /* 0x000ae09001007387 */ /* 0x0003e80000100a00 */
[----:B------:R2:W-:Y:S04]  /*772a0*/  STL.64 [R1+0xae8], R146 ;  /* 0x000ae89201007387 */ /* 0x0005e80000100a00 */
        /* <DEDUP_REMOVED lines=18> */
[----:B----4-:R-:W4:Y:S04]  /*773d0*/  LDL.LU R136, [R1+0x510] ;  /* 0x0005100001887983 */ /* 0x010f280000300800 */
        /* <DEDUP_REMOVED lines=88> */
[----:B------:R-:W-:-:S03]  /*77960*/  IMAD.MOV.U32 R107, RZ, RZ, R127 ;  /* 0x000000ffff6b7224 */ /* 0x000fc600078e007f */
[----:B------:R-:W-:Y:S04]  /*77970*/  LDS R125, [R187+UR12+0x8180] ;  /* 0x0081800cbb7d7984 */ /* 0x000fe80008000800 */
[----:B------:R-:W4:Y:S01]  /*77980*/  LDS R127, [R187+UR12+0x9180] ;  /* 0x0091800cbb7f7984 */ /* 0x000f220008000800 */
[C---:B---3--:R-:W-:Y:S06]  /*77990*/  HMMA.1688.F32.TF32 R156, R116.reuse, R64, R156 ;  /* 0x00000040749c723c */ /* 0x048fec000008109c */
[----:B--2---:R-:W-:Y:S06]  /*779a0*/  HMMA.1688.F32.TF32 R164, R116, R56, R164 ;  /* 0x0000003874a4723c */ /* 0x004fec00000810a4 */
[-C--:B----4-:R-:W-:Y:S06]  /*779b0*/  HMMA.1688.F32.TF32 R136, R124, R4.reuse, R136 ;  /* 0x000000047c88723c */ /* 0x090fec0000081088 */
[C---:B------:R-:W-:Y:S06]  /*779c0*/  HMMA.1688.F32.TF32 R176, R116.reuse, R4, R176 ;  /* 0x0000000474b0723c */ /* 0x040fec00000810b0 */
[C---:B------:R-:W-:Y:S06]  /*779d0*/  HMMA.1688.F32.TF32 R120, R116.reuse, R8, R228 ;  /* 0x000000087478723c */ /* 0x040fec00000810e4 */
[C---:B------:R-:W-:Y:S11]  /*779e0*/  HMMA.1688.F32.TF32 R208, R116.reuse, R12, R208 ;  /* 0x0000000c74d0723c */ /* 0x040ff600000810d0 */
[----:B------:R-:W-:Y:S04]  /*779f0*/  STL.64 [R1+0x560], R176 ;  /* 0x000560b001007387 */ /* 0x000fe80000100a00 */
[----:B------:R1:W-:Y:S02]  /*77a00*/  STL.64 [R1+0x568], R178 ;  /* 0x000568b201007387 */ /* 0x0003e40000100a00 */
[C---:B-1----:R-:W-:Y:S02]  /*77a10*/  HMMA.1688.F32.TF32 R176, R116.reuse, R16, R224 ;  /* 0x0000001074b0723c */ /* 0x042fe400000810e0 */
[----:B------:R-:W-:Y:S04]  /*77a20*/  STL.64 [R1+0x550], R120 ;  /* 0x0005507801007387 */ /* 0x000fe80000100a00 */
[----:B------:R-:W-:Y:S04]  /*77a30*/  STL.64 [R1+0x558], R122 ;  /* 0x0005587a01007387 */ /* 0x000fe80000100a00 */
[----:B------:R-:W-:Y:S04]  /*77a40*/  STL.64 [R1+0x540], R208 ;  /* 0x000540d001007387 */ /* 0x000fe80000100a00 */
[----:B------:R-:W-:Y:S01]  /*77a50*/  STL.64 [R1+0x548], R210 ;  /* 0x000548d201007387 */ /* 0x000fe20000100a00 */
[C---:B------:R-:W-:Y:S03]  /*77a60*/  HMMA.1688.F32.TF32 R200, R116.reuse, R28, R200 ;  /* 0x0000001c74c8723c */ /* 0x040fe600000810c8 */
[----:B------:R-:W-:Y:S03]  /*77a70*/  LDS R120, [R2+UR12+0x8180] ;  /* 0x0081800c02787984 */ /* 0x000fe60008000800 */
[C---:B------:R-:W-:Y:S01]  /*77a80*/  HMMA.1688.F32.TF32 R196, R116.reuse, R36, R196 ;  /* 0x0000002474c4723c */ /* 0x040fe200000810c4 */
        /* <DEDUP_REMOVED lines=16> */
[C---:B------:R-:W-:Y:S08]  /*77b90*/  HMMA.1688.F32.TF32 R172, R116.reuse, R48, R192 ;  /* 0x0000003074ac723c */ /* 0x040ff000000810c0 */
[----:B------:R-:W-:Y:S04]  /*77ba0*/  STL.64 [R1+0xa80], R176 ;  /* 0x000a80b001007387 */ /* 0x000fe80000100a00 */
[----:B------:R1:W-:Y:S01]  /*77bb0*/  STL.64 [R1+0xa88], R178 ;  /* 0x000a88b201007387 */ /* 0x0003e20000100a00 */
[C---:B------:R-:W-:Y:S06]  /*77bc0*/  HMMA.1688.F32.TF32 R160, R116.reuse, R60, R160 ;  /* 0x0000003c74a0723c */ /* 0x040fec00000810a0 */
[C---:B-1----:R-:W-:Y:S06]  /*77bd0*/  HMMA.1688.F32.TF32 R176, R116.reuse, R44, R168 ;  /* 0x0000002c74b0723c */ /* 0x042fec00000810a8 */
        /* <DEDUP_REMOVED lines=33> */
[----:B------:R-:W3:Y:S01]  /*77df0*/  LDS R119, [R187+UR12+0x9200] ;  /* 0x0092000cbb777984 */ /* 0x000ee20008000800 */
[----:B-1----:R-:W-:Y:S03]  /*77e00*/  HMMA.1688.F32.TF32 R136, R124, R24, R132 ;  /* 0x000000187c88723c */ /* 0x002fe60000081084 */
[----:B------:R1:W-:Y:S04]  /*77e10*/  STL.64 [R1+0xa00], R140 ;  /* 0x000a008c01007387 */ /* 0x0003e80000100a00 */
[----:B------:R4:W-:Y:S04]  /*77e20*/  STL.64 [R1+0xa08], R142 ;  /* 0x000a088e01007387 */ /* 0x0009e80000100a00 */
[----:B------:R-:W3:-:S12]  /*77e30*/  LDL.LU R132, [R1+0x470] ;  /* 0x0004700001847983 */ /* 0x000ed80000300800 */
        /* <DEDUP_REMOVED lines=110> */
[----:B------:R-:W3:Y:S01]  /*78520*/  LDL.LU R131, [R1+0x46c] ;  /* 0x00046c0001837983 */ /* 0x000ee20000300800 */
[C---:B----4-:R-:W-:Y:S06]  /*78530*/  HMMA.1688.F32.TF32 R152, R120.reuse, R52, R152 ;  /* 0x000000347898723c */ /* 0x050fec0000081098 */
[----:B--2---:R-:W-:Y:S06]  /*78540*/  HMMA.1688.F32.TF32 R180, R120, R12, R180 ;  /* 0x0000000c78b4723c */ /* 0x004fec00000810b4 */
[C---:B------:R-:W-:Y:S06]  /*78550*/  HMMA.1688.F32.TF32 R204, R124.reuse, R64, R204 ;  /* 0x000000407ccc723c */ /* 0x040fec00000810cc */
[C---:B------:R-:W-:Y:S06]  /*78560*/  HMMA.1688.F32.TF32 R240, R124.reuse, R32, R240 ;  /* 0x000000207cf0723c */ /* 0x040fec00000810f0 */
[----:B------:R-:W-:-:S15]  /*78570*/  HMMA.1688.F32.TF32 R212, R124, R40, R212 ;  /* 0x000000287cd4723c */ /* 0x000fde00000810d4 */
[----:B------:R-:W-:-:S02]  /*78580*/  NOP ;  /* 0x0000000000007918 */ /* 0x000fc40000000000 */
[----:B------:R-:W-:Y:S04]  /*78590*/  STL.64 [R1+0x9d0], R240 ;  /* 0x0009d0f001007387 */ /* 0x000fe80000100a00 */
[----:B------:R1:W-:Y:S02]  /*785a0*/  STL.64 [R1+0x9d8], R242 ;  /* 0x0009d8f201007387 */ /* 0x0003e40000100a00 */
[C---:B-1----:R-:W-:Y:S06]  /*785b0*/  HMMA.1688.F32.TF32 R240, R124.reuse, R36, R236 ;  /* 0x000000247cf0723c */ /* 0x042fec00000810ec */
[C---:B------:R-:W-:Y:S06]  /*785c0*/  HMMA.1688.F32.TF32 R236, R124.reuse, R44, R232 ;  /* 0x0000002c7cec723c */ /* 0x040fec00000810e8 */
[C---:B------:R-:W-:Y:S11]  /*785d0*/  HMMA.1688.F32.TF32 R232, R124.reuse, R48, R176 ;  /* 0x000000307ce8723c */ /* 0x040ff600000810b0 */
[----:B------:R-:W-:Y:S04]  /*785e0*/  STL.64 [R1+0x9c0], R240 ;  /* 0x0009c0f001007387 */ /* 0x000fe80000100a00 */
[----:B------:R-:W-:Y:S04]  /*785f0*/  STL.64 [R1+0x9c8], R242 ;  /* 0x0009c8f201007387 */ /* 0x000fe80000100a00 */
[----:B------:R-:W-:Y:S01]  /*78600*/  STL.64 [R1+0x9b0], R212 ;  /* 0x0009b0d401007387 */ /* 0x000fe20000100a00 */
[C---:B------:R-:W-:Y:S03]  /*78610*/  HMMA.1688.F32.TF32 R176, R124.reuse, R56, R208 ;  /* 0x000000387cb0723c */ /* 0x040fe600000810d0 */
[----:B------:R1:W-:Y:S03]  /*78620*/  STL.64 [R1+0x9b8], R214 ;  /* 0x0009b8d601007387 */ /* 0x0003e60000100a00 */
[C---:B-1----:R-:W-:Y:S01]  /*78630*/  HMMA.1688.F32.TF32 R212, R124.reuse, R52, R228 ;  /* 0x000000347cd4723c */ /* 0x042fe200000810e4 */
[----:B------:R-:W-:Y:S04]  /*78640*/  STL.64 [R1+0x9a0], R236 ;  /* 0x0009a0ec01007387 */ /* 0x000fe80000100a00 */
[----:B------:R-:W-:Y:S01]  /*78650*/  STL.64 [R1+0x9a8], R238 ;  /* 0x0009a8ee01007387 */ /* 0x000fe20000100a00 */
[----:B------:R-:W-:Y:S03]  /*78660*/  HMMA.1688.F32.TF32 R208, R124, R60, R224 ;  /* 0x0000003c7cd0723c */ /* 0x000fe600000810e0 */
[----:B------:R-:W-:Y:S04]  /*78670*/  STL.64 [R1+0x990], R232 ;  /* 0x000990e801007387 */ /* 0x000fe80000100a00 */
[----:B------:R-:W-:Y:S10]  /*78680*/  STL.64 [R1+0x998], R234 ;  /* 0x000998ea01007387 */ /* 0x000ff40000100a00 */
        /* <DEDUP_REMOVED lines=14> */
[C---:B-1----:R-:W-:Y:S01]  /*78770*/  HMMA.1688.F32.TF32 R176, R120.reuse, R16, R196 ;  /* 0x0000001078b0723c */ /* 0x042fe200000810c4 */
        /* <DEDUP_REMOVED lines=10> */
[----:B------:R-:W-:Y:S04]  /*78820*/  STL.64 [R1+0x950], R172 ;  /* 0x000950ac01007387 */ /* 0x000fe80000100a00 */
[----:B------:R2:W-:Y:S01]  /*78830*/  STL.64 [R1+0x958], R174 ;  /* 0x000958ae01007387 */ /* 0x0005e20000100a00 */
[C---:B-1----:R-:W-:Y:S03]  /*78840*/  HMMA.1688.F32.TF32 R176, R120.reuse, R28, R192 ;  /* 0x0000001c78b0723c */ /* 0x042fe600000810c0 */
[----:B------:R-:W-:Y:S04]  /*78850*/  STL.64 [R1+0x940], R168 ;  /* 0x000940a801007387 */ /* 0x000fe80000100a00 */
[----:B------:R1:W-:Y:S01]  /*78860*/  STL.64 [R1+0x948], R170 ;  /* 0x000948aa01007387 */ /* 0x0003e20000100a00 */
[C---:B--2---:R-:W-:Y:S03]  /*78870*/  HMMA.1688.F32.TF32 R172, R120.reuse, R32, R188 ;  /* 0x0000002078ac723c */ /* 0x044fe600000810bc */
[----:B------:R-:W-:Y:S04]  /*78880*/  LDS R125, [R252+UR12+0x8200] ;  /* 0x0082000cfc7d7984 */ /* 0x000fe80008000800 */
[----:B------:R-:W2:Y:S01]  /*78890*/  LDS R127, [R252+UR12+0x9200] ;  /* 0x0092000cfc7f7984 */ /* 0x000ea20008000800 */
        /* <DEDUP_REMOVED lines=21> */
[----:B------:R1:W-:Y:S03]  /*789f0*/  STL.64 [R1+0x8c8], R138 ;  /* 0x0008c88a01007387 */ /* 0x0003e60000100a00 */
[C---:B-1----:R-:W-:Y:S01]  /*78a00*/  HMMA.1688.F32.TF32 R136, R116.reuse, R4, R132 ;  /* 0x000000047488723c */ /* 0x042fe20000081084 */
[----:B------:R-:W-:Y:S04]  /*78a10*/  STL.64 [R1+0x8b0], R144 ;  /* 0x0008b09001007387 */ /* 0x000fe80000100a00 */
[----:B------:R-:W-:Y:S04]  /*78a20*/  STL.64 [R1+0x8b8], R146 ;  /* 0x0008b89201007387 */ /* 0x000fe80000100a00 */
[----:B------:R1:W-:Y:S04]  /*78a30*/  STL.64 [R1+0x480], R140 ;  /* 0x0004808c01007387 */ /* 0x0003e80000100a00 */
[----:B------:R3:W-:Y:S04]  /*78a40*/  STL.64 [R1+0x488], R142 ;  /* 0x0004888e01007387 */ /* 0x0007e80000100a00 */
[----:B------:R-:W4:Y:S06]  /*78a50*/  LDL.LU R132, [R1+0x7c0] ;  /* 0x0007c00001847983 */ /* 0x000f2c0000300800 */
[----:B------:R2:W-:Y:S04]  /*78a60*/  STL.64 [R1+0x470], R136 ;  /* 0x0004708801007387 */ /* 0x0005e80000100a00 */
[----:B------:R2:W-:Y:S04]  /*78a70*/  STL.64 [R1+0x478], R138 ;  /* 0x0004788a01007387 */ /* 0x0005e80000100a00 */
[----:B------:R-:W-:Y:S04]  /*78a80*/  STL.64 [R1+0x460], R120 ;  /* 0x0004607801007387 */ /* 0x000fe80000100a00 */
[----:B------:R-:W-:Y:S04]  /*78a90*/  STL.64 [R1+0x468], R122 ;  /* 0x0004687a01007387 */ /* 0x000fe80000100a00 */
[----:B------:R-:W4:Y:S04]  /*78aa0*/  LDL.LU R133, [R1+0x7c4] ;  /* 0x0007c40001857983 */ /* 0x000f280000300800 */
[----:B------:R-:W4:Y:S04]  /*78ab0*/  LDL.LU R134, [R1+0x7c8] ;  /* 0x0007c80001867983 */ /* 0x000f280000300800 */
[----:B------:R-:W4:Y:S04]  /*78ac0*/  LDL.LU R135, [R1+0x7cc] ;  /* 0x0007cc0001877983 */ /* 0x000f280000300800 */
[----:B-1----:R-:W4:Y:S04]  /*78ad0*/  LDL.LU R140, [R1+0x7d0] ;  /* 0x0007d000018c7983 */ /* 0x002f280000300800 */
[----:B------:R-:W4:Y:S04]  /*78ae0*/  LDL.LU R141, [R1+0x7d4] ;  /* 0x0007d400018d7983 */ /* 0x000f280000300800 */
[----:B---3--:R-:W3:Y:S04]  /*78af0*/  LDL.LU R142, [R1+0x7d8] ;  /* 0x0007d800018e7983 */ /* 0x008ee80000300800 */
[----:B------:R-:W3:Y:S04]  /*78b00*/  LDL.LU R143, [R1+0x7dc] ;  /* 0x0007dc00018f7983 */ /* 0x000ee80000300800 */
        /* <DEDUP_REMOVED lines=84> */
[----:B------:R-:W-:Y:S04]  /*79050*/  LDS R120, [R0+UR12+0x8280] ;  /* 0x0082800c00787984 */ /* 0x000fe80008000800 */
[----:B------:R-:W-:Y:S04]  /*79060*/  LDS R122, [R0+UR12+0x9280] ;  /* 0x0092800c007a7984 */ /* 0x000fe80008000800 */
[----:B------:R-:W-:Y:S04]  /*79070*/  LDS R121, [R187+UR12+0x8280] ;  /* 0x0082800cbb797984 */ /* 0x000fe80008000800 */
[----:B------:R-:W1:Y:S01]  /*79080*/  LDS R123, [R187+UR12+0x9280] ;  /* 0x0092800cbb7b7984 */ /* 0x000e620008000800 */
[C---:B----4-:R-:W-:Y:S06]  /*79090*/  HMMA.1688.F32.TF32 R164, R116.reuse, R64, R164 ;  /* 0x0000004074a4723c */ /* 0x050fec00000810a4 */
[C---:B--2---:R-:W-:Y:S06]  /*790a0*/  HMMA.1688.F32.TF32 R212, R116.reuse, R12, R176 ;  /* 0x0000000c74d4723c */ /* 0x044fec00000810b0 */
[----:B---3--:R-:W-:-:S15]  /*790b0*/  HMMA.1688.F32.TF32 R176, R116, R16, R228 ;  /* 0x0000001074b0723c */ /* 0x008fde00000810e4 */
[----:B------:R-:W-:-:S02]  /*790c0*/  NOP ;  /* 0x0000000000007918 */ /* 0x000fc40000000000 */
[----:B------:R-:W-:Y:S04]  /*790d0*/  STL.64 [R1+0x450], R212 ;  /* 0x000450d401007387 */ /* 0x000fe80000100a00 */
[----:B------:R-:W-:Y:S04]  /*790e0*/  STL.64 [R1+0x458], R214 ;  /* 0x000458d601007387 */ /* 0x000fe80000100a00 */
[----:B------:R-:W-:Y:S04]  /*790f0*/  STL.64 [R1+0x440], R176 ;  /* 0x000440b001007387 */ /* 0x000fe80000100a00 */
[----:B------:R2:W-:Y:S02]  /*79100*/  STL.64 [R1+0x448], R178 ;  /* 0x000448b201007387 */ /* 0x0005e40000100a00 */
[C---:B--2---:R-:W-:Y:S06]  /*79110*/  HMMA.1688.F32.TF32 R176, R116.reuse, R20, R208 ;  /* 0x0000001474b0723c */ /* 0x044fec00000810d0 */
[----:B------:R-:W-:-:S15]  /*79120*/  HMMA.1688.F32.TF32 R208, R116, R24, R224 ;  /* 0x0000001874d0723c */ /* 0x000fde00000810e0 */
[----:B------:R-:W-:-:S02]  /*79130*/  NOP ;  /* 0x0000000000007918 */ /* 0x000fc40000000000 */
[----:B------:R-:W-:Y:S04]  /*79140*/  STL.64 [R1+0x8a0], R176 ;  /* 0x0008a0b001007387 */ /* 0x000fe80000100a00 */
[----:B------:R2:W-:Y:S02]  /*79150*/  STL.64 [R1+0x8a8], R178 ;  /* 0x0008a8b201007387 */ /* 0x0005e40000100a00 */
[C---:B--2---:R-:W-:Y:S02]  /*79160*/  HMMA.1688.F32.TF32 R176, R116.reuse, R28, R204 ;  /* 0x0000001c74b0723c */ /* 0x044fe400000810cc */
[----:B------:R-:W-:Y:S04]  /*79170*/  STL.64 [R1+0x890], R208 ;  /* 0x000890d001007387 */ /* 0x000fe80000100a00 */
[----:B------:R-:W-:Y:S01]  /*79180*/  STL.64 [R1+0x898], R210 ;  /* 0x000898d201007387 */ /* 0x000fe20000100a00 */
[C---:B------:R-:W-:Y:S06]  /*79190*/  HMMA.1688.F32.TF32 R204, R116.reuse, R32, R220 ;  /* 0x0000002074cc723c */ /* 0x040fec00000810dc */
[C---:B------:R-:W-:Y:S10]  /*791a0*/  HMMA.1688.F32.TF32 R200, R116.reuse, R36, R200 ;  /* 0x0000002474c8723c */ /* 0x040ff400000810c8 */
[----:B------:R-:W-:Y:S04]  /*791b0*/  STL.64 [R1+0x880], R176 ;  /* 0x000880b001007387 */ /* 0x000fe80000100a00 */
[----:B------:R2:W-:Y:S02]  /*791c0*/  STL.64 [R1+0x888], R178 ;  /* 0x000888b201007387 */ /* 0x0005e40000100a00 */
[C---:B--2---:R-:W-:Y:S02]  /*791d0*/  HMMA.1688.F32.TF32 R176, R116.reuse, R40, R180 ;  /* 0x0000002874b0723c */ /* 0x044fe400000810b4 */
[----:B------:R-:W-:Y:S04]  /*791e0*/  STL.64 [R1+0x870], R204 ;  /* 0x000870cc01007387 */ /* 0x000fe80000100a00 */
[----:B------:R-:W-:Y:S01]  /*791f0*/  STL.64 [R1+0x878], R206 ;  /* 0x000878ce01007387 */ /* 0x000fe20000100a00 */
[C---:B------:R-:W-:Y:S03]  /*79200*/  HMMA.1688.F32.TF32 R196, R116.reuse, R44, R196 ;  /* 0x0000002c74c4723c */ /* 0x040fe600000810c4 */
[----:B------:R-:W-:Y:S03]  /*79210*/  STL.64 [R1+0x860], R200 ;  /* 0x000860c801007387 */ /* 0x000fe60000100a00 */
[C---:B------:R-:W-:Y:S01]  /*79220*/  HMMA.1688.F32.TF32 R180, R116.reuse, R48, R172 ;  /* 0x0000003074b4723c */ /* 0x040fe200000810ac */
[----:B------:R-:W-:Y:S05]  /*79230*/  STL.64 [R1+0x868], R202 ;  /* 0x000868ca01007387 */ /* 0x000fea0000100a00 */
[----:B------:R-:W-:Y:S04]  /*79240*/  HMMA.1688.F32.TF32 R172, R116, R56, R192 ;  /* 0x0000003874ac723c */ /* 0x000fe800000810c0 */
[----:B------:R-:W-:Y:S04]  /*79250*/  STL.64 [R1+0x850], R176 ;  /* 0x000850b001007387 */ /* 0x000fe80000100a00 */
[----:B------:R2:W-:Y:S01]  /*79260*/  STL.64 [R1+0x858], R178 ;  /* 0x000858b201007387 */ /* 0x0005e20000100a00 */
[----:B------:R-:W-:Y:S06]  /*79270*/  HMMA.1688.F32.TF32 R160, R124, R4, R160 ;  /* 0x000000047ca0723c */ /* 0x000fec00000810a0 */
[C---:B--2---:R-:W-:Y:S06]  /*79280*/  HMMA.1688.F32.TF32 R176, R116.reuse, R52, R168 ;  /* 0x0000003474b0723c */ /* 0x044fec00000810a8 */
[----:B------:R-:W-:Y:S06]  /*79290*/  HMMA.1688.F32.TF32 R168, R116, R60, R188 ;  /* 0x0000003c74a8723c */ /* 0x000fec00000810bc */
        /* <DEDUP_REMOVED lines=24> */
[----:B------:R-:W-:Y:S03]  /*79420*/  LDS R116, [R2+UR12+0x8280] ;  /* 0x0082800c02747984 */ /* 0x000fe60008000800 */
[C---:B------:R-:W-:Y:S01]  /*79430*/  HMMA.1688.F32.TF32 R132, R124.reuse, R32, R132 ;  /* 0x000000207c84723c */ /* 0x040fe20000081084 */
[----:B------:R-:W-:Y:S04]  /*79440*/  LDS R118, [R2+UR12+0x9280] ;  /* 0x0092800c02767984 */ /* 0x000fe80008000800 */
[----:B------:R-:W-:Y:S01]  /*79450*/  LDS R117, [R252+UR12+0x8280] ;  /* 0x0082800cfc757984 */ /* 0x000fe20008000800 */
[C---:B--2---:R-:W-:Y:S03]  /*79460*/  HMMA.1688.F32.TF32 R136, R124.reuse, R20, R148 ;  /* 0x000000147c88723c */ /* 0x044fe60000081094 */
[----:B------:R-:W2:Y:S03]  /*79470*/  LDS R119, [R252+UR12+0x9280] ;  /* 0x0092800cfc777984 */ /* 0x000ea60008000800 */
[----:B------:R-:W-:-:S15]  /*79480*/  HMMA.1688.F32.TF32 R128, R124, R36, R128 ;  /* 0x000000247c80723c */ /* 0x000fde0000081080 */
[----:B------:R-:W-:-:S02]  /*79490*/  NOP ;  /* 0x0000000000007918 */ /* 0x000fc40000000000 */
[----:B------:R-:W-:Y:S04]  /*794a0*/  STL.64 [R1+0x7f0], R136 ;  /* 0x0007f08801007387 */ /* 0x000fe80000100a00 */
[----:B------:R3:W-:Y:S02]  /*794b0*/  STL.64 [R1+0x7f8], R138 ;  /* 0x0007f88a01007387 */ /* 0x0007e40000100a00 */
[----:B---3--:R-:W-:Y:S02]  /*794c0*/  HMMA.1688.F32.TF32 R136, R124, R28, R140 ;  /* 0x0000001c7c88723c */ /* 0x008fe4000008108c */
[----:B------:R3:W-:Y:S04]  /*794d0*/  STL.64 [R1+0x7e0], R144 ;  /* 0x0007e09001007387 */ /* 0x0007e80000100a00 */
[----:B------:R4:W-:-:S15]  /*794e0*/  STL.64 [R1+0x7e8], R146 ;  /* 0x0007e89201007387 */ /* 0x0009de0000100a00 */
[----:B------:R-:W-:-:S02]  /*794f0*/  NOP ;  /* 0x0000000000007918 */ /* 0x000fc40000000000 */
[----:B------:R1:W-:Y:S04]  /*79500*/  STL.64 [R1+0x7d0], R136 ;  /* 0x0007d08801007387 */ /* 0x0003e80000100a00 */
[----:B------:R2:W-:Y:S04]  /*79510*/  STL.64 [R1+0x7d8], R138 ;  /* 0x0007d88a01007387 */ /* 0x0005e80000100a00 */
[----:B------:R-:W2:Y:S04]  /*79520*/  LDL.LU R140, [R1+0x360] ;  /* 0x00036000018c7983 */ /* 0x000ea80000300800 */
[----:B------:R-:W-:Y:S04]  /*79530*/  STL.64 [R1+0x7c0], R132 ;  /* 0x0007c08401007387 */ /* 0x000fe80000100a00 */
[----:B------:R-:W-:Y:S04]  /*79540*/  STL.64 [R1+0x7c8], R134 ;  /* 0x0007c88601007387 */ /* 0x000fe80000100a00 */
        /* <DEDUP_REMOVED lines=110> */
[----:B--2---:R-:W-:Y:S06]  /*79c30*/  HMMA.1688.F32.TF32 R228, R120, R8, R228 ;  /* 0x0000000878e4723c */ /* 0x004fec00000810e4 */
[C---:B----4-:R-:W-:Y:S06]  /*79c40*/  HMMA.1688.F32.TF32 R240, R124.reuse, R60, R240 ;  /* 0x0000003c7cf0723c */ /* 0x050fec00000810f0 */
        /* <DEDUP_REMOVED lines=8> */
[----:B------:R-:W-:Y:S06]  /*79cd0*/  HMMA.1688.F32.TF32 R236, R124, R64, R236 ;  /* 0x000000407cec723c */ /* 0x000fec00000810ec */
[C---:B------:R-:W-:Y:S01]  /*79ce0*/  HMMA.1688.F32.TF32 R124, R120.reuse, R4, R232 ;  /* 0x00000004787c723c */ /* 0x040fe200000810e8 */
[----:B-1----:R-:W2:Y:S04]  /*79cf0*/  LDL.LU.64 R214, [R1+0x6910] ;  /* 0x0069100001d67983 */ /* 0x002ea80000300a00 */
[----:B------:R-:W3:Y:S04]  /*79d00*/  LDL.LU.64 R212, [R1+0x6908] ;  /* 0x0069080001d47983 */ /* 0x000ee80000300a00 */
        /* <DEDUP_REMOVED lines=17> */
[----:B------:R-:W-:Y:S04]  /*79e20*/  STL.64 [R1+0x758], R242 ;  /* 0x000758f201007387 */ /* 0x000fe80000100a00 */
[----:B------:R-:W-:Y:S04]  /*79e30*/  STL.64 [R1+0x3e0], R236 ;  /* 0x0003e0ec01007387 */ /* 0x000fe80000100a00 */
[----:B------:R-:W-:Y:S04]  /*79e40*/  STL.64 [R1+0x3e8], R238 ;  /* 0x0003e8ee01007387 */ /* 0x000fe80000100a00 */
        /* <DEDUP_REMOVED lines=12> */
[----:B------:R1:W-:Y:S01]  /*79f10*/  STL.64 [R1+0x3a8], R126 ;  /* 0x0003a87e01007387 */ /* 0x0003e20000100a00 */
[C---:B------:R-:W-:Y:S03]  /*79f20*/  HMMA.1688.F32.TF32 R136, R120.reuse, R60, R136 ;  /* 0x0000003c7888723c */ /* 0x040fe60000081088 */
        /* <DEDUP_REMOVED lines=10> */
[C---:B------:R-:W-:Y:S06]  /*79fd0*/  HMMA.1688.F32.TF32 R180, R120.reuse, R32, R172 ;  /* 0x0000002078b4723c */ /* 0x040fec00000810ac */
[C---:B------:R-:W-:Y:S10]  /*79fe0*/  HMMA.1688.F32.TF32 R172, R120.reuse, R36, R168 ;  /* 0x0000002478ac723c */ /* 0x040ff400000810a8 */
[----:B------:R-:W-:Y:S04]  /*79ff0*/  STL.64 [R1+0x720], R124 ;  /* 0x0007207c01007387 */ /* 0x000fe80000100a00 */
[----:B------:R1:W-:Y:S02]  /*7a000*/  STL.64 [R1+0x728], R126 ;  /* 0x0007287e01007387 */ /* 0x0003e40000100a00 */
[C---:B-1----:R-:W-:Y:S02]  /*7a010*/  HMMA.1688.F32.TF32 R124, R120.reuse, R40, R192 ;  /* 0x00000028787c723c */ /* 0x042fe400000810c0 */
[----:B------:R-:W-:Y:S04]  /*7a020*/  STL.64 [R1+0x710], R180 ;  /* 0x000710b401007387 */ /* 0x000fe80000100a00 */
[----:B------:R-:W-:Y:S01]  /*7a030*/  STL.64 [R1+0x718], R182 ;  /* 0x000718b601007387 */ /* 0x000fe20000100a00 */
[C---:B------:R-:W-:Y:S03]  /*7a040*/  HMMA.1688.F32.TF32 R168, R120.reuse, R44, R188 ;  /* 0x0000002c78a8723c */ /* 0x040fe600000810bc */
[----:B------:R-:W-:Y:S04]  /*7a050*/  STL.64 [R1+0x700], R172 ;  /* 0x000700ac01007387 */ /* 0x000fe80000100a00 */
[----:B------:R-:W-:Y:S09]  /*7a060*/  STL.64 [R1+0x708], R174 ;  /* 0x000708ae01007387 */ /* 0x000ff20000100a00 */
[----:B------:R-:W-:Y:S04]  /*7a070*/  STL.64 [R1+0x6f0], R124 ;  /* 0x0006f07c01007387 */ /* 0x000fe80000100a00 */
[----:B------:R1:W-:Y:S02]  /*7a080*/  STL.64 [R1+0x6f8], R126 ;  /* 0x0006f87e01007387 */ /* 0x0003e40000100a00 */
[C---:B-1----:R-:W-:Y:S02]  /*7a090*/  HMMA.1688.F32.TF32 R124, R120.reuse, R52, R160 ;  /* 0x00000034787c723c */ /* 0x042fe400000810a0 */
[----:B------:R-:W-:Y:S04]  /*7a0a0*/  STL.64 [R1+0x6e0], R168 ;  /* 0x0006e0a801007387 */ /* 0x000fe80000100a00 */
[----:B------:R-:W-:Y:S04]  /*7a0b0*/  STL.64 [R1+0x6e8], R170 ;  /* 0x0006e8aa01007387 */ /* 0x000fe80000100a00 */
[----:B------:R-:W-:Y:S04]  /*7a0c0*/  STL.64 [R1+0x6d0], R164 ;  /* 0x0006d0a401007387 */ /* 0x000fe80000100a00 */
[----:B------:R-:W-:Y:S09]  /*7a0d0*/  STL.64 [R1+0x6d8], R166 ;  /* 0x0006d8a601007387 */ /* 0x000ff20000100a00 */
[----:B------:R-:W-:Y:S04]  /*7a0e0*/  STL.64 [R1+0x6c0], R124 ;  /* 0x0006c07c01007387 */ /* 0x000fe80000100a00 */
[----:B------:R1:W-:Y:S02]  /*7a0f0*/  STL.64 [R1+0x6c8], R126 ;  /* 0x0006c87e01007387 */ /* 0x0003e40000100a00 */
[----:B-1----:R-:W-:Y:S06]  /*7a100*/  HMMA.1688.F32.TF32 R124, R120, R64, R152 ;  /* 0x00000040787c723c */ /* 0x002fec0000081098 */
[C---:B------:R-:W-:Y:S01]  /*7a110*/  HMMA.1688.F32.TF32 R120, R116.reuse, R4, R148 ;  /* 0x000000047478723c */ /* 0x040fe20000081094 */
        /* <DEDUP_REMOVED lines=11> */
[----:B------:R-:W-:Y:S01]  /*7a1d0*/  LDS R158, [R2+UR12+0x9300] ;  /* 0x0093000c029e7984 */ /* 0x000fe20008000800 */
[C---:B-1----:R-:W-:Y:S03]  /*7a1e0*/  HMMA.1688.F32.TF32 R120, R116.reuse, R16, R132 ;  /* 0x000000107478723c */ /* 0x042fe60000081084 */
[----:B------:R-:W-:Y:S04]  /*7a1f0*/  LDS R157, [R252+UR12+0x8300] ;  /* 0x0083000cfc9d7984 */ /* 0x000fe80008000800 */
[----:B------:R-:W1:Y:S04]  /*7a200*/  LDS R159, [R252+UR12+0x9300] ;  /* 0x0093000cfc9f7984 */ /* 0x000e680008000800 */
[----:B------:R-:W-:Y:S04]  /*7a210*/  STL.64 [R1+0x370], R136 ;  /* 0x0003708801007387 */ /* 0x000fe80000100a00 */
[----:B------:R-:W-:Y:S04]  /*7a220*/  STL.64 [R1+0x378], R138 ;  /* 0x0003788a01007387 */ /* 0x000fe80000100a00 */
        /* <DEDUP_REMOVED lines=92> */
[C---:B---3--:R-:W-:Y:S06]  /*7a7f0*/  HMMA.1688.F32.TF32 R120, R116.reuse, R56, R120 ;  /* 0x000000387478723c */ /* 0x048fec0000081078 */
[C---:B----4-:R-:W-:Y:S06]  /*7a800*/  HMMA.1688.F32.TF32 R132, R116.reuse, R52, R132 ;  /* 0x000000347484723c */ /* 0x050fec0000081084 */
[C---:B--2---:R-:W-:Y:S06]  /*7a810*/  HMMA.1688.F32.TF32 R136, R116.reuse, R48, R136 ;  /* 0x000000307488723c */ /* 0x044fec0000081088 */
        /* <DEDUP_REMOVED lines=11> */
[----:B------:R-:W3:Y:S04]  /*7a8d0*/  LDL.LU.64 R180, [R1+0x68b8] ;  /* 0x0068b80001b47983 */ /* 0x000ee80000300a00 */
[----:B------:R-:W-:Y:S04]  /*7a8e0*/  STL.64 [R1+0x330], R196 ;  /* 0x000330c401007387 */ /* 0x000fe80000100a00 */
[----:B------:R4:W-:Y:S04]  /*7a8f0*/  STL.64 [R1+0x338], R198 ;  /* 0x000338c601007387 */ /* 0x0009e80000100a00 */
[----:B----4-:R-:W4:Y:S04]  /*7a900*/  LDL.LU.64 R198, [R1+0x68b0] ;  /* 0x0068b00001c67983 */ /* 0x010f280000300a00 */
[----:B------:R-:W2:Y:S04]  /*7a910*/  LDL.LU.64 R196, [R1+0x68a8] ;  /* 0x0068a80001c47983 */ /* 0x000ea80000300a00 */
[----:B------:R-:W-:Y:S04]  /*7a920*/  STL.64 [R1+0x320], R172 ;  /* 0x000320ac01007387 */ /* 0x000fe80000100a00 */
[----:B------:R1:W-:Y:S04]  /*7a930*/  STL.64 [R1+0x328], R174 ;  /* 0x000328ae01007387 */ /* 0x0003e80000100a00 */
[----:B-1----:R-:W3:Y:S04]  /*7a940*/  LDL.LU.64 R174, [R1+0x68a0] ;  /* 0x0068a00001ae7983 */ /* 0x002ee80000300a00 */
[----:B------:R-:W3:Y:S04]  /*7a950*/  LDL.LU.64 R172, [R1+0x6898] ;  /* 0x0068980001ac7983 */ /* 0x000ee80000300a00 */
        /* <DEDUP_REMOVED lines=13> */
[----:B------:R1:W-:Y:S01]  /*7aa30*/  STL.64 [R1+0x2e8], R166 ;  /* 0x0002e8a601007387 */ /* 0x0003e20000100a00 */
[C---:B------:R-:W-:Y:S03]  /*7aa40*/  HMMA.1688.F32.TF32 R124, R116.reuse, R60, R124 ;  /* 0x0000003c747c723c */ /* 0x040fe6000008107c */
[----:B-1----:R-:W3:Y:S04]  /*7aa50*/  LDL.LU.64 R166, [R1+0x6860] ;  /* 0x0068600001a67983 */ /* 0x002ee80000300a00 */
[----:B------:R-:W3:Y:S04]  /*7aa60*/  LDL.LU.64 R164, [R1+0x6858] ;  /* 0x0068580001a47983 */ /* 0x000ee80000300a00 */
        /* <DEDUP_REMOVED lines=9> */
[----:B------:R1:W-:Y:S02]  /*7ab00*/  STL.64 [R1+0x688], R122 ;  /* 0x0006887a01007387 */ /* 0x0003e40000100a00 */
[----:B-1----:R-:W-:Y:S06]  /*7ab10*/  HMMA.1688.F32.TF32 R120, R116, R64, R240 ;  /* 0x000000407478723c */ /* 0x002fec00000810f0 */
[C---:B------:R-:W-:Y:S01]  /*7ab20*/  HMMA.1688.F32.TF32 R116, R128.reuse, R4, R236 ;  /* 0x000000048074723c */ /* 0x040fe200000810ec */
[----:B------:R-:W-:Y:S04]  /*7ab30*/  STL.64 [R1+0x670], R124 ;  /* 0x0006707c01007387 */ /* 0x000fe80000100a00 */
[----:B------:R1:W-:Y:S02]  /*7ab40*/  STL.64 [R1+0x678], R126 ;  /* 0x0006787e01007387 */ /* 0x0003e40000100a00 */
[C---:B-1----:R-:W-:Y:S10]  /*7ab50*/  HMMA.1688.F32.TF32 R124, R128.reuse, R8, R232 ;  /* 0x00000008807c723c */ /* 0x042ff400000810e8 */
[----:B------:R-:W-:Y:S04]  /*7ab60*/  STL.64 [R1+0x2c0], R120 ;  /* 0x0002c07801007387 */ /* 0x000fe80000100a00 */
[----:B------:R1:W-:Y:S04]  /*7ab70*/  STL.64 [R1+0x2c8], R122 ;  /* 0x0002c87a01007387 */ /* 0x0003e80000100a00 */
[----:B------:R-:W-:Y:S04]  /*7ab80*/  STL.64 [R1+0x2b0], R116 ;  /* 0x0002b07401007387 */ /* 0x000fe80000100a00 */
[----:B------:R1:W-:Y:S02]  /*7ab90*/  STL.64 [R1+0x2b8], R118 ;  /* 0x0002b87601007387 */ /* 0x0003e40000100a00 */
[C---:B-1----:R-:W-:Y:S06]  /*7aba0*/  HMMA.1688.F32.TF32 R120, R128.reuse, R12, R228 ;  /* 0x0000000c8078723c */ /* 0x042fec00000810e4 */
[C---:B------:R-:W-:Y:S01]  /*7abb0*/  HMMA.1688.F32.TF32 R116, R128.reuse, R16, R224 ;  /* 0x000000108074723c */ /* 0x040fe200000810e0 */
[----:B------:R-:W-:Y:S04]  /*7abc0*/  STL.64 [R1+0x2a0], R124 ;  /* 0x0002a07c01007387 */ /* 0x000fe80000100a00 */
[----:B------:R-:W-:Y:S01]  /*7abd0*/  STL.64 [R1+0x2a8], R126 ;  /* 0x0002a87e01007387 */ /* 0x000fe20000100a00 */
[----:B------:R-:W-:Y:S01]  /*7abe0*/  IMAD.MOV.U32 R236, RZ, RZ, R215 ;  /* 0x000000ffffec7224 */ /* 0x000fe200078e00d7 */
[----:B------:R-:W-:Y:S01]  /*7abf0*/  MOV R238, R213 ;  /* 0x000000d500ee7202 */ /* 0x000fe20000000f00 */
[----:B------:R-:W-:Y:S01]  /*7ac00*/  IMAD.MOV.U32 R237, RZ, RZ, R214 ;  /* 0x000000ffffed7224 */ /* 0x000fe200078e00d6 */
[----:B------:R-:W-:Y:S01]  /*7ac10*/  MOV R242, R217 ;  /* 0x000000d900f27202 */ /* 0x000fe20000000f00 */
[----:B------:R-:W-:Y:S01]  /*7ac20*/  IMAD.MOV.U32 R239, RZ, RZ, R212 ;  /* 0x000000ffffef7224 */ /* 0x000fe200078e00d4 */
[----:B------:R-:W-:Y:S06]  /*7ac30*/  LDS R224, [R0+UR12+0x8380] ;  /* 0x0083800c00e07984 */ /* 0x000fec0008000800 */
[----:B------:R-:W-:Y:S04]  /*7ac40*/  STL.64 [R1+0x290], R120 ;  /* 0x0002907801007387 */ /* 0x000fe80000100a00 */
[----:B------:R1:W-:Y:S04]  /*7ac50*/  STL.64 [R1+0x298], R122 ;  /* 0x0002987a01007387 */ /* 0x0003e80000100a00 */
[----:B------:R-:W-:Y:S04]  /*7ac60*/  STL.64 [R1+0x280], R116 ;  /* 0x0002807401007387 */ /* 0x000fe80000100a00 */
[----:B------:R1:W-:Y:S02]  /*7ac70*/  STL.64 [R1+0x288], R118 ;  /* 0x0002887601007387 */ /* 0x0003e40000100a00 */
[----:B-1----:R-:W-:Y:S01]  /*7ac80*/  HMMA.1688.F32.TF32 R120, R128, R24, R220 ;  /* 0x000000188078723c */ /* 0x002fe200000810dc */
[----:B------:R-:W-:Y:S01]  /*7ac90*/  IMAD.MOV.U32 R243, RZ, RZ, R216 ;  /* 0x000000fffff37224 */ /* 0x000fe200078e00d8 */
[----:B------:R-:W-:Y:S01]  /*7aca0*/  LDS R226, [R0+UR12+0x9380] ;  /* 0x0093800c00e27984 */ /* 0x000fe20008000800 */
[----:B------:R-:W-:-:S02]  /*7acb0*/  IMAD.MOV.U32 R241, RZ, RZ, R218 ;  /* 0x000000fffff17224 */ /* 0x000fc400078e00da */
[----:B------:R-:W-:Y:S01]  /*7acc0*/  IMAD.MOV.U32 R240, RZ, RZ, R219 ;  /* 0x000000fffff07224 */ /* 0x000fe200078e00db */
[----:B------:R-:W-:Y:S01]  /*7acd0*/  LDS R225, [R187+UR12+0x8380] ;  /* 0x0083800cbbe17984 */ /* 0x000fe20008000800 */
[C---:B------:R-:W-:Y:S03]  /*7ace0*/  HMMA.1688.F32.TF32 R116, R128.reuse, R20, R148 ;  /* 0x000000148074723c */ /* 0x040fe60000081094 */
[----:B------:R-:W2:Y:S03]  /*7acf0*/  LDL.LU R148, [R1+0xf10] ;  /* 0x000f100001947983 */ /* 0x000ea60000300800 */
[----:B------:R-:W-:Y:S01]  /*7ad00*/  HMMA.1688.F32.TF32 R124, R128, R32, R152 ;  /* 0x00000020807c723c */ /* 0x000fe20000081098 */
[----:B------:R-:W-:Y:S01]  /*7ad10*/  IMAD.MOV.U32 R232, RZ, RZ, R179 ;  /* 0x000000ffffe87224 */ /* 0x000fe200078e00b3 */
[----:B------:R-:W1:-:S15]  /*7ad20*/  LDS R227, [R187+UR12+0x9380] ;  /* 0x0093800cbbe37984 */ /* 0x000e5e0008000800 */
[----:B------:R-:W-:Y:S04]  /*7ad30*/  STL.64 [R1+0x660], R116 ;  /* 0x0006607401007387 */ /* 0x000fe80000100a00 */
[----:B------:R1:W-:Y:S04]  /*7ad40*/  STL.64 [R1+0x668], R118 ;  /* 0x0006687601007387 */ /* 0x0003e80000100a00 */
[----:B------:R-:W2:Y:S04]  /*7ad50*/  LDL.LU R149, [R1+0xf14] ;  /* 0x000f140001957983 */ /* 0x000ea80000300800 */
[----:B------:R-:W2:Y:S01]  /*7ad60*/  LDL.LU R150, [R1+0xf18] ;  /* 0x000f180001967983 */ /* 0x000ea20000300800 */
[C---:B-1----:R-:W-:Y:S03]  /*7ad70*/  HMMA.1688.F32.TF32 R116, R128.reuse, R28, R160 ;  /* 0x0000001c8074723c */ /* 0x042fe600000810a0 */
[----:B------:R-:W2:Y:S04]  /*7ad80*/  LDL.LU R151, [R1+0xf1c] ;  /* 0x000f1c0001977983 */ /* 0x000ea80000300800 */
[----:B------:R-:W-:Y:S04]  /*7ad90*/  STL.64 [R1+0x650], R120 ;  /* 0x0006507801007387 */ /* 0x000fe80000100a00 */
[----:B------:R1:W-:Y:S02]  /*7ada0*/  STL.64 [R1+0x658], R122 ;  /* 0x0006587a01007387 */ /* 0x0003e40000100a00 */
[C---:B-1----:R-:W-:Y:S10]  /*7adb0*/  HMMA.1688.F32.TF32 R120, R128.reuse, R36, R144 ;  /* 0x000000248078723c */ /* 0x042ff40000081090 */
[----:B------:R-:W-:Y:S04]  /*7adc0*/  STL.64 [R1+0x640], R116 ;  /* 0x0006407401007387 */ /* 0x000fe80000100a00 */
[----:B------:R1:W-:Y:S04]  /*7add0*/  STL.64 [R1+0x648], R118 ;  /* 0x0006487601007387 */ /* 0x0003e80000100a00 */
[----:B------:R-:W-:Y:S04]  /*7ade0*/  STL.64 [R1+0x630], R124 ;  /* 0x0006307c01007387 */ /* 0x000fe80000100a00 */
[----:B------:R-:W-:Y:S04]  /*7adf0*/  STL.64 [R1+0x638], R126 ;  /* 0x0006387e01007387 */ /* 0x000fe80000100a00 */
[----:B------:R-:W4:Y:S04]  /*7ae00*/  LDL.LU R144, [R1+0xf00] ;  /* 0x000f000001907983 */ /* 0x000f280000300800 */
[----:B------:R-:W-:Y:S04]  /*7ae10*/  STL.64 [R1+0x620], R120 ;  /* 0x0006207801007387 */ /* 0x000fe80000100a00 */
[----:B------:R2:W-:Y:S04]  /*7ae20*/  STL.64 [R1+0x628], R122 ;  /* 0x0006287a01007387 */ /* 0x0005e80000100a00 */
[----:B------:R-:W4:Y:S04]  /*7ae30*/  LDL.LU R145, [R1+0xf04] ;  /* 0x000f040001917983 */ /* 0x000f280000300800 */
[----:B------:R-:W4:Y:S04]  /*7ae40*/  LDL.LU R146, [R1+0xf08] ;  /* 0x000f080001927983 */ /* 0x000f280000300800 */
[----:B------:R-:W4:Y:S04]  /*7ae50*/  LDL.LU R147, [R1+0xf0c] ;  /* 0x000f0c0001937983 */ /* 0x000f280000300800 */
[----:B------:R-:W3:Y:S04]  /*7ae60*/  LDL.LU R160, [R1+0x240] ;  /* 0x0002400001a07983 */ /* 0x000ee80000300800 */
[----:B------:R-:W3:Y:S04]  /*7ae70*/  LDL.LU R161, [R1+0x244] ;  /* 0x0002440001a17983 */ /* 0x000ee80000300800 */
[----:B------:R-:W3:Y:S04]  /*7ae80*/  LDL.LU R162, [R1+0x248] ;  /* 0x0002480001a27983 */ /* 0x000ee80000300800 */
[----:B------:R-:W3:Y:S01]  /*7ae90*/  LDL.LU R163, [R1+0x24c] ;  /* 0x00024c0001a37983 */ /* 0x000ee20000300800 */
[C---:B-1----:R-:W-:Y:S03]  /*7aea0*/  HMMA.1688.F32.TF32 R116, R128.reuse, R40, R140 ;  /* 0x000000288074723c */ /* 0x042fe6000008108c */
        /* <DEDUP_REMOVED lines=12> */
[----:B------:R-:W-:Y:S04]  /*7af70*/  STL [R1+0x6528], R116 ;  /* 0x0065287401007387 */ /* 0x000fe80000100800 */
[----:B------:R-:W-:Y:S04]  /*7af80*/  STL [R1+0x6524], R117 ;  /* 0x0065247501007387 */ /* 0x000fe80000100800 */
[----:B------:R-:W-:Y:S04]  /*7af90*/  STL [R1+0x6520], R118 ;  /* 0x0065207601007387 */ /* 0x000fe80000100800 */
[----:B------:R3:W-:Y:S04]  /*7afa0*/  STL [R1+0x651c], R119 ;  /* 0x00651c7701007387 */ /* 0x0007e80000100800 */
[----:B------:R-:W3:Y:S04]  /*7afb0*/  LDL.LU R152, [R1+0x230] ;  /* 0x0002300001987983 */ /* 0x000ee80000300800 */
[----:B------:R-:W3:Y:S04]  /*7afc0*/  LDL.LU R153, [R1+0x234] ;  /* 0x0002340001997983 */ /* 0x000ee80000300800 */
[----:B------:R-:W3:Y:S04]  /*7afd0*/  LDL.LU R154, [R1+0x238] ;  /* 0x00023800019a7983 */ /* 0x000ee80000300800 */
[----:B------:R-:W3:Y:S01]  /*7afe0*/  LDL.LU R155, [R1+0x23c] ;  /* 0x00023c00019b7983 */ /* 0x000ee20000300800 */
[C---:B--2---:R-:W-:Y:S03]  /*7aff0*/  HMMA.1688.F32.TF32 R120, R128.reuse, R44, R148 ;  /* 0x0000002c8078723c */ /* 0x044fe60000081094 */
[----:B------:R-:W2:Y:S04]  /*7b000*/  LDL.LU R148, [R1+0x220] ;  /* 0x0002200001947983 */ /* 0x000ea80000300800 */
[----:B------:R-:W2:Y:S04]  /*7b010*/  LDL.LU R149, [R1+0x224] ;  /* 0x0002240001957983 */ /* 0x000ea80000300800 */
[----:B------:R-:W2:Y:S04]  /*7b020*/  LDL.LU R150, [R1+0x228] ;  /* 0x0002280001967983 */ /* 0x000ea80000300800 */
[----:B------:R-:W2:Y:S08]  /*7b030*/  LDL.LU R151, [R1+0x22c] ;  /* 0x00022c0001977983 */ /* 0x000eb00000300800 */
[----:B------:R-:W-:Y:S04]  /*7b040*/  STL [R1+0x6530], R120 ;  /* 0x0065307801007387 */ /* 0x000fe80000100800 */
[----:B------:R-:W-:Y:S04]  /*7b050*/  STL [R1+0x652c], R121 ;  /* 0x00652c7901007387 */ /* 0x000fe80000100800 */
[----:B------:R-:W-:Y:S04]  /*7b060*/  STL [R1+0x6518], R122 ;  /* 0x0065187a01007387 */ /* 0x000fe80000100800 */
[----:B------:R1:W-:Y:S01]  /*7b070*/  STL [R1+0x6514], R123 ;  /* 0x0065147b01007387 */ /* 0x0003e20000100800 */
[C---:B----4-:R-:W-:Y:S03]  /*7b080*/  HMMA.1688.F32.TF32 R124, R128.reuse, R48, R144 ;  /* 0x00000030807c723c */ /* 0x050fe60000081090 */
[----:B------:R-:W4:Y:S04]  /*7b090*/  LDL.LU R144, [R1+0x210] ;  /* 0x0002100001907983 */ /* 0x000f280000300800 */
[----:B------:R-:W4:Y:S04]  /*7b0a0*/  LDL.LU R145, [R1+0x214] ;  /* 0x0002140001917983 */ /* 0x000f280000300800 */
[----:B------:R-:W4:Y:S04]  /*7b0b0*/  LDL.LU R146, [R1+0x218] ;  /* 0x0002180001927983 */ /* 0x000f280000300800 */
[----:B------:R-:W4:Y:S08]  /*7b0c0*/  LDL.LU R147, [R1+0x21c] ;  /* 0x00021c0001937983 */ /* 0x000f300000300800 */
[----:B------:R-:W-:Y:S04]  /*7b0d0*/  STL [R1+0x6534], R124 ;  /* 0x0065347c01007387 */ /* 0x000fe80000100800 */
[----:B------:R-:W-:Y:S01]  /*7b0e0*/  STL [R1+0x6510], R125 ;  /* 0x0065107d01007387 */ /* 0x000fe20000100800 */
[----:B---3--:R-:W-:Y:S03]  /*7b0f0*/  HMMA.1688.F32.TF32 R116, R128, R52, R140 ;  /* 0x000000348074723c */ /* 0x008fe6000008108c */
[----:B------:R-:W-:Y:S04]  /*7b100*/  STL [R1+0x650c], R126 ;  /* 0x00650c7e01007387 */ /* 0x000fe80000100800 */
[----:B------:R3:W-:Y:S04]  /*7b110*/  STL [R1+0x6508], R127 ;  /* 0x0065087f01007387 */ /* 0x0007e80000100800 */
[----:B------:R-:W4:-:S12]  /*7b120*/  LDL.LU R140, [R1+0x200] ;  /* 0x00020000018c7983 */ /* 0x000f180000300800 */
[----:B------:R-:W-:Y:S04]  /*7b130*/  STL.64 [R1+0xcb0], R116 ;  /* 0x000cb07401007387 */ /* 0x000fe80000100a00 */
[----:B------:R3:W-:Y:S04]  /*7b140*/  STL.64 [R1+0xcb8], R118 ;  /* 0x000cb87601007387 */ /* 0x0007e80000100a00 */
[----:B------:R-:W4:Y:S04]  /*7b150*/  LDL.LU R141, [R1+0x204] ;  /* 0x00020400018d7983 */ /* 0x000f280000300800 */
[----:B------:R-:W4:Y:S04]  /*7b160*/  LDL.LU R142, [R1+0x208] ;  /* 0x00020800018e7983 */ /* 0x000f280000300800 */
[----:B------:R-:W4:Y:S01]  /*7b170*/  LDL.LU R143, [R1+0x20c] ;  /* 0x00020c00018f7983 */ /* 0x000f220000300800 */
[C---:B-1----:R-:W-:Y:S06]  /*7b180*/  HMMA.1688.F32.TF32 R120, R128.reuse, R56, R228 ;  /* 0x000000388078723c */ /* 0x042fec00000810e4 */
[C---:B---3--:R-:W-:Y:S06]  /*7b190*/  HMMA.1688.F32.TF32 R124, R128.reuse, R60, R220 ;  /* 0x0000003c807c723c */ /* 0x048fec00000810dc */
[----:B------:R-:W-:Y:S11]  /*7b1a0*/  HMMA.1688.F32.TF32 R116, R128, R64, R160 ;  /* 0x000000408074723c */ /* 0x000ff600000810a0 */
[----:B------:R-:W-:Y:S04]  /*7b1b0*/  STL.64 [R1+0xca0], R120 ;  /* 0x000ca07801007387 */ /* 0x000fe80000100a00 */
[----:B------:R1:W-:Y:S04]  /*7b1c0*/  STL.64 [R1+0xca8], R122 ;  /* 0x000ca87a01007387 */ /* 0x0003e80000100a00 */
[----:B------:R3:W-:Y:S04]  /*7b1d0*/  STL.64 [R1+0xc90], R124 ;  /* 0x000c907c01007387 */ /* 0x0007e80000100a00 */
[----:B------:R3:W-:Y:S01]  /*7b1e0*/  STL.64 [R1+0xc98], R126 ;  /* 0x000c987e01007387 */ /* 0x0007e20000100a00 */
[----:B-1----:R-:W-:Y:S01]  /*7b1f0*/  IMAD.MOV.U32 R123, RZ, RZ, R116 ;  /* 0x000000ffff7b7224 */ /* 0x002fe200078e0074 */
[----:B------:R-:W-:Y:S01]  /*7b200*/  MOV R222, R137 ;  /* 0x0000008900de7202 */ /* 0x000fe20000000f00 */
[----:B------:R-:W-:Y:S01]  /*7b210*/  IMAD.MOV.U32 R223, RZ, RZ, R136 ;  /* 0x000000ffffdf7224 */ /* 0x000fe200078e0088 */
[----:B------:R-:W-:Y:S01]  /*7b220*/  MOV R214, R197 ;  /* 0x000000c500d67202 */ /* 0x000fe20000000f00 */
[----:B---3--:R-:W-:-:S02]  /*7b230*/  IMAD.MOV.U32 R125, RZ, RZ, R117 ;  /* 0x000000ffff7d7224 */ /* 0x008fc400078e0075 */
[----:B------:R-:W-:Y:S02]  /*7b240*/  IMAD.MOV.U32 R215, RZ, RZ, R196 ;  /* 0x000000ffffd77224 */ /* 0x000fe400078e00c4 */
[----:B------:R-:W-:Y:S01]  /*7b250*/  IMAD.MOV.U32 R213, RZ, RZ, R198 ;  /* 0x000000ffffd57224 */ /* 0x000fe200078e00c6 */
[----:B------:R-:W-:Y:S01]  /*7b260*/  MOV R126, R118 ;  /* 0x00000076007e7202 */ /* 0x000fe20000000f00 */
[----:B------:R-:W-:Y:S02]  /*7b270*/  IMAD.MOV.U32 R127, RZ, RZ, R119 ;  /* 0x000000ffff7f7224 */ /* 0x000fe400078e0077 */
[----:B------:R-:W-:Y:S01]  /*7b280*/  IMAD.MOV.U32 R212, RZ, RZ, R199 ;  /* 0x000000ffffd47224 */ /* 0x000fe200078e00c7 */
[----:B------:R-:W-:Y:S01]  /*7b290*/  HMMA.1688.F32.TF32 R116, R156, R4, R152 ;  /* 0x000000049c74723c */ /* 0x000fe20000081098 */
[----:B------:R-:W-:Y:S01]  /*7b2a0*/  IMAD.MOV.U32 R221, RZ, RZ, R138 ;  /* 0x000000ffffdd7224 */ /* 0x000fe200078e008a */
[----:B------:R-:W-:Y:S04]  /*7b2b0*/  STL [R1+0x6544], R127 ;  /* 0x0065447f01007387 */ /* 0x000fe80000100800 */
[----:B------:R-:W-:Y:S04]  /*7b2c0*/  STL [R1+0x6540], R126 ;  /* 0x0065407e01007387 */ /* 0x000fe80000100800 */
[----:B------:R-:W-:Y:S04]  /*7b2d0*/  STL [R1+0x653c], R125 ;  /* 0x00653c7d01007387 */ /* 0x000fe80000100800 */
[----:B------:R-:W-:Y:S04]  /*7b2e0*/  STL [R1+0x6538], R123 ;  /* 0x0065387b01007387 */ /* 0x000fe80000100800 */
[----:B------:R-:W3:Y:S01]  /*7b2f0*/  LDL.LU R152, [R1+0x1f0] ;  /* 0x0001f00001987983 */ /* 0x000ee20000300800 */
[----:B------:R-:W-:-:S02]  /*7b300*/  IMAD.MOV.U32 R220, RZ, RZ, R139 ;  /* 0x000000ffffdc7224 */ /* 0x000fc400078e008b */
[----:B------:R-:W-:Y:S02]  /*7b310*/  IMAD.MOV.U32 R216, RZ, RZ, R183 ;  /* 0x000000ffffd87224 */ /* 0x000fe400078e00b7 */
[----:B------:R-:W-:Y:S01]  /*7b320*/  IMAD.MOV.U32 R217, RZ, RZ, R176 ;  /* 0x000000ffffd97224 */ /* 0x000fe200078e00b0 */
[----:B------:R-:W-:Y:S04]  /*7b330*/  STL.64 [R1+0x230], R116 ;  /* 0x0002307401007387 */ /* 0x000fe80000100a00 */
[----:B------:R2:W-:Y:S04]  /*7b340*/  STL.64 [R1+0x238], R118 ;  /* 0x0002387601007387 */ /* 0x0005e80000100a00 */
[----:B------:R-:W3:Y:S04]  /*7b350*/  LDL.LU R153, [R1+0x1f4] ;  /* 0x0001f40001997983 */ /* 0x000ee80000300800 */
[----:B------:R-:W3:Y:S04]  /*7b360*/  LDL.LU R154, [R1+0x1f8] ;  /* 0x0001f800019a7983 */ /* 0x000ee80000300800 */
[----:B------:R-:W3:Y:S01]  /*7b370*/  LDL.LU R155, [R1+0x1fc] ;  /* 0x0001fc00019b7983 */ /* 0x000ee20000300800 */
[----:B------:R-:W-:Y:S01]  /*7b380*/  IMAD.MOV.U32 R218, RZ, RZ, R177 ;  /* 0x000000ffffda7224 */ /* 0x000fe200078e00b1 */
[----:B------:R-:W-:-:S02]  /*7b390*/  MOV R219, R178 ;  /* 0x000000b200db7202 */ /* 0x000fc40000000f00 */
[----:B------:R-:W-:Y:S04]  /*7b3a0*/  LDS R128, [R2+UR12+0x8380] ;  /* 0x0083800c02807984 */ /* 0x000fe80008000800 */
[----:B------:R-:W-:Y:S04]  /*7b3b0*/  LDS R130, [R2+UR12+0x9380] ;  /* 0x0093800c02827984 */ /* 0x000fe80008000800 */
[----:B------:R-:W-:Y:S04]  /*7b3c0*/  LDS R129, [R252+UR12+0x8380] ;  /* 0x0083800cfc817984 */ /* 0x000fe80008000800 */
[----:B------:R-:W1:Y:S01]  /*7b3d0*/  LDS R131, [R252+UR12+0x9380] ;  /* 0x0093800cfc837984 */ /* 0x000e620008000800 */
[----:B--2---:R-:W-:-:S15]  /*7b3e0*/  HMMA.1688.F32.TF32 R116, R156, R8, R148 ;  /* 0x000000089c74723c */ /* 0x004fde0000081094 */
[----:B------:R-:W-:-:S09]  /*7b3f0*/  NOP ;  /* 0x0000000000007918 */ /* 0x000fd20000000000 */
[----:B------:R-:W-:Y:S01]  /*7b400*/  IMAD.MOV.U32 R127, RZ, RZ, R116 ;  /* 0x000000ffff7f7224 */ /* 0x000fe200078e0074 */
[----:B------:R-:W-:Y:S01]  /*7b410*/  MOV R125, R118 ;  /* 0x00000076007d7202 */ /* 0x000fe20000000f00 */
[----:B------:R-:W-:Y:S02]  /*7b420*/  IMAD.MOV.U32 R126, RZ, RZ, R117 ;  /* 0x000000ffff7e7224 */ /* 0x000fe400078e0075 */
[----:B------:R-:W-:-:S05]  /*7b430*/  IMAD.MOV.U32 R123, RZ, RZ, R119 ;  /* 0x000000ffff7b7224 */ /* 0x000fca00078e0077 */
[----:B------:R-:W-:Y:S04]  /*7b440*/  STL [R1+0x6554], R123 ;  /* 0x0065547b01007387 */ /* 0x000fe80000100800 */
[----:B------:R-:W-:Y:S01]  /*7b450*/  STL [R1+0x6550], R125 ;  /* 0x0065507d01007387 */ /* 0x000fe20000100800 */
[----:B----4-:R-:W-:Y:S03]  /*7b460*/  HMMA.1688.F32.TF32 R116, R156, R12, R144 ;  /* 0x0000000c9c74723c */ /* 0x010fe60000081090 */
[----:B------:R-:W-:Y:S04]  /*7b470*/  STL [R1+0x654c], R127 ;  /* 0x00654c7f01007387 */ /* 0x000fe80000100800 */
[----:B------:R-:W-:Y:S04]  /*7b480*/  STL [R1+0x6548], R126 ;  /* 0x0065487e01007387 */ /* 0x000fe80000100800 */
[----:B------:R-:W2:-:S12]  /*7b490*/  LDL.LU R148, [R1+0x1e0] ;  /* 0x0001e00001947983 */ /* 0x000e980000300800 */
        /* <DEDUP_REMOVED lines=8> */
[----:B------:R-:W2:Y:S01]  /*7b520*/  LDL.LU R147, [R1+0x1dc] ;  /* 0x0001dc0001937983 */ /* 0x000ea20000300800 */
[----:B----4-:R-:W-:Y:S03]  /*7b530*/  HMMA.1688.F32.TF32 R116, R156, R16, R140 ;  /* 0x000000109c74723c */ /* 0x010fe6000008108c */
[----:B------:R-:W4:Y:S04]  /*7b540*/  LDL.LU R140, [R1+0x1c0] ;  /* 0x0001c000018c7983 */ /* 0x000f280000300800 */
[----:B------:R-:W4:Y:S04]  /*7b550*/  LDL.LU R141, [R1+0x1c4] ;  /* 0x0001c400018d7983 */ /* 0x000f280000300800 */
[----:B------:R-:W4:Y:S04]  /*7b560*/  LDL.LU R142, [R1+0x1c8] ;  /* 0x0001c800018e7983 */ /* 0x000f280000300800 */
[----:B------:R-:W4:Y:S09]  /*7b570*/  LDL.LU R143, [R1+0x1cc] ;  /* 0x0001cc00018f7983 */ /* 0x000f320000300800 */
[----:B------:R-:W-:Y:S01]  /*7b580*/  IMAD.MOV.U32 R124, RZ, RZ, R116 ;  /* 0x000000ffff7c7224 */ /* 0x000fe200078e0074 */
[----:B------:R-:W-:Y:S01]  /*7b590*/  MOV R121, R118 ;  /* 0x0000007600797202 */ /* 0x000fe20000000f00 */
[----:B------:R-:W-:-:S02]  /*7b5a0*/  IMAD.MOV.U32 R116, RZ, RZ, R119 ;  /* 0x000000ffff747224 */ /* 0x000fc400078e0077 */
[----:B------:R-:W-:-:S03]  /*7b5b0*/  IMAD.MOV.U32 R120, RZ, RZ, R117 ;  /* 0x000000ffff787224 */ /* 0x000fc600078e0075 */
[----:B------:R-:W-:Y:S04]  /*7b5c0*/  STL [R1+0x6564], R116 ;  /* 0x0065647401007387 */ /* 0x000fe80000100800 */
[----:B------:R-:W-:Y:S04]  /*7b5d0*/  STL [R1+0x6560], R121 ;  /* 0x0065607901007387 */ /* 0x000fe80000100800 */
[----:B------:R-:W-:Y:S04]  /*7b5e0*/  STL [R1+0x655c], R120 ;  /* 0x00655c7801007387 */ /* 0x000fe80000100800 */
[----:B------:R1:W-:Y:S01]  /*7b5f0*/  STL [R1+0x6558], R124 ;  /* 0x0065587c01007387 */ /* 0x0003e20000100800 */
[----:B---3--:R-:W-:-:S15]  /*7b600*/  HMMA.1688.F32.TF32 R152, R156, R20, R152 ;  /* 0x000000149c98723c */ /* 0x008fde0000081098 */
        /* <DEDUP_REMOVED lines=8> */
[----:B------:R3:W-:Y:S01]  /*7b690*/  STL [R1+0x6568], R125 ;  /* 0x0065687d01007387 */ /* 0x0007e20000100800 */
[C---:B--2---:R-:W-:Y:S06]  /*7b6a0*/  HMMA.1688.F32.TF32 R148, R156.reuse, R24, R148 ;  /* 0x000000189c94723c */ /* 0x044fec0000081094 */
[----:B------:R-:W-:-:S15]  /*7b6b0*/  HMMA.1688.F32.TF32 R144, R156, R28, R144 ;  /* 0x0000001c9c90723c */ /* 0x000fde0000081090 */
[----:B------:R-:W-:-:S03]  /*7b6c0*/  NOP ;  /* 0x0000000000007918 */ /* 0x000fc60000000000 */
[----:B-1----:R-:W-:Y:S01]  /*7b6d0*/  IMAD.MOV.U32 R124, RZ, RZ, R151 ;  /* 0x000000ffff7c7224 */ /* 0x002fe200078e0097 */
[----:B------:R-:W-:Y:S01]  /*7b6e0*/  MOV R120, R150 ;  /* 0x0000009600787202 */ /* 0x000fe20000000f00 */
[----:B------:R-:W-:Y:S02]  /*7b6f0*/  IMAD.MOV.U32 R116, RZ, RZ, R148 ;  /* 0x000000ffff747224 */ /* 0x000fe400078e0094 */
[----:B------:R-:W-:Y:S01]  /*7b700*/  IMAD.MOV.U32 R121, RZ, RZ, R149 ;  /* 0x000000ffff797224 */ /* 0x000fe200078e0095 */
[----:B------:R-:W-:Y:S01]  /*7b710*/  STL [R1+0x6584], R124 ;  /* 0x0065847c01007387 */ /* 0x000fe20000100800 */
[----:B----4-:R-:W-:Y:S03]  /*7b720*/  HMMA.1688.F32.TF32 R140, R156, R32, R140 ;  /* 0x000000209c8c723c */ /* 0x010fe6000008108c */
[----:B------:R-:W-:Y:S04]  /*7b730*/  STL [R1+0x6580], R120 ;  /* 0x0065807801007387 */ /* 0x000fe80000100800 */
[----:B------:R-:W-:Y:S04]  /*7b740*/  STL [R1+0x657c], R116 ;  /* 0x00657c7401007387 */ /* 0x000fe80000100800 */
[----:B------:R-:W-:Y:S04]  /*7b750*/  STL [R1+0x6578], R121 ;  /* 0x0065787901007387 */ /* 0x000fe80000100800 */
[----:B------:R-:W2:Y:S04]  /*7b760*/  LDL.LU R228, [R1+0x1b0] ;  /* 0x0001b00001e47983 */ /* 0x000ea80000300800 */
[----:B------:R-:W2:Y:S04]  /*7b770*/  LDL.LU R229, [R1+0x1b4] ;  /* 0x0001b40001e57983 */ /* 0x000ea80000300800 */
[----:B------:R-:W2:Y:S01]  /*7b780*/  LDL.LU R230, [R1+0x1b8] ;  /* 0x0001b80001e67983 */ /* 0x000ea20000300800 */
[----:B------:R-:W-:-:S03]  /*7b790*/  IMAD.MOV.U32 R122, RZ, RZ, R143 ;  /* 0x000000ffff7a7224 */ /* 0x000fc600078e008f */
[----:B------:R-:W2:Y:S01]  /*7b7a0*/  LDL.LU R231, [R1+0x1bc] ;  /* 0x0001bc0001e77983 */ /* 0x000ea20000300800 */
[----:B------:R-:W-:Y:S01]  /*7b7b0*/  MOV R119, R142 ;  /* 0x0000008e00777202 */ /* 0x000fe20000000f00 */
[----:B------:R-:W-:Y:S01]  /*7b7c0*/  IMAD.MOV.U32 R143, RZ, RZ, R132 ;  /* 0x000000ffff8f7224 */ /* 0x000fe200078e0084 */
[----:B------:R-:W-:Y:S01]  /*7b7d0*/  MOV R142, R133 ;  /* 0x00000085008e7202 */ /* 0x000fe20000000f00 */
[----:B------:R-:W-:Y:S01]  /*7b7e0*/  IMAD.MOV.U32 R118, RZ, RZ, R141 ;  /* 0x000000ffff767224 */ /* 0x000fe200078e008d */
[----:B------:R-:W4:Y:S01]  /*7b7f0*/  LDL.LU R132, [R1+0xef0] ;  /* 0x000ef00001847983 */ /* 0x000f220000300800 */
[----:B------:R-:W-:Y:S02]  /*7b800*/  IMAD.MOV.U32 R117, RZ, RZ, R140 ;  /* 0x000000ffff757224 */ /* 0x000fe400078e008c */
[----:B------:R-:W-:Y:S01]  /*7b810*/  IMAD.MOV.U32 R141, RZ, RZ, R134 ;  /* 0x000000ffff8d7224 */ /* 0x000fe200078e0086 */
[----:B------:R-:W4:Y:S01]  /*7b820*/  LDL.LU R133, [R1+0xef4] ;  /* 0x000ef40001857983 */ /* 0x000f220000300800 */
[----:B------:R-:W-:-:S03]  /*7b830*/  IMAD.MOV.U32 R140, RZ, RZ, R135 ;  /* 0x000000ffff8c7224 */ /* 0x000fc600078e0087 */
[----:B------:R-:W4:Y:S04]  /*7b840*/  LDL.LU R134, [R1+0xef8] ;  /* 0x000ef80001867983 */ /* 0x000f280000300800 */
[----:B------:R-:W4:Y:S01]  /*7b850*/  LDL.LU R135, [R1+0xefc] ;  /* 0x000efc0001877983 */ /* 0x000f220000300800 */
[----:B---3--:R-:W-:-:S03]  /*7b860*/  IMAD.MOV.U32 R126, RZ, RZ, R144 ;  /* 0x000000ffff7e7224 */ /* 0x008fc600078e0090 */
[----:B------:R-:W3:Y:S01]  /*7b870*/  LDL.LU R136, [R1+0xee0] ;  /* 0x000ee00001887983 */ /* 0x000ee20000300800 */
[----:B------:R-:W-:-:S03]  /*7b880*/  IMAD.MOV.U32 R127, RZ, RZ, R145 ;  /* 0x000000ffff7f7224 */ /* 0x000fc600078e0091 */
[----:B------:R-:W3:Y:S01]  /*7b890*/  LDL.LU R137, [R1+0xee4] ;  /* 0x000ee40001897983 */ /* 0x000ee20000300800 */
[----:B------:R-:W-:-:S03]  /*7b8a0*/  MOV R123, R146 ;  /* 0x00000092007b7202 */ /* 0x000fc60000000f00 */
        /* <DEDUP_REMOVED lines=16> */
[----:B------:R-:W3:Y:S04]  /*7b9b0*/  LDL.LU R160, [R1+0xdc0] ;  /* 0x000dc00001a07983 */ /* 0x000ee80000300800 */
[----:B------:R-:W3:Y:S04]  /*7b9c0*/  LDL.LU R161, [R1+0xdc4] ;  /* 0x000dc40001a17983 */ /* 0x000ee80000300800 */
[----:B------:R-:W3:Y:S04]  /*7b9d0*/  LDL.LU R162, [R1+0xdc8] ;  /* 0x000dc80001a27983 */ /* 0x000ee80000300800 */
[----:B------:R-:W3:Y:S04]  /*7b9e0*/  LDL.LU R163, [R1+0xdcc] ;  /* 0x000dcc0001a37983 */ /* 0x000ee80000300800 */
[----:B------:R1:W-:Y:S01]  /*7b9f0*/  STL.64 [R1+0x65b0], R122 ;  /* 0x0065b07a01007387 */ /* 0x0003e20000100a00 */
[----:B------:R-:W-:-:S02]  /*7ba00*/  IMAD.MOV.U32 R196, RZ, RZ, R195 ;  /* 0x000000ffffc47224 */ /* 0x000fc400078e00c3 */
[----:B-1----:R-:W-:Y:S01]  /*7ba10*/  IMAD.MOV.U32 R123, RZ, RZ, R204 ;  /* 0x000000ffff7b7224 */ /* 0x002fe200078e00cc */
[----:B------:R-:W-:Y:S01]  /*7ba20*/  MOV R122, R205 ;  /* 0x000000cd007a7202 */ /* 0x000fe20000000f00 */
[----:B------:R-:W-:Y:S02]  /*7ba30*/  IMAD.MOV.U32 R204, RZ, RZ, R171 ;  /* 0x000000ffffcc7224 */ /* 0x000fe400078e00ab */
[----:B------:R-:W-:Y:S01]  /*7ba40*/  IMAD.MOV.U32 R205, RZ, RZ, R170 ;  /* 0x000000ffffcd7224 */ /* 0x000fe200078e00aa */
[----:B------:R-:W-:Y:S01]  /*7ba50*/  MOV R170, R165 ;  /* 0x000000a500aa7202 */ /* 0x000fe20000000f00 */
[----:B------:R-:W-:Y:S01]  /*7ba60*/  IMAD.MOV.U32 R171, RZ, RZ, R164 ;  /* 0x000000ffffab7224 */ /* 0x000fe200078e00a4 */
[----:B------:R-:W-:Y:S01]  /*7ba70*/  MOV R198, R193 ;  /* 0x000000c100c67202 */ /* 0x000fe20000000f00 */
[----:B------:R-:W-:Y:S01]  /*7ba80*/  IMAD.MOV.U32 R197, RZ, RZ, R194 ;  /* 0x000000ffffc57224 */ /* 0x000fe200078e00c2 */
[----:B------:R-:W-:Y:S01]  /*7ba90*/  MOV R194, R189 ;  /* 0x000000bd00c27202 */ /* 0x000fe20000000f00 */
[----:B------:R-:W-:-:S02]  /*7baa0*/  IMAD.MOV.U32 R195, RZ, RZ, R188 ;  /* 0x000000ffffc37224 */ /* 0x000fc400078e00bc */
[----:B------:R-:W-:Y:S02]  /*7bab0*/  IMAD.MOV.U32 R199, RZ, RZ, R192 ;  /* 0x000000ffffc77224 */ /* 0x000fe400078e00c0 */
[----:B------:R-:W-:Y:S02]  /*7bac0*/  IMAD.MOV.U32 R193, RZ, RZ, R190 ;  /* 0x000000ffffc17224 */ /* 0x000fe400078e00be */
[----:B------:R-:W-:Y:S01]  /*7bad0*/  IMAD.MOV.U32 R192, RZ, RZ, R191 ;  /* 0x000000ffffc07224 */ /* 0x000fe200078e00bf */
[C---:B--2---:R-:W-:Y:S06]  /*7bae0*/  HMMA.1688.F32.TF32 R228, R156.reuse, R36, R228 ;  /* 0x000000249ce4723c */ /* 0x044fec00000810e4 */
[C---:B----4-:R-:W-:Y:S06]  /*7baf0*/  HMMA.1688.F32.TF32 R132, R156.reuse, R40, R132 ;  /* 0x000000289c84723c */ /* 0x050fec0000081084 */
[----:B---3--:R-:W-:-:S12]  /*7bb00*/  HMMA.1688.F32.TF32 R136, R156, R44, R136 ;  /* 0x0000002c9c88723c */ /* 0x008fd80000081088 */
[----:B------:R-:W-:Y:S02]  /*7bb10*/  IMAD.MOV.U32 R120, RZ, RZ, R229 ;  /* 0x000000ffff787224 */ /* 0x000fe400078e00e5 */
[----:B------:R-:W-:Y:S01]  /*7bb20*/  IMAD.MOV.U32 R121, RZ, RZ, R231 ;  /* 0x000000ffff797224 */ /* 0x000fe200078e00e7 */
[----:B------:R-:W-:Y:S01]  /*7bb30*/  MOV R116, R230 ;  /* 0x000000e600747202 */ /* 0x000fe20000000f00 */
[----:B------:R-:W-:Y:S01]  /*7bb40*/  IMAD.MOV.U32 R124, RZ, RZ, R228 ;  /* 0x000000ffff7c7224 */ /* 0x000fe200078e00e4 */
[C---:B------:R-:W-:Y:S02]  /*7bb50*/  HMMA.1688.F32.TF32 R144, R156.reuse, R52, R144 ;  /* 0x000000349c90723c */ /* 0x040fe40000081090 */
[----:B------:R1:W-:Y:S04]  /*7bb60*/  STL.64 [R1+0x65a8], R120 ;  /* 0x0065a87801007387 */ /* 0x0003e80000100a00 */
[----:B------:R-:W-:Y:S01]  /*7bb70*/  STL.64 [R1+0x65a0], R118 ;  /* 0x0065a07601007387 */ /* 0x000fe20000100a00 */
[C---:B------:R-:W-:Y:S03]  /*7bb80*/  HMMA.1688.F32.TF32 R148, R156.reuse, R56, R148 ;  /* 0x000000389c94723c */ /* 0x040fe60000081094 */
[----:B------:R2:W-:Y:S04]  /*7bb90*/  STL.64 [R1+0x6598], R116 ;  /* 0x0065987401007387 */ /* 0x0005e80000100a00 */
[----:B------:R-:W-:Y:S01]  /*7bba0*/  STL.64 [R1+0x6590], R126 ;  /* 0x0065907e01007387 */ /* 0x000fe20000100a00 */
        /* <DEDUP_REMOVED lines=12> */
[----:B------:R4:W-:Y:S01]  /*7bc70*/  STL.64 [R1+0x65e8], R148 ;  /* 0x0065e89401007387 */ /* 0x0009e20000100a00 */
[----:B-1----:R-:W-:-:S03]  /*7bc80*/  IMAD.MOV.U32 R121, RZ, RZ, R206 ;  /* 0x000000ffff797224 */ /* 0x002fc600078e00ce */
[----:B------:R-:W-:Y:S01]  /*7bc90*/  STL.64 [R1+0x6600], R154 ;  /* 0x0066009a01007387 */ /* 0x000fe20000100a00 */
[----:B------:R-:W-:-:S03]  /*7bca0*/  IMAD.MOV.U32 R120, RZ, RZ, R207 ;  /* 0x000000ffff787224 */ /* 0x000fc600078e00cf */
[----:B------:R1:W-:Y:S01]  /*7bcb0*/  STL.64 [R1+0x65f8], R152 ;  /* 0x0065f89801007387 */ /* 0x0003e20000100a00 */
[----:B------:R-:W-:-:S03]  /*7bcc0*/  MOV R206, R169 ;  /* 0x000000a900ce7202 */ /* 0x000fc60000000f00 */
[----:B------:R-:W-:Y:S01]  /*7bcd0*/  STL.64 [R1+0x6610], R158 ;  /* 0x0066109e01007387 */ /* 0x000fe20000100a00 */
[----:B------:R-:W-:-:S03]  /*7bce0*/  IMAD.MOV.U32 R207, RZ, RZ, R168 ;  /* 0x000000ffffcf7224 */ /* 0x000fc600078e00a8 */
[----:B------:R-:W-:Y:S01]  /*7bcf0*/  STL.64 [R1+0x6608], R156 ;  /* 0x0066089c01007387 */ /* 0x000fe20000100a00 */
[----:B------:R-:W-:-:S03]  /*7bd00*/  IMAD.MOV.U32 R169, RZ, RZ, R166 ;  /* 0x000000ffffa97224 */ /* 0x000fc600078e00a6 */
[----:B------:R-:W3:Y:S01]  /*7bd10*/  LDL.LU R164, [R1+0xdb0] ;  /* 0x000db00001a47983 */ /* 0x000ee20000300800 */
[----:B------:R-:W-:Y:S02]  /*7bd20*/  IMAD.MOV.U32 R228, RZ, RZ, R211 ;  /* 0x000000ffffe47224 */ /* 0x000fe400078e00d3 */
[----:B------:R-:W-:Y:S01]  /*7bd30*/  IMAD.MOV.U32 R168, RZ, RZ, R167 ;  /* 0x000000ffffa87224 */ /* 0x000fe200078e00a7 */
[----:B------:R-:W3:Y:S01]  /*7bd40*/  LDL.LU R165, [R1+0xdb4] ;  /* 0x000db40001a57983 */ /* 0x000ee20000300800 */
[----:B------:R-:W-:Y:S01]  /*7bd50*/  IMAD.MOV.U32 R229, RZ, RZ, R210 ;  /* 0x000000ffffe57224 */ /* 0x000fe200078e00d2 */
[----:B------:R-:W-:Y:S01]  /*7bd60*/  MOV R230, R209 ;  /* 0x000000d100e67202 */ /* 0x000fe20000000f00 */
[----:B------:R-:W-:Y:S01]  /*7bd70*/  IMAD.MOV.U32 R211, RZ, RZ, R172 ;  /* 0x000000ffffd37224 */ /* 0x000fe200078e00ac */
[----:B------:R-:W3:Y:S01]  /*7bd80*/  LDL.LU R166, [R1+0xdb8] ;  /* 0x000db80001a67983 */ /* 0x000ee20000300800 */
[----:B------:R-:W-:Y:S01]  /*7bd90*/  MOV R210, R173 ;  /* 0x000000ad00d27202 */ /* 0x000fe20000000f00 */
[----:B------:R-:W-:-:S02]  /*7bda0*/  IMAD.MOV.U32 R231, RZ, RZ, R208 ;  /* 0x000000ffffe77224 */ /* 0x000fc400078e00d0 */
[----:B------:R-:W3:Y:S01]  /*7bdb0*/  LDL.LU R167, [R1+0xdbc] ;  /* 0x000dbc0001a77983 */ /* 0x000ee20000300800 */
[----:B------:R-:W-:-:S03]  /*7bdc0*/  IMAD.MOV.U32 R209, RZ, RZ, R174 ;  /* 0x000000ffffd17224 */ /* 0x000fc600078e00ae */
[----:B------:R-:W4:Y:S01]  /*7bdd0*/  LDL.LU R172, [R1+0xd90] ;  /* 0x000d900001ac7983 */ /* 0x000f220000300800 */
[----:B------:R-:W-:-:S03]  /*7bde0*/  IMAD.MOV.U32 R208, RZ, RZ, R175 ;  /* 0x000000ffffd07224 */ /* 0x000fc600078e00af */
        /* <DEDUP_REMOVED lines=8> */
[----:B------:R-:W4:Y:S01]  /*7be70*/  LDL.LU R190, [R1+0xe98] ;  /* 0x000e980001be7983 */ /* 0x000f220000300800 */
[----:B------:R-:W-:-:S03]  /*7be80*/  IMAD.MOV.U32 R201, RZ, RZ, R180 ;  /* 0x000000ffffc97224 */ /* 0x000fc600078e00b4 */
[----:B------:R-:W4:Y:S01]  /*7be90*/  LDL.LU R191, [R1+0xe9c] ;  /* 0x000e9c0001bf7983 */ /* 0x000f220000300800 */
[----:B------:R-:W-:Y:S01]  /*7bea0*/  IMAD.MOV.U32 R220, RZ, RZ, R203 ;  /* 0x000000ffffdc7224 */ /* 0x000fe200078e00cb */
[----:B------:R-:W-:Y:S01]  /*7beb0*/  MOV R203, R182 ;  /* 0x000000b600cb7202 */ /* 0x000fe20000000f00 */
[----:B------:R-:W-:Y:S01]  /*7bec0*/  IMAD.MOV.U32 R202, RZ, RZ, R181 ;  /* 0x000000ffffca7224 */ /* 0x000fe200078e00b5 */
        /* <DEDUP_REMOVED lines=9> */
[C---:B------:R-:W-:Y:S06]  /*7bf60*/  HMMA.1688.F32.TF32 R160, R224.reuse, R4, R160 ;  /* 0x00000004e0a0723c */ /* 0x040fec00000810a0 */
[----:B------:R-:W-:Y:S01]  /*7bf70*/  HMMA.1688.F32.TF32 R168, R224, R12, R168 ;  /* 0x0000000ce0a8723c */ /* 0x000fe200000810a8 */
[----:B--2---:R-:W-:-:S02]  /*7bf80*/  IMAD.MOV.U32 R116, RZ, RZ, R244 ;  /* 0x000000ffff747224 */ /* 0x004fc400078e00f4 */
[----:B------:R-:W-:Y:S01]  /*7bf90*/  IMAD.MOV.U32 R117, RZ, RZ, R250 ;  /* 0x000000ffff757224 */ /* 0x000fe200078e00fa */
[----:B------:R-:W-:Y:S01]  /*7bfa0*/  MOV R119, R248 ;  /* 0x000000f800777202 */ /* 0x000fe20000000f00 */
[----:B------:R-:W-:-:S12]  /*7bfb0*/  IMAD.MOV.U32 R118, RZ, RZ, R249 ;  /* 0x000000ffff767224 */ /* 0x000fd800078e00f9 */
[----:B------:R-:W-:Y:S04]  /*7bfc0*/  STL.64 [R1+0x6620], R162 ;  /* 0x006620a201007387 */ /* 0x000fe80000100a00 */
[----:B------:R-:W-:Y:S01]  /*7bfd0*/  STL.64 [R1+0x6618], R160 ;  /* 0x006618a001007387 */ /* 0x000fe20000100a00 */
[C---:B---3--:R-:W-:Y:S06]  /*7bfe0*/  HMMA.1688.F32.TF32 R164, R224.reuse, R8, R164 ;  /* 0x00000008e0a4723c */ /* 0x048fec00000810a4 */
[----:B----4-:R-:W-:-:S15]  /*7bff0*/  HMMA.1688.F32.TF32 R172, R224, R16, R172 ;  /* 0x00000010e0ac723c */ /* 0x010fde00000810ac */
[----:B------:R-:W-:-:S02]  /*7c000*/  NOP ;  /* 0x0000000000007918 */ /* 0x000fc40000000000 */
[----:B------:R-:W-:Y:S04]  /*7c010*/  STL.64 [R1+0x6630], R166 ;  /* 0x006630a601007387 */ /* 0x000fe80000100a00 */
[----:B------:R-:W-:Y:S04]  /*7c020*/  STL.64 [R1+0x6628], R164 ;  /* 0x006628a401007387 */ /* 0x000fe80000100a00 */
[----:B------:R-:W-:Y:S04]  /*7c030*/  STL.64 [R1+0x6640], R170 ;  /* 0x006640aa01007387 */ /* 0x000fe80000100a00 */
[----:B------:R-:W-:Y:S04]  /*7c040*/  STL.64 [R1+0x6638], R168 ;  /* 0x006638a801007387 */ /* 0x000fe80000100a00 */
[----:B------:R-:W-:Y:S04]  /*7c050*/  STL.64 [R1+0x6650], R174 ;  /* 0x006650ae01007387 */ /* 0x000fe80000100a00 */
[----:B------:R-:W-:Y:S01]  /*7c060*/  STL.64 [R1+0x6648], R172 ;  /* 0x006648ac01007387 */ /* 0x000fe20000100a00 */
[----:B------:R-:W-:-:S15]  /*7c070*/  HMMA.1688.F32.TF32 R176, R224, R20, R176 ;  /* 0x00000014e0b0723c */ /* 0x000fde00000810b0 */
[----:B------:R-:W-:-:S08]  /*7c080*/  NOP ;  /* 0x0000000000007918 */ /* 0x000fd00000000000 */
[----:B------:R-:W-:Y:S04]  /*7c090*/  STL.64 [R1+0x6660], R178 ;  /* 0x006660b201007387 */ /* 0x000fe80000100a00 */
[----:B------:R-:W-:Y:S04]  /*7c0a0*/  STL.64 [R1+0x6658], R176 ;  /* 0x006658b001007387 */ /* 0x000fe80000100a00 */
        /* <DEDUP_REMOVED lines=19> */
[----:B------:R-:W-:-:S02]  /*7c1e0*/  IMAD.MOV.U32 R135, RZ, RZ, R245 ;  /* 0x000000ffff877224 */ /* 0x000fc400078e00f5 */
[----:B------:R-:W-:Y:S01]  /*7c1f0*/  IMAD.MOV.U32 R124, RZ, RZ, R246 ;  /* 0x000000ffff7c7224 */ /* 0x000fe200078e00f6 */
[----:B------:R-:W-:Y:S01]  /*7c200*/  MOV R126, R251 ;  /* 0x000000fb007e7202 */ /* 0x000fe20000000f00 */
[----:B------:R-:W-:Y:S01]  /*7c210*/  IMAD.MOV.U32 R125, RZ, RZ, R247 ;  /* 0x000000ffff7d7224 */ /* 0x000fe200078e00f7 */
        /* <DEDUP_REMOVED lines=11> */
[----:B--2---:R-:W-:Y:S01]  /*7c2d0*/  MOV R134, R244 ;  /* 0x000000f400867202 */ /* 0x004fe20000000f00 */
[----:B---3--:R-:W-:-:S02]  /*7c2e0*/  IMAD.MOV.U32 R133, RZ, RZ, R250 ;  /* 0x000000ffff857224 */ /* 0x008fc400078e00fa */
[----:B----4-:R-:W-:Y:S02]  /*7c2f0*/  IMAD.MOV.U32 R132, RZ, RZ, R249 ;  /* 0x000000ffff847224 */ /* 0x010fe400078e00f9 */
[----:B------:R-:W-:Y:S02]  /*7c300*/  IMAD.MOV.U32 R139, RZ, RZ, R248 ;  /* 0x000000ffff8b7224 */ /* 0x000fe400078e00f8 */
[----:B------:R-:W1:Y:S04]  /*7c310*/  LDL.LU R248, [R1+0x6804] ;  /* 0x0068040001f87983 */ /* 0x000e680000300800 */
[----:B------:R-:W1:Y:S04]  /*7c320*/  LDL.LU R249, [R1+0x6800] ;  /* 0x0068000001f97983 */ /* 0x000e680000300800 */
[----:B------:R-:W1:Y:S04]  /*7c330*/  LDL.LU R250, [R1+0x67fc] ;  /* 0x0067fc0001fa7983 */ /* 0x000e680000300800 */
[----:B------:R-:W2:Y:S04]  /*7c340*/  LDL.LU R244, [R1+0x67f8] ;  /* 0x0067f80001f47983 */ /* 0x000ea80000300800 */
[----:B------:R-:W2:Y:S04]  /*7c350*/  LDL.LU R245, [R1+0x67f4] ;  /* 0x0067f40001f57983 */ /* 0x000ea80000300800 */
[----:B------:R-:W2:Y:S04]  /*7c360*/  LDL.LU R246, [R1+0x67f0] ;  /* 0x0067f00001f67983 */ /* 0x000ea80000300800 */
[----:B------:R-:W2:Y:S04]  /*7c370*/  LDL.LU R247, [R1+0x67ec] ;  /* 0x0067ec0001f77983 */ /* 0x000ea80000300800 */
[----:B------:R-:W1:Y:S04]  /*7c380*/  LDL.LU R251, [R1+0x67e8] ;  /* 0x0067e80001fb7983 */ /* 0x000e680000300800 */
[----:B------:R-:W3:Y:S04]  /*7c390*/  LDL.LU R127, [R1+0xcec] ;  /* 0x000cec00017f7983 */ /* 0x000ee80000300800 */
[----:B------:R-:W4:Y:S04]  /*7c3a0*/  LDL.LU R120, [R1+0xcc0] ;  /* 0x000cc00001787983 */ /* 0x000f280000300800 */
[----:B------:R-:W4:Y:S04]  /*7c3b0*/  LDL.LU R121, [R1+0xcc4] ;  /* 0x000cc40001797983 */ /* 0x000f280000300800 */
[----:B------:R-:W4:Y:S01]  /*7c3c0*/  LDL.LU R122, [R1+0xcc8] ;  /* 0x000cc800017a7983 */ /* 0x000f220000300800 */
[C---:B------:R-:W-:Y:S06]  /*7c3d0*/  HMMA.1688.F32.TF32 R148, R128.reuse, R28, R148 ;  /* 0x0000001c8094723c */ /* 0x040fec0000081094 */
[C---:B------:R-:W-:Y:S06]  /*7c3e0*/  HMMA.1688.F32.TF32 R140, R128.reuse, R36, R140 ;  /* 0x00000024808c723c */ /* 0x040fec000008108c */
[C---:B------:R-:W-:Y:S06]  /*7c3f0*/  HMMA.1688.F32.TF32 R144, R128.reuse, R32, R144 ;  /* 0x000000208090723c */ /* 0x040fec0000081090 */
[C---:B------:R-:W-:Y:S06]  /*7c400*/  HMMA.1688.F32.TF32 R132, R128.reuse, R44, R132 ;  /* 0x0000002c8084723c */ /* 0x040fec0000081084 */
[C---:B------:R-:W-:Y:S01]  /*7c410*/  HMMA.1688.F32.TF32 R136, R128.reuse, R40, R136 ;  /* 0x000000288088723c */ /* 0x040fe20000081088 */
[----:B------:R-:W-:Y:S05]  /*7c420*/  STL.64 [R1+0x18f0], R148 ;  /* 0x0018f09401007387 */ /* 0x000fea0000100a00 */
[----:B------:R-:W-:Y:S01]  /*7c430*/  HMMA.1688.F32.TF32 R116, R128, R52, R116 ;  /* 0x000000348074723c */ /* 0x000fe20000081074 */
[----:B------:R-:W-:-:S05]  /*7c440*/  IMAD.MOV.U32 R123, RZ, RZ, R3 ;  /* 0x000000ffff7b7224 */ /* 0x000fca00078e0003 */
[C---:B-1----:R-:W-:Y:S01]  /*7c450*/  HMMA.1688.F32.TF32 R152, R128.reuse, R24, R248 ;  /* 0x000000188098723c */ /* 0x042fe200000810f8 */
[----:B------:R-:W-:Y:S01]  /*7c460*/  IMAD.MOV.U32 R233, RZ, RZ, R186 ;  /* 0x000000ffffe97224 */ /* 0x000fe200078e00ba */
[----:B------:R-:W-:Y:S01]  /*7c470*/  MOV R235, R184 ;  /* 0x000000b800eb7202 */ /* 0x000fe20000000f00 */
[----:B------:R-:W-:Y:S01]  /*7c480*/  IMAD.MOV.U32 R234, RZ, RZ, R185 ;  /* 0x000000ffffea7224 */ /* 0x000fe200078e00b9 */
[----:B------:R-:W-:Y:S02]  /*7c490*/  LDS R184, [R0+UR12+0xa000] ;  /* 0x00a0000c00b87984 */ /* 0x000fe40008000800 */
[----:B---3--:R-:W-:Y:S01]  /*7c4a0*/  HMMA.1688.F32.TF32 R124, R128, R48, R124 ;  /* 0x00000030807c723c */ /* 0x008fe2000008107c */
[----:B------:R-:W-:Y:S01]  /*7c4b0*/  IMAD.MOV.U32 R24, RZ, RZ, R151 ;  /* 0x000000ffff187224 */ /* 0x000fe200078e0097 */
[----:B------:R-:W-:Y:S01]  /*7c4c0*/  LDS R185, [R187+UR12+0xa000] ;  /* 0x00a0000cbbb97984 */ /* 0x000fe20008000800 */
[----:B------:R-:W-:-:S03]  /*7c4d0*/  IMAD.MOV.U32 R25, RZ, RZ, R150 ;  /* 0x000000ffff197224 */ /* 0x000fc600078e0096 */
[----:B------:R1:W-:Y:S04]  /*7c4e0*/  STL [R1+0x64cc], R24 ;  /* 0x0064cc1801007387 */ /* 0x0003e80000100800 */
[----:B------:R3:W-:Y:S04]  /*7c4f0*/  STL [R1+0x64c8], R25 ;  /* 0x0064c81901007387 */ /* 0x0007e80000100800 */
[----:B------:R-:W-:Y:S01]  /*7c500*/  STL.64 [R1+0x18e0], R144 ;  /* 0x0018e09001007387 */ /* 0x000fe20000100a00 */
[----:B-1----:R-:W-:Y:S01]  /*7c510*/  MOV R24, R142 ;  /* 0x0000008e00187202 */ /* 0x002fe20000000f00 */
[----:B------:R-:W-:Y:S02]  /*7c520*/  HMMA.1688.F32.TF32 R232, R128, R8, R232 ;  /* 0x0000000880e8723c */ /* 0x000fe400000810e8 */
[----:B------:R-:W-:Y:S01]  /*7c530*/  IMAD.MOV.U32 R3, RZ, RZ, R155 ;  /* 0x000000ffff037224 */ /* 0x000fe200078e009b */
[----:B------:R-:W-:Y:S01]  /*7c540*/  LDS R186, [R0+UR12+0xb000] ;  /* 0x00b0000c00ba7984 */ /* 0x000fe20008000800 */
[----:B---3--:R-:W-:-:S03]  /*7c550*/  IMAD.MOV.U32 R25, RZ, RZ, R143 ;  /* 0x000000ffff197224 */ /* 0x008fc600078e008f */
[----:B------:R-:W-:Y:S04]  /*7c560*/  STL.64 [R1+0x18e8], R146 ;  /* 0x0018e89201007387 */ /* 0x000fe80000100a00 */
[----:B------:R-:W-:Y:S04]  /*7c570*/  STL.64 [R1+0x18d0], R140 ;  /* 0x0018d08c01007387 */ /* 0x000fe80000100a00 */
[----:B------:R1:W-:Y:S04]  /*7c580*/  STL [R1+0x64d4], R25 ;  /* 0x0064d41901007387 */ /* 0x0003e80000100800 */
[----:B------:R3:W-:Y:S04]  /*7c590*/  STL [R1+0x64d0], R24 ;  /* 0x0064d01801007387 */ /* 0x0007e80000100800 */
[----:B------:R-:W-:Y:S01]  /*7c5a0*/  STL.64 [R1+0x18c0], R136 ;  /* 0x0018c08801007387 */ /* 0x000fe20000100a00 */
[----:B-1----:R-:W-:Y:S01]  /*7c5b0*/  IMAD.MOV.U32 R25, RZ, RZ, R134 ;  /* 0x000000ffff197224 */ /* 0x002fe200078e0086 */
[----:B------:R-:W-:Y:S01]  /*7c5c0*/  HMMA.1688.F32.TF32 R228, R128, R4, R228 ;  /* 0x0000000480e4723c */ /* 0x000fe200000810e4 */
[----:B------:R-:W-:Y:S01]  /*7c5d0*/  IMAD.MOV.U32 R151, RZ, RZ, R23 ;  /* 0x000000ffff977224 */ /* 0x000fe200078e0017 */
[----:B------:R-:W1:Y:S01]  /*7c5e0*/  LDS R187, [R187+UR12+0xb000] ;  /* 0x00b0000cbbbb7984 */ /* 0x000e620008000800 */
[----:B---3--:R-:W-:-:S03]  /*7c5f0*/  IMAD.MOV.U32 R24, RZ, RZ, R135 ;  /* 0x000000ffff187224 */ /* 0x008fc600078e0087 */
[----:B------:R-:W-:Y:S04]  /*7c600*/  STL.64 [R1+0x18c8], R138 ;  /* 0x0018c88a01007387 */ /* 0x000fe80000100a00 */
[----:B------:R-:W-:Y:S04]  /*7c610*/  STL.64 [R1+0x18b0], R132 ;  /* 0x0018b08401007387 */ /* 0x000fe80000100a00 */
[----:B------:R3:W-:Y:S04]  /*7c620*/  STL [R1+0x64dc], R24 ;  /* 0x0064dc1801007387 */ /* 0x0007e80000100800 */
[----:B------:R2:W-:Y:S04]  /*7c630*/  STL [R1+0x64d8], R25 ;  /* 0x0064d81901007387 */ /* 0x0005e80000100800 */
[----:B------:R-:W-:Y:S01]  /*7c640*/  STL.64 [R1+0x18a0], R124 ;  /* 0x0018a07c01007387 */ /* 0x000fe20000100a00 */
[----:B---3--:R-:W-:-:S03]  /*7c650*/  MOV R24, R118 ;  /* 0x0000007600187202 */ /* 0x008fc60000000f00 */
[----:B------:R-:W-:Y:S01]  /*7c660*/  STL.64 [R1+0x18a8], R126 ;  /* 0x0018a87e01007387 */ /* 0x000fe20000100a00 */
[----:B--2---:R-:W-:-:S03]  /*7c670*/  IMAD.MOV.U32 R25, RZ, RZ, R119 ;  /* 0x000000ffff197224 */ /* 0x004fc600078e0077 */
[----:B------:R4:W-:Y:S01]  /*7c680*/  STL.64 [R1+0x1890], R116 ;  /* 0x0018907401007387 */ /* 0x0009e20000100a00 */
[C---:B------:R-:W-:Y:S03]  /*7c690*/  HMMA.1688.F32.TF32 R236, R128.reuse, R12, R236 ;  /* 0x0000000c80ec723c */ /* 0x040fe600000810ec */
[----:B------:R-:W-:Y:S03]  /*7c6a0*/  LDS R248, [R2+UR12+0xa000] ;  /* 0x00a0000c02f87984 */ /* 0x000fe60008000800 */
[C---:B------:R-:W-:Y:S01]  /*7c6b0*/  HMMA.1688.F32.TF32 R240, R128.reuse, R16, R240 ;  /* 0x0000001080f0723c */ /* 0x040fe200000810f0 */
[----:B------:R-:W-:Y:S04]  /*7c6c0*/  LDS R250, [R2+UR12+0xb000] ;  /* 0x00b0000c02fa7984 */ /* 0x000fe80008000800 */
[----:B------:R-:W-:Y:S01]  /*7c6d0*/  LDS R249, [R252+UR12+0xa000] ;  /* 0x00a0000cfcf97984 */ /* 0x000fe20008000800 */
[----:B----4-:R-:W-:Y:S03]  /*7c6e0*/  HMMA.1688.F32.TF32 R116, R128, R56, R120 ;  /* 0x000000388074723c */ /* 0x010fe60000081078 */
[----:B------:R-:W-:Y:S04]  /*7c6f0*/  STL [R1+0x64e4], R25 ;  /* 0x0064e41901007387 */ /* 0x000fe80000100800 */
[----:B------:R-:W-:Y:S01]  /*7c700*/  STL [R1+0x64e0], R24 ;  /* 0x0064e01801007387 */ /* 0x000fe20000100800 */
[----:B------:R-:W-:-:S03]  /*7c710*/  IMAD.MOV.U32 R120, RZ, RZ, R27 ;  /* 0x000000ffff787224 */ /* 0x000fc600078e001b */
[----:B------:R-:W2:Y:S01]  /*7c720*/  LDL.LU R27, [R1+0x67e4] ;  /* 0x0067e400011b7983 */ /* 0x000ea20000300800 */
[----:B------:R-:W-:Y:S01]  /*7c730*/  IMAD.MOV.U32 R121, RZ, RZ, R26 ;  /* 0x000000ffff797224 */ /* 0x000fe200078e001a */
[----:B------:R-:W-:Y:S01]  /*7c740*/  MOV R122, R31 ;  /* 0x0000001f007a7202 */ /* 0x000fe20000000f00 */
[----:B------:R-:W-:Y:S01]  /*7c750*/  IMAD.MOV.U32 R123, RZ, RZ, R30 ;  /* 0x000000ffff7b7224 */ /* 0x000fe200078e001e */
[----:B------:R-:W-:Y:S01]  /*7c760*/  HMMA.1688.F32.TF32 R244, R128, R20, R244 ;  /* 0x0000001480f4723c */ /* 0x000fe200000810f4 */
[----:B------:R-:W-:Y:S01]  /*7c770*/  IMAD.MOV.U32 R124, RZ, RZ, R35 ;  /* 0x000000ffff7c7224 */ /* 0x000fe200078e0023 */
[----:B------:R-:W-:Y:S01]  /*7c780*/  MOV R126, R68 ;  /* 0x00000044007e7202 */ /* 0x000fe20000000f00 */
[----:B------:R-:W-:Y:S01]  /*7c790*/  IMAD.MOV.U32 R125, RZ, RZ, R34 ;  /* 0x000000ffff7d7224 */ /* 0x000fe200078e0022 */
[----:B------:R-:W3:Y:S04]  /*7c7a0*/  LDS R251, [R252+UR12+0xb000] ;  /* 0x00b0000cfcfb7984 */ /* 0x000ee80008000800 */
[----:B------:R4:W-:Y:S04]  /*7c7b0*/  STL.64 [R1+0x1880], R116 ;  /* 0x0018807401007387 */ /* 0x0009e80000100a00 */
[----:B------:R1:W-:Y:S04]  /*7c7c0*/  STL.64 [R1+0x1888], R118 ;  /* 0x0018887601007387 */ /* 0x0003e80000100a00 */
[----:B------:R-:W4:Y:S04]  /*7c7d0*/  LDL.LU R26, [R1+0x67e0] ;  /* 0x0067e000011a7983 */ /* 0x000f280000300800 */
[----:B------:R-:W3:Y:S01]  /*7c7e0*/  LDL.LU R31, [R1+0x67dc] ;  /* 0x0067dc00011f7983 */ /* 0x000ee20000300800 */
[----:B------:R-:W-:-:S03]  /*7c7f0*/  IMAD.MOV.U32 R127, RZ, RZ, R69 ;  /* 0x000000ffff7f7224 */ /* 0x000fc600078e0045 */
[----:B------:R-:W2:Y:S01]  /*7c800*/  LDL.LU R30, [R1+0x67d8] ;  /* 0x0067d800011e7983 */ /* 0x000ea20000300800 */
[----:B------:R-:W-:-:S03]  /*7c810*/  IMAD.MOV.U32 R132, RZ, RZ, R70 ;  /* 0x000000ffff847224 */ /* 0x000fc600078e0046 */
[----:B------:R-:W4:Y:S01]  /*7c820*/  LDL.LU R35, [R1+0x67d4] ;  /* 0x0067d40001237983 */ /* 0x000f220000300800 */
[----:B------:R-:W-:-:S03]  /*7c830*/  IMAD.MOV.U32 R133, RZ, RZ, R71 ;  /* 0x000000ffff857224 */ /* 0x000fc600078e0047 */
[----:B------:R-:W3:Y:S01]  /*7c840*/  LDL.LU R34, [R1+0x67d0] ;  /* 0x0067d00001227983 */ /* 0x000ee20000300800 */
[----:B------:R-:W-:-:S03]  /*7c850*/  MOV R134, R54 ;  /* 0x0000003600867202 */ /* 0x000fc60000000f00 */
[----:B------:R-:W4:Y:S01]  /*7c860*/  LDL.LU R68, [R1+0x67cc] ;  /* 0x0067cc0001447983 */ /* 0x000f220000300800 */
[----:B------:R-:W-:-:S03]  /*7c870*/  IMAD.MOV.U32 R135, RZ, RZ, R55 ;  /* 0x000000ffff877224 */ /* 0x000fc600078e0037 */
[----:B------:R-:W4:Y:S04]  /*7c880*/  LDL.LU R69, [R1+0x67c8] ;  /* 0x0067c80001457983 */ /* 0x000f280000300800 */
[----:B------:R-:W4:Y:S04]  /*7c890*/  LDL.LU R70, [R1+0x67c4] ;  /* 0x0067c40001467983 */ /* 0x000f280000300800 */
[----:B------:R-:W4:Y:S04]  /*7c8a0*/  LDL.LU R71, [R1+0x67c0] ;  /* 0x0067c00001477983 */ /* 0x000f280000300800 */
[----:B------:R-:W2:Y:S04]  /*7c8b0*/  LDL.LU R54, [R1+0x67bc] ;  /* 0x0067bc0001367983 */ /* 0x000ea80000300800 */
[----:B------:R-:W3:Y:S01]  /*7c8c0*/  LDL.LU R55, [R1+0x67b8] ;  /* 0x0067b80001377983 */ /* 0x000ee20000300800 */
[----:B------:R-:W-:Y:S01]  /*7c8d0*/  IMAD.MOV.U32 R136, RZ, RZ, R47 ;  /* 0x000000ffff887224 */ /* 0x000fe200078e002f */
[----:B------:R-:W-:Y:S01]  /*7c8e0*/  MOV R138, R51 ;  /* 0x00000033008a7202 */ /* 0x000fe20000000f00 */
[----:B------:R-:W-:Y:S01]  /*7c8f0*/  IMAD.MOV.U32 R137, RZ, RZ, R46 ;  /* 0x000000ffff897224 */ /* 0x000fe200078e002e */
[----:B------:R-:W4:Y:S01]  /*7c900*/  LDL.LU R47, [R1+0x67b4] ;  /* 0x0067b400012f7983 */ /* 0x000f220000300800 */
[----:B------:R-:W-:-:S03]  /*7c910*/  IMAD.MOV.U32 R139, RZ, RZ, R50 ;  /* 0x000000ffff8b7224 */ /* 0x000fc600078e0032 */
[----:B------:R-:W4:Y:S04]  /*7c920*/  LDL.LU R46, [R1+0x67b0] ;  /* 0x0067b000012e7983 */ /* 0x000f280000300800 */
[----:B------:R-:W4:Y:S04]  /*7c930*/  LDL.LU R51, [R1+0x67ac] ;  /* 0x0067ac0001337983 */ /* 0x000f280000300800 */
[----:B------:R-:W4:Y:S04]  /*7c940*/  LDL.LU R50, [R1+0x67a8] ;  /* 0x0067a80001327983 */ /* 0x000f280000300800 */
[----:B------:R-:W4:Y:S04]  /*7c950*/  LDL.LU R156, [R1] ;  /* 0x00000000019c7983 */ /* 0x000f280000300800 */
[----:B------:R-:W4:Y:S01]  /*7c960*/  LDL.LU R157, [R1+0x4] ;  /* 0x00000400019d7983 */ /* 0x000f220000300800 */
[----:B--2---:R-:W-:-:S02]  /*7c970*/  IMAD.MOV.U32 R159, RZ, RZ, R54 ;  /* 0x000000ffff9f7224 */ /* 0x004fc400078e0036 */
[----:B---3--:R-:W-:Y:S02]  /*7c980*/  IMAD.MOV.U32 R158, RZ, RZ, R55 ;  /* 0x000000ffff9e7224 */ /* 0x008fe400078e0037 */
        /* <DEDUP_REMOVED lines=10> */
[----:B----4-:R-:W-:-:S03]  /*7ca30*/  IMAD.MOV.U32 R160, RZ, RZ, R50 ;  /* 0x000000ffffa07224 */ /* 0x010fc600078e0032 */
[----:B------:R-:W4:Y:S01]  /*7ca40*/  LDL.LU R164, [R1+0x20] ;  /* 0x0000200001a47983 */ /* 0x000f220000300800 */
[----:B------:R-:W-:-:S03]  /*7ca50*/  IMAD.MOV.U32 R161, RZ, RZ, R51 ;  /* 0x000000ffffa17224 */ /* 0x000fc600078e0033 */
[----:B------:R-:W4:Y:S01]  /*7ca60*/  LDL.LU R165, [R1+0x24] ;  /* 0x0000240001a57983 */ /* 0x000f220000300800 */
[----:B------:R-:W-:Y:S01]  /*7ca70*/  MOV R162, R46 ;  /* 0x0000002e00a27202 */ /* 0x000fe20000000f00 */
[----:B------:R-:W-:Y:S02]  /*7ca80*/  IMAD.MOV.U32 R163, RZ, RZ, R47 ;  /* 0x000000ffffa37224 */ /* 0x000fe400078e002f */
[----:B------:R-:W-:Y:S01]  /*7ca90*/  IMAD.MOV.U32 R144, RZ, RZ, R42 ;  /* 0x000000ffff907224 */ /* 0x000fe200078e002a */
[----:B------:R-:W-:Y:S01]  /*7caa0*/  MOV R146, R38 ;  /* 0x0000002600927202 */ /* 0x000fe20000000f00 */
[----:B------:R-:W-:Y:S02]  /*7cab0*/  IMAD.MOV.U32 R145, RZ, RZ, R43 ;  /* 0x000000ffff917224 */ /* 0x000fe400078e002b */
[----:B------:R-:W-:Y:S02]  /*7cac0*/  IMAD.MOV.U32 R8, RZ, RZ, R152 ;  /* 0x000000ffff087224 */ /* 0x000fe400078e0098 */
[----:B------:R-:W-:Y:S01]  /*7cad0*/  IMAD.MOV.U32 R147, RZ, RZ, R39 ;  /* 0x000000ffff937224 */ /* 0x000fe200078e0027 */
        /* <DEDUP_REMOVED lines=9> */
[----:B------:R-:W-:Y:S01]  /*7cb70*/  IMAD.MOV.U32 R140, RZ, RZ, R18 ;  /* 0x000000ffff8c7224 */ /* 0x000fe200078e0012 */
[----:B------:R-:W-:Y:S01]  /*7cb80*/  MOV R142, R14 ;  /* 0x0000000e008e7202 */ /* 0x000fe20000000f00 */
[----:B------:R-:W-:-:S02]  /*7cb90*/  IMAD.MOV.U32 R141, RZ, RZ, R19 ;  /* 0x000000ffff8d7224 */ /* 0x000fc400078e0013 */
[----:B------:R-:W-:Y:S02]  /*7cba0*/  IMAD.MOV.U32 R143, RZ, RZ, R15 ;  /* 0x000000ffff8f7224 */ /* 0x000fe400078e000f */
[----:B------:R-:W-:Y:S02]  /*7cbb0*/  IMAD.MOV.U32 R116, RZ, RZ, R6 ;  /* 0x000000ffff747224 */ /* 0x000fe400078e0006 */
[----:B------:R-:W-:Y:S01]  /*7cbc0*/  IMAD.MOV.U32 R117, RZ, RZ, R7 ;  /* 0x000000ffff757224 */ /* 0x000fe200078e0007 */
[----:B-1----:R-:W-:Y:S01]  /*7cbd0*/  MOV R118, R10 ;  /* 0x0000000a00767202 */ /* 0x002fe20000000f00 */
[----:B------:R-:W-:Y:S02]  /*7cbe0*/  IMAD.MOV.U32 R119, RZ, RZ, R11 ;  /* 0x000000ffff777224 */ /* 0x000fe400078e000b */
[----:B--2---:R-:W-:Y:S01]  /*7cbf0*/  IMAD.MOV.U32 R167, RZ, RZ, R55 ;  /* 0x000000ffffa77224 */ /* 0x004fe200078e0037 */
[----:B---3--:R-:W-:Y:S02]  /*7cc00*/  MOV R166, R54 ;  /* 0x0000003600a67202 */ /* 0x008fe40000000f00 */
[----:B------:R-:W2:Y:S04]  /*7cc10*/  LDL.LU R54, [R1+0x679c] ;  /* 0x00679c0001367983 */ /* 0x000ea80000300800 */
[----:B------:R-:W2:Y:S04]  /*7cc20*/  LDL.LU R55, [R1+0x6798] ;  /* 0x0067980001377983 */ /* 0x000ea80000300800 */
[----:B------:R-:W3:Y:S04]  /*7cc30*/  LDL.LU R50, [R1+0x6794] ;  /* 0x0067940001327983 */ /* 0x000ee80000300800 */
[----:B------:R-:W3:Y:S04]  /*7cc40*/  LDL.LU R51, [R1+0x6790] ;  /* 0x0067900001337983 */ /* 0x000ee80000300800 */
        /* <DEDUP_REMOVED lines=18> */
[----:B------:R-:W4:Y:S04]  /*7cd70*/  LDL.LU R6, [R1+0x6744] ;  /* 0x0067440001067983 */ /* 0x000f280000300800 */
[----:B------:R-:W4:Y:S04]  /*7cd80*/  LDL.LU R7, [R1+0x6740] ;  /* 0x0067400001077983 */ /* 0x000f280000300800 */
[----:B------:R-:W2:Y:S04]  /*7cd90*/  LDL.LU R10, [R1+0x673c] ;  /* 0x00673c00010a7983 */ /* 0x000ea80000300800 */
[----:B------:R-:W2:Y:S01]  /*7cda0*/  LDL.LU R11, [R1+0x6738] ;  /* 0x00673800010b7983 */ /* 0x000ea20000300800 */
[C---:B------:R-:W-:Y:S06]  /*7cdb0*/  HMMA.1688.F32.TF32 R172, R128.reuse, R60, R172 ;  /* 0x0000003c80ac723c */ /* 0x040fec00000810ac */
[----:B------:R-:W-:-:S15]  /*7cdc0*/  HMMA.1688.F32.TF32 R128, R128, R64, R168 ;  /* 0x000000408080723c */ /* 0x000fde00000810a8 */
[----:B------:R-:W-:-:S03]  /*7cdd0*/  NOP ;  /* 0x0000000000007918 */ /* 0x000fc60000000000 */
[----:B------:R-:W-:Y:S02]  /*7cde0*/  IMAD.MOV.U32 R24, RZ, RZ, R175 ;  /* 0x000000ffff187224 */ /* 0x000fe400078e00af */
[----:B------:R-:W-:Y:S01]  /*7cdf0*/  IMAD.MOV.U32 R25, RZ, RZ, R174 ;  /* 0x000000ffff197224 */ /* 0x000fe200078e00ae */
[----:B------:R-:W-:Y:S04]  /*7ce00*/  STL.64 [R1+0x1870], R172 ;  /* 0x001870ac01007387 */ /* 0x000fe80000100a00 */
[----:B------:R-:W-:Y:S04]  /*7ce10*/  STL [R1+0x64ec], R24 ;  /* 0x0064ec1801007387 */ /* 0x000fe80000100800 */
[----:B------:R-:W-:Y:S04]  /*7ce20*/  STL [R1+0x64e8], R25 ;  /* 0x0064e81901007387 */ /* 0x000fe80000100800 */
[----:B------:R-:W-:Y:S04]  /*7ce30*/  STL.64 [R1+0x30], R128 ;  /* 0x0000308001007387 */ /* 0x000fe80000100a00 */
[----:B------:R3:W-:Y:S01]  /*7ce40*/  STL.64 [R1+0x38], R130 ;  /* 0x0000388201007387 */ /* 0x0007e20000100a00 */
[C---:B----4-:R-:W-:Y:S06]  /*7ce50*/  HMMA.1688.F32.TF32 R164, R184.reuse, R6, R164 ;  /* 0x00000006b8a4723c */ /* 0x050fec00000810a4 */
[C---:B---3--:R-:W-:Y:S06]  /*7ce60*/  HMMA.1688.F32.TF32 R128, R184.reuse, R14, R156 ;  /* 0x0000000eb880723c */ /* 0x048fec000008109c */
[----:B--2---:R-:W-:-:S12]  /*7ce70*/  HMMA.1688.F32.TF32 R160, R184, R10, R160 ;  /* 0x0000000ab8a0723c */ /* 0x004fd800000810a0 */
[----:B------:R-:W-:Y:S01]  /*7ce80*/  IMAD.MOV.U32 R25, RZ, RZ, R167 ;  /* 0x000000ffff197224 */ /* 0x000fe200078e00a7 */
[----:B------:R-:W-:Y:S01]  /*7ce90*/  MOV R24, R166 ;  /* 0x000000a600187202 */ /* 0x000fe20000000f00 */
[----:B------:R-:W-:Y:S04]  /*7cea0*/  STL.64 [R1+0x20], R164 ;  /* 0x000020a401007387 */ /* 0x000fe80000100a00 */
[----:B------:R1:W-:Y:S04]  /*7ceb0*/  STL [R1+0x64f4], R25 ;  /* 0x0064f41901007387 */ /* 0x0003e80000100800 */
[----:B------:R2:W-:Y:S04]  /*7cec0*/  STL [R1+0x64f0], R24 ;  /* 0x0064f01801007387 */ /* 0x0005e80000100800 */
[----:B------:R-:W-:Y:S01]  /*7ced0*/  STL.64 [R1+0x10], R160 ;  /* 0x000010a001007387 */ /* 0x000fe20000100a00 */
[----:B-1----:R-:W-:-:S03]  /*7cee0*/  IMAD.MOV.U32 R25, RZ, RZ, R130 ;  /* 0x000000ffff197224 */ /* 0x002fc600078e0082 */
[----:B------:R-:W-:Y:S01]  /*7cef0*/  STL.64 [R1+0x18], R162 ;  /* 0x000018a201007387 */ /* 0x000fe20000100a00 */
[----:B--2---:R-:W-:-:S03]  /*7cf00*/  IMAD.MOV.U32 R24, RZ, RZ, R131 ;  /* 0x000000ffff187224 */ /* 0x004fc600078e0083 */
[----:B------:R1:W-:Y:S02]  /*7cf10*/  STL.64 [R1], R128 ;  /* 0x0000008001007387 */ /* 0x0003e40000100a00 */
[C---:B-1----:R-:W-:Y:S01]  /*7cf20*/  HMMA.1688.F32.TF32 R128, R184.reuse, R18, R68 ;  /* 0x00000012b880723c */ /* 0x042fe20000081044 */
[----:B------:R-:W-:Y:S01]  /*7cf30*/  LOP3.LUT R41, R0, 0x20, RZ, 0x3c, !PT ;  /* 0x0000002000297812 */ /* 0x000fe200078e3cff */
[----:B------:R-:W-:Y:S04]  /*7cf40*/  LDS R68, [R0+UR12+0xa080] ;  /* 0x00a0800c00447984 */ /* 0x000fe80008000800 */
[C---:B------:R-:W-:Y:S01]  /*7cf50*/  HMMA.1688.F32.TF32 R148, R184.reuse, R26, R148 ;  /* 0x0000001ab894723c */ /* 0x040fe20000081094 */
[----:B------:R-:W-:Y:S04]  /*7cf60*/  LDS R70, [R0+UR12+0xb080] ;  /* 0x00b0800c00467984 */ /* 0x000fe80008000800 */
[----:B------:R-:W-:Y:S01]  /*7cf70*/  LDS R69, [R41+UR12+0xa080] ;  /* 0x00a0800c29457984 */ /* 0x000fe20008000800 */
[C---:B------:R-:W-:Y:S03]  /*7cf80*/  HMMA.1688.F32.TF32 R136, R184.reuse, R38, R136 ;  /* 0x00000026b888723c */ /* 0x040fe60000081088 */
[----:B------:R-:W1:Y:S08]  /*7cf90*/  LDS R71, [R41+UR12+0xb080] ;  /* 0x00b0800c29477984 */ /* 0x000e700008000800 */
[----:B------:R-:W-:Y:S04]  /*7cfa0*/  STL.64 [R1+0xf00], R128 ;  /* 0x000f008001007387 */ /* 0x000fe80000100a00 */
[----:B------:R2:W-:Y:S02]  /*7cfb0*/  STL.64 [R1+0xf08], R130 ;  /* 0x000f088201007387 */ /* 0x0005e40000100a00 */
[----:B--2---:R-:W-:-:S15]  /*7cfc0*/  HMMA.1688.F32.TF32 R128, R184, R22, R152 ;  /* 0x00000016b880723c */ /* 0x004fde0000081098 */
[----:B------:R-:W-:-:S08]  /*7cfd0*/  NOP ;  /* 0x0000000000007918 */ /* 0x000fd00000000000 */
[----:B------:R-:W-:Y:S04]  /*7cfe0*/  STL.64 [R1+0x130], R128 ;  /* 0x0001308001007387 */ /* 0x000fe80000100a00 */
[----:B------:R2:W-:Y:S02]  /*7cff0*/  STL.64 [R1+0x138], R130 ;  /* 0x0001388201007387 */ /* 0x0005e40000100a00 */
[----:B--2---:R-:W-:Y:S02]  /*7d000*/  HMMA.1688.F32.TF32 R128, R184, R30, R144 ;  /* 0x0000001eb880723c */ /* 0x004fe40000081090 */
[----:B------:R-:W-:Y:S04]  /*7d010*/  STL.64 [R1+0x120], R148 ;  /* 0x0001209401007387 */ /* 0x000fe80000100a00 */
[----:B------:R-:W-:-:S15]  /*7d020*/  STL.64 [R1+0x128], R150 ;  /* 0x0001289601007387 */ /* 0x000fde0000100a00 */
[----:B------:R-:W-:-:S02]  /*7d030*/  NOP ;  /* 0x0000000000007918 */ /* 0x000fc40000000000 */
[----:B------:R2:W-:Y:S01]  /*7d040*/  STL.64 [R1+0x110], R128 ;  /* 0x0001108001007387 */ /* 0x0005e20000100a00 */
[----:B------:R-:W-:Y:S01]  /*7d050*/  MOV R37, R130 ;  /* 0x0000008200257202 */ /* 0x000fe20000000f00 */
[----:B------:R-:W-:Y:S02]  /*7d060*/  IMAD.MOV.U32 R36, RZ, RZ, R131 ;  /* 0x000000ffff247224 */ /* 0x000fe400078e0083 */
[C---:B--2---:R-:W-:Y:S06]  /*7d070*/  HMMA.1688.F32.TF32 R128, R184.reuse, R34, R140 ;  /* 0x00000022b880723c */ /* 0x044fec000008108c */
[----:B------:R-:W-:-:S15]  /*7d080*/  HMMA.1688.F32.TF32 R132, R184, R42, R132 ;  /* 0x0000002ab884723c */ /* 0x000fde0000081084 */
[----:B------:R-:W-:-:S02]  /*7d090*/  NOP ;  /* 0x0000000000007918 */ /* 0x000fc40000000000 */
[----:B------:R-:W-:Y:S04]  /*7d0a0*/  STL.64 [R1+0x100], R128 ;  /* 0x0001008001007387 */ /* 0x000fe80000100a00 */
[----:B------:R2:W-:Y:S02]  /*7d0b0*/  STL.64 [R1+0x108], R130 ;  /* 0x0001088201007387 */ /* 0x0005e40000100a00 */
[C---:B--2---:R-:W-:Y:S06]  /*7d0c0*/  HMMA.1688.F32.TF32 R128, R184.reuse, R46, R124 ;  /* 0x0000002eb880723c */ /* 0x044fec000008107c */
[C---:B------:R-:W-:Y:S06]  /*7d0d0*/  HMMA.1688.F32.TF32 R124, R184.reuse, R50, R116 ;  /* 0x00000032b87c723c */ /* 0x040fec0000081074 */
[----:B------:R-:W-:Y:S01]  /*7d0e0*/  HMMA.1688.F32.TF32 R116, R184, R54, R120 ;  /* 0x00000036b874723c */ /* 0x000fe20000081078 */
[----:B------:R2:W-:Y:S04]  /*7d0f0*/  STL.64 [R1+0xf0], R136 ;  /* 0x0000f08801007387 */ /* 0x0005e80000100a00 */
[----:B------:R3:W-:Y:S04]  /*7d100*/  STL.64 [R1+0xf8], R138 ;  /* 0x0000f88a01007387 */ /* 0x0007e80000100a00 */
[----:B------:R-:W-:Y:S04]  /*7d110*/  STL.64 [R1+0xe0], R132 ;  /* 0x0000e08401007387 */ /* 0x000fe80000100a00 */
[----:B------:R-:W-:Y:S04]  /*7d120*/  STL.64 [R1+0xe8], R134 ;  /* 0x0000e88601007387 */ /* 0x000fe80000100a00 */
[----:B------:R-:W-:Y:S04]  /*7d130*/  STL.64 [R1+0xd0], R128 ;  /* 0x0000d08001007387 */ /* 0x000fe80000100a00 */
[----:B------:R-:W-:Y:S04]  /*7d140*/  STL.64 [R1+0xd8], R130 ;  /* 0x0000d88201007387 */ /* 0x000fe80000100a00 */
[----:B--2---:R-:W2:Y:S04]  /*7d150*/  LDL.LU R136, [R1+0x150] ;  /* 0x0001500001887983 */ /* 0x004ea80000300800 */
[----:B------:R-:W-:Y:S01]  /*7d160*/  STL.64 [R1+0xc0], R124 ;  /* 0x0000c07c01007387 */ /* 0x000fe20000100a00 */
[----:B---3--:R-:W-:-:S03]  /*7d170*/  IMAD.MOV.U32 R138, RZ, RZ, R66 ;  /* 0x000000ffff8a7224 */ /* 0x008fc600078e0042 */
[----:B------:R-:W-:Y:S01]  /*7d180*/  STL.64 [R1+0xc8], R126 ;  /* 0x0000c87e01007387 */ /* 0x000fe20000100a00 */
[----:B------:R-:W-:-:S03]  /*7d190*/  IMAD.MOV.U32 R139, RZ, RZ, R62 ;  /* 0x000000ffff8b7224 */ /* 0x000fc600078e003e */
[----:B------:R3:W-:Y:S04]  /*7d1a0*/  STL.64 [R1+0xb0], R116 ;  /* 0x0000b07401007387 */ /* 0x0007e80000100a00 */
[----:B------:R4:W-:Y:S04]  /*7d1b0*/  STL.64 [R1+0xb8], R118 ;  /* 0x0000b87601007387 */ /* 0x0009e80000100a00 */
[----:B------:R-:W2:Y:S04]  /*7d1c0*/  LDL.LU R137, [R1+0x154] ;  /* 0x0001540001897983 */ /* 0x000ea80000300800 */
[----:B------:R-:W2:Y:S04]  /*7d1d0*/  LDL.LU R66, [R1+0x6734] ;  /* 0x0067340001427983 */ /* 0x000ea80000300800 */
[----:B------:R-:W2:Y:S01]  /*7d1e0*/  LDL.LU R62, [R1+0x6730] ;  /* 0x00673000013e7983 */ /* 0x000ea20000300800 */
[----:B------:R-:W-:Y:S01]  /*7d1f0*/  MOV R140, R67 ;  /* 0x00000043008c7202 */ /* 0x000fe20000000f00 */
[----:B------:R-:W-:-:S02]  /*7d200*/  IMAD.MOV.U32 R141, RZ, RZ, R59 ;  /* 0x000000ffff8d7224 */ /* 0x000fc400078e003b */
[----:B------:R-:W2:Y:S01]  /*7d210*/  LDL.LU R67, [R1+0x672c] ;  /* 0x00672c0001437983 */ /* 0x000ea20000300800 */
[----:B------:R-:W-:Y:S02]  /*7d220*/  IMAD.MOV.U32 R142, RZ, RZ, R58 ;  /* 0x000000ffff8e7224 */ /* 0x000fe400078e003a */
[----:B------:R-:W-:Y:S01]  /*7d230*/  IMAD.MOV.U32 R143, RZ, RZ, R63 ;  /* 0x000000ffff8f7224 */ /* 0x000fe200078e003f */
        /* <DEDUP_REMOVED lines=32> */
[----:B------:R-:W-:-:S02]  /*7d440*/  MOV R144, R62 ;  /* 0x0000003e00907202 */ /* 0x000fc40000000f00 */
[----:B------:R-:W2:Y:S04]  /*7d450*/  LDL.LU R62, [R1+0x671c] ;  /* 0x00671c00013e7983 */ /* 0x000ea80000300800 */
[----:B------:R-:W3:Y:S04]  /*7d460*/  LDL.LU R66, [R1+0x6718] ;  /* 0x0067180001427983 */ /* 0x000ee80000300800 */
[----:B------:R-:W4:Y:S04]  /*7d470*/  LDL.LU R146, [R1+0x178] ;  /* 0x0001780001927983 */ /* 0x000f280000300800 */
[----:B------:R-:W4:Y:S04]  /*7d480*/  LDL.LU R147, [R1+0x17c] ;  /* 0x00017c0001937983 */ /* 0x000f280000300800 */
[----:B------:R-:W4:Y:S04]  /*7d490*/  LDL.LU R152, [R1+0x190] ;  /* 0x0001900001987983 */ /* 0x000f280000300800 */
[----:B------:R-:W4:Y:S01]  /*7d4a0*/  LDL.LU R153, [R1+0x194] ;  /* 0x0001940001997983 */ /* 0x000f220000300800 */
[----:B--2---:R-:W-:-:S03]  /*7d4b0*/  IMAD.MOV.U32 R154, RZ, RZ, R62 ;  /* 0x000000ffff9a7224 */ /* 0x004fc600078e003e */
[----:B------:R-:W2:Y:S01]  /*7d4c0*/  LDL.LU R62, [R1+0x6714] ;  /* 0x00671400013e7983 */ /* 0x000ea20000300800 */
[----:B---3--:R-:W-:-:S03]  /*7d4d0*/  IMAD.MOV.U32 R155, RZ, RZ, R66 ;  /* 0x000000ffff9b7224 */ /* 0x008fc600078e0042 */
[----:B------:R-:W3:Y:S04]  /*7d4e0*/  LDL.LU R66, [R1+0x6710] ;  /* 0x0067100001427983 */ /* 0x000ee80000300800 */
[----:B------:R-:W4:Y:S04]  /*7d4f0*/  LDL.LU R156, [R1+0x1a0] ;  /* 0x0001a000019c7983 */ /* 0x000f280000300800 */
[----:B------:R-:W4:Y:S04]  /*7d500*/  LDL.LU R157, [R1+0x1a4] ;  /* 0x0001a400019d7983 */ /* 0x000f280000300800 */
        /* <DEDUP_REMOVED lines=8> */
[----:B--2---:R-:W-:Y:S01]  /*7d590*/  IMAD.MOV.U32 R163, RZ, RZ, R62 ;  /* 0x000000ffffa37224 */ /* 0x004fe200078e003e */
[----:B---3--:R-:W-:Y:S02]  /*7d5a0*/  MOV R162, R66 ;  /* 0x0000004200a27202 */ /* 0x008fe40000000f00 */
        /* <DEDUP_REMOVED lines=8> */
[C---:B------:R-:W-:Y:S03]  /*7d630*/  HMMA.1688.F32.TF32 R164, R248.reuse, R6, R164 ;  /* 0x00000006f8a4723c */ /* 0x040fe600000810a4 */
[----:B------:R-:W2:Y:S04]  /*7d640*/  LDL.LU R134, [R1+0x148] ;  /* 0x0001480001867983 */ /* 0x000ea80000300800 */
[----:B------:R-:W2:Y:S01]  /*7d650*/  LDL.LU R135, [R1+0x14c] ;  /* 0x00014c0001877983 */ /* 0x000ea20000300800 */
[----:B----4-:R-:W-:Y:S06]  /*7d660*/  HMMA.1688.F32.TF32 R124, R248, R10, R124 ;  /* 0x0000000af87c723c */ /* 0x010fec000008107c */
[C---:B---3--:R-:W-:Y:S06]  /*7d670*/  HMMA.1688.F32.TF32 R172, R184.reuse, R62, R172 ;  /* 0x0000003eb8ac723c */ /* 0x048fec00000810ac */
[C---:B--2---:R-:W-:Y:S06]  /*7d680*/  HMMA.1688.F32.TF32 R176, R184.reuse, R58, R176 ;  /* 0x0000003ab8b0723c */ /* 0x044fec00000810b0 */
[----:B------:R-:W-:-:S15]  /*7d690*/  HMMA.1688.F32.TF32 R128, R184, R66, R168 ;  /* 0x00000042b880723c */ /* 0x000fde00000810a8 */
[----:B------:R-:W-:-:S02]  /*7d6a0*/  NOP ;  /* 0x0000000000007918 */ /* 0x000fc40000000000 */
[----:B------:R-:W-:Y:S04]  /*7d6b0*/  STL.64 [R1+0xa0], R176 ;  /* 0x0000a0b001007387 */ /* 0x000fe80000100a00 */
[----:B------:R-:W-:Y:S04]  /*7d6c0*/  STL.64 [R1+0xa8], R178 ;  /* 0x0000a8b201007387 */ /* 0x000fe80000100a00 */
[----:B------:R-:W-:Y:S04]  /*7d6d0*/  STL.64 [R1+0x90], R172 ;  /* 0x000090ac01007387 */ /* 0x000fe80000100a00 */
[----:B------:R-:W-:Y:S04]  /*7d6e0*/  STL.64 [R1+0x98], R174 ;  /* 0x000098ae01007387 */ /* 0x000fe80000100a00 */
[----:B------:R-:W-:Y:S04]  /*7d6f0*/  STL.64 [R1+0x80], R128 ;  /* 0x0000808001007387 */ /* 0x000fe80000100a00 */
[----:B------:R2:W-:Y:S02]  /*7d700*/  STL.64 [R1+0x88], R130 ;  /* 0x0000888201007387 */ /* 0x0005e40000100a00 */
[C---:B--2---:R-:W-:Y:S06]  /*7d710*/  HMMA.1688.F32.TF32 R128, R248.reuse, R14, R116 ;  /* 0x0000000ef880723c */ /* 0x044fec0000081074 */
[----:B------:R-:W-:Y:S01]  /*7d720*/  HMMA.1688.F32.TF32 R116, R248, R18, R120 ;  /* 0x00000012f874723c */ /* 0x000fe20000081078 */
[----:B------:R-:W-:Y:S04]  /*7d730*/  STL.64 [R1+0x70], R164 ;  /* 0x000070a401007387 */ /* 0x000fe80000100a00 */
[----:B------:R-:W-:Y:S04]  /*7d740*/  STL.64 [R1+0x78], R166 ;  /* 0x000078a601007387 */ /* 0x000fe80000100a00 */
[----:B------:R2:W-:Y:S04]  /*7d750*/  STL.64 [R1+0x60], R124 ;  /* 0x0000607c01007387 */ /* 0x0005e80000100a00 */
[----:B------:R3:W-:Y:S04]  /*7d760*/  STL.64 [R1+0x68], R126 ;  /* 0x0000687e01007387 */ /* 0x0007e80000100a00 */
[----:B--2---:R-:W2:Y:S04]  /*7d770*/  LDL.LU R124, [R1+0xc60] ;  /* 0x000c6000017c7983 */ /* 0x004ea80000300800 */
[----:B------:R-:W-:Y:S04]  /*7d780*/  STL.64 [R1+0x50], R128 ;  /* 0x0000508001007387 */ /* 0x000fe80000100a00 */
[----:B------:R-:W-:Y:S04]  /*7d790*/  STL.64 [R1+0x58], R130 ;  /* 0x0000588201007387 */ /* 0x000fe80000100a00 */
[----:B------:R4:W-:Y:S04]  /*7d7a0*/  STL.64 [R1+0x40], R116 ;  /* 0x0000407401007387 */ /* 0x0009e80000100a00 */
[----:B------:R1:W-:Y:S04]  /*7d7b0*/  STL.64 [R1+0x48], R118 ;  /* 0x0000487601007387 */ /* 0x0003e80000100a00 */
[----:B------:R-:W2:Y:S04]  /*7d7c0*/  LDL.LU R125, [R1+0xc64] ;  /* 0x000c6400017d7983 */ /* 0x000ea80000300800 */
[----:B---3--:R-:W2:Y:S01]  /*7d7d0*/  LDL.LU R126, [R1+0xc68] ;  /* 0x000c6800017e7983 */ /* 0x008ea20000300800 */
[----:B----4-:R-:W-:-:S02]  /*7d7e0*/  IMAD.MOV.U32 R116, RZ, RZ, R76 ;  /* 0x000000ffff747224 */ /* 0x010fc400078e004c */
[----:B------:R-:W-:Y:S01]  /*7d7f0*/  IMAD.MOV.U32 R117, RZ, RZ, R77 ;  /* 0x000000ffff757224 */ /* 0x000fe200078e004d */
[----:B------:R-:W2:Y:S01]  /*7d800*/  LDL.LU R127, [R1+0xc6c] ;  /* 0x000c6c00017f7983 */ /* 0x000ea20000300800 */
[----:B-1----:R-:W-:Y:S01]  /*7d810*/  MOV R118, R78 ;  /* 0x0000004e00767202 */ /* 0x002fe20000000f00 */
[----:B------:R-:W-:Y:S02]  /*7d820*/  IMAD.MOV.U32 R119, RZ, RZ, R79 ;  /* 0x000000ffff777224 */ /* 0x000fe400078e004f */
        /* <DEDUP_REMOVED lines=10> */
[----:B------:R-:W4:Y:S04]  /*7d8d0*/  LDL.LU R74, [R1+0x66dc] ;  /* 0x0066dc00014a7983 */ /* 0x000f280000300800 */
[----:B------:R-:W4:Y:S01]  /*7d8e0*/  LDL.LU R75, [R1+0x66d8] ;  /* 0x0066d800014b7983 */ /* 0x000f220000300800 */
[C---:B------:R-:W-:Y:S03]  /*7d8f0*/  HMMA.1688.F32.TF32 R164, R248.reuse, R22, R160 ;  /* 0x00000016f8a4723c */ /* 0x040fe600000810a0 */
[----:B------:R-:W-:Y:S03]  /*7d900*/  LDS R128, [R2+UR12+0xa080] ;  /* 0x00a0800c02807984 */ /* 0x000fe60008000800 */
[C---:B------:R-:W-:Y:S01]  /*7d910*/  HMMA.1688.F32.TF32 R160, R248.reuse, R26, R156 ;  /* 0x0000001af8a0723c */ /* 0x040fe2000008109c */
[----:B------:R-:W-:Y:S04]  /*7d920*/  LDS R130, [R2+UR12+0xb080] ;  /* 0x00b0800c02827984 */ /* 0x000fe80008000800 */
[----:B------:R-:W-:Y:S01]  /*7d930*/  LDS R129, [R252+UR12+0xa080] ;  /* 0x00a0800cfc817984 */ /* 0x000fe20008000800 */
[C---:B------:R-:W-:Y:S03]  /*7d940*/  HMMA.1688.F32.TF32 R156, R248.reuse, R30, R152 ;  /* 0x0000001ef89c723c */ /* 0x040fe60000081098 */
[----:B------:R-:W1:Y:S03]  /*7d950*/  LDS R131, [R252+UR12+0xb080] ;  /* 0x00b0800cfc837984 */ /* 0x000e660008000800 */
        /* <DEDUP_REMOVED lines=21> */
[C---:B---3--:R-:W-:Y:S06]  /*7dab0*/  HMMA.1688.F32.TF32 R76, R248.reuse, R58, R76 ;  /* 0x0000003af84c723c */ /* 0x048fec000008104c */
[C---:B----4-:R-:W-:Y:S06]  /*7dac0*/  HMMA.1688.F32.TF32 R132, R248.reuse, R54, R72 ;  /* 0x00000036f884723c */ /* 0x050fec0000081048 */
[C---:B------:R-:W-:Y:S06]  /*7dad0*/  HMMA.1688.F32.TF32 R72, R248.reuse, R62, R80 ;  /* 0x0000003ef848723c */ /* 0x040fec0000081050 */
[----:B------:R-:W-:Y:S11]  /*7dae0*/  HMMA.1688.F32.TF32 R80, R248, R66, R84 ;  /* 0x00000042f850723c */ /* 0x000ff60000081054 */
[----:B------:R-:W-:Y:S04]  /*7daf0*/  STL.64 [R1+0x17e0], R132 ;  /* 0x0017e08401007387 */ /* 0x000fe80000100a00 */
[----:B------:R-:W-:Y:S04]  /*7db00*/  STL.64 [R1+0x17e8], R134 ;  /* 0x0017e88601007387 */ /* 0x000fe80000100a00 */
        /* <DEDUP_REMOVED lines=13> */
[----:B------:R-:W-:Y:S05]  /*7dbe0*/  STL.64 [R1+0x168], R74 ;  /* 0x0001684a01007387 */ /* 0x000fea0000100a00 */
        /* <DEDUP_REMOVED lines=8> */
[C---:B--2---:R-:W-:Y:S06]  /*7dc70*/  HMMA.1688.F32.TF32 R76, R68.reuse, R22, R124 ;  /* 0x00000016444c723c */ /* 0x044fec000008107c */
[----:B------:R-:W-:-:S15]  /*7dc80*/  HMMA.1688.F32.TF32 R80, R68, R26, R116 ;  /* 0x0000001a4450723c */ /* 0x000fde0000081074 */
[----:B------:R-:W-:-:S03]  /*7dc90*/  NOP ;  /* 0x0000000000007918 */ /* 0x000fc60000000000 */
[----:B------:R-:W-:Y:S01]  /*7dca0*/  IMAD.MOV.U32 R33, RZ, RZ, R76 ;  /* 0x000000ffff217224 */ /* 0x000fe200078e004c */
[----:B------:R-:W-:Y:S01]  /*7dcb0*/  MOV R29, R78 ;  /* 0x0000004e001d7202 */ /* 0x000fe20000000f00 */
[----:B------:R-:W-:Y:S02]  /*7dcc0*/  IMAD.MOV.U32 R32, RZ, RZ, R77 ;  /* 0x000000ffff207224 */ /* 0x000fe400078e004d */
[----:B------:R-:W-:Y:S02]  /*7dcd0*/  IMAD.MOV.U32 R28, RZ, RZ, R79 ;  /* 0x000000ffff1c7224 */ /* 0x000fe400078e004f */
[----:B------:R-:W-:Y:S01]  /*7dce0*/  HMMA.1688.F32.TF32 R76, R68, R30, R120 ;  /* 0x0000001e444c723c */ /* 0x000fe20000081078 */
[----:B------:R-:W-:Y:S01]  /*7dcf0*/  STL.64 [R1+0x17c0], R80 ;  /* 0x0017c05001007387 */ /* 0x000fe20000100a00 */
[----:B------:R-:W-:-:S03]  /*7dd00*/  IMAD.MOV.U32 R116, RZ, RZ, R114 ;  /* 0x000000ffff747224 */ /* 0x000fc600078e0072 */
[----:B------:R-:W-:Y:S01]  /*7dd10*/  STL.64 [R1+0x17c8], R82 ;  /* 0x0017c85201007387 */ /* 0x000fe20000100a00 */
[----:B------:R-:W-:-:S03]  /*7dd20*/  IMAD.MOV.U32 R117, RZ, RZ, R115 ;  /* 0x000000ffff757224 */ /* 0x000fc600078e0073 */
[----:B------:R-:W2:Y:S01]  /*7dd30*/  LDL.LU R114, [R1+0x66d4] ;  /* 0x0066d40001727983 */ /* 0x000ea20000300800 */
[----:B------:R-:W-:Y:S01]  /*7dd40*/  MOV R118, R112 ;  /* 0x0000007000767202 */ /* 0x000fe20000000f00 */
[----:B------:R-:W-:-:S12]  /*7dd50*/  IMAD.MOV.U32 R119, RZ, RZ, R113 ;  /* 0x000000ffff777224 */ /* 0x000fd800078e0071 */
[----:B------:R4:W-:Y:S04]  /*7dd60*/  STL.64 [R1+0x17b0], R76 ;  /* 0x0017b04c01007387 */ /* 0x0009e80000100a00 */
[----:B------:R1:W-:Y:S04]  /*7dd70*/  STL.64 [R1+0x17b8], R78 ;  /* 0x0017b84e01007387 */ /* 0x0003e80000100a00 */
        /* <DEDUP_REMOVED lines=8> */
[----:B------:R-:W4:Y:S04]  /*7de00*/  LDL.LU R110, [R1+0x66c0] ;  /* 0x0066c000016e7983 */ /* 0x000f280000300800 */
        /* <DEDUP_REMOVED lines=94> */
[----:B--2---:R-:W-:Y:S01]  /*7e3f0*/  IMAD.MOV.U32 R155, RZ, RZ, R115 ;  /* 0x000000ffff9b7224 */ /* 0x004fe200078e0073 */
[----:B---3--:R-:W-:Y:S01]  /*7e400*/  MOV R154, R114 ;  /* 0x00000072009a7202 */ /* 0x008fe20000000f00 */
[----:B----4-:R-:W-:-:S02]  /*7e410*/  IMAD.MOV.U32 R153, RZ, RZ, R113 ;  /* 0x000000ffff997224 */ /* 0x010fc400078e0071 */
[----:B------:R-:W-:Y:S02]  /*7e420*/  IMAD.MOV.U32 R152, RZ, RZ, R112 ;  /* 0x000000ffff987224 */ /* 0x000fe400078e0070 */
        /* <DEDUP_REMOVED lines=11> */
[----:B------:R-:W4:Y:S01]  /*7e4e0*/  LDL.LU R107, [R1+0x6668] ;  /* 0x00666800016b7983 */ /* 0x000f220000300800 */
[C---:B------:R-:W-:Y:S06]  /*7e4f0*/  HMMA.1688.F32.TF32 R88, R68.reuse, R46, R88 ;  /* 0x0000002e4458723c */ /* 0x040fec0000081058 */
[C---:B------:R-:W-:Y:S06]  /*7e500*/  HMMA.1688.F32.TF32 R96, R68.reuse, R38, R96 ;  /* 0x000000264460723c */ /* 0x040fec0000081060 */
[C---:B------:R-:W-:Y:S06]  /*7e510*/  HMMA.1688.F32.TF32 R100, R68.reuse, R34, R100 ;  /* 0x000000224464723c */ /* 0x040fec0000081064 */
[----:B------:R-:W-:-:S15]  /*7e520*/  HMMA.1688.F32.TF32 R92, R68, R42, R92 ;  /* 0x0000002a445c723c */ /* 0x000fde000008105c */
[----:B------:R-:W-:-:S02]  /*7e530*/  NOP ;  /* 0x0000000000007918 */ /* 0x000fc40000000000 */
[----:B------:R-:W-:Y:S04]  /*7e540*/  STL.64 [R1+0x17a0], R100 ;  /* 0x0017a06401007387 */ /* 0x000fe80000100a00 */
[----:B------:R-:W-:Y:S04]  /*7e550*/  STL.64 [R1+0x17a8], R102 ;  /* 0x0017a86601007387 */ /* 0x000fe80000100a00 */
[----:B------:R-:W-:Y:S04]  /*7e560*/  STL.64 [R1+0x1790], R96 ;  /* 0x0017906001007387 */ /* 0x000fe80000100a00 */
[----:B------:R1:W-:Y:S04]  /*7e570*/  STL.64 [R1+0x1798], R98 ;  /* 0x0017986201007387 */ /* 0x0003e80000100a00 */
[----:B------:R-:W-:Y:S04]  /*7e580*/  STL.64 [R1+0x1780], R92 ;  /* 0x0017805c01007387 */ /* 0x000fe80000100a00 */
[----:B------:R1:W-:Y:S02]  /*7e590*/  STL.64 [R1+0x1788], R94 ;  /* 0x0017885e01007387 */ /* 0x0003e40000100a00 */
[C---:B-1----:R-:W-:Y:S02]  /*7e5a0*/  HMMA.1688.F32.TF32 R96, R68.reuse, R50, R248 ;  /* 0x000000324460723c */ /* 0x042fe400000810f8 */
[----:B------:R-:W-:Y:S04]  /*7e5b0*/  STL.64 [R1+0x1770], R88 ;  /* 0x0017705801007387 */ /* 0x000fe80000100a00 */
[----:B------:R1:W-:Y:S01]  /*7e5c0*/  STL.64 [R1+0x1778], R90 ;  /* 0x0017785a01007387 */ /* 0x0003e20000100a00 */
[C---:B------:R-:W-:Y:S06]  /*7e5d0*/  HMMA.1688.F32.TF32 R92, R68.reuse, R54, R84 ;  /* 0x00000036445c723c */ /* 0x040fec0000081054 */
[C---:B------:R-:W-:Y:S06]  /*7e5e0*/  HMMA.1688.F32.TF32 R84, R68.reuse, R62, R76 ;  /* 0x0000003e4454723c */ /* 0x040fec000008104c */
[C---:B-1----:R-:W-:Y:S06]  /*7e5f0*/  HMMA.1688.F32.TF32 R88, R68.reuse, R58, R80 ;  /* 0x0000003a4458723c */ /* 0x042fec0000081050 */
        /* <DEDUP_REMOVED lines=13> */
[----:B------:R2:W-:Y:S02]  /*7e6d0*/  STL.64 [R1+0x268], R78 ;  /* 0x0002684e01007387 */ /* 0x0005e40000100a00 */
[C---:B--2---:R-:W-:Y:S06]  /*7e6e0*/  HMMA.1688.F32.TF32 R76, R128.reuse, R18, R112 ;  /* 0x00000012804c723c */ /* 0x044fec0000081070 */
[C---:B---3--:R-:W-:Y:S06]  /*7e6f0*/  HMMA.1688.F32.TF32 R80, R128.reuse, R14, R108 ;  /* 0x0000000e8050723c */ /* 0x048fec000008106c */
[----:B----4-:R-:W-:-:S15]  /*7e700*/  HMMA.1688.F32.TF32 R68, R128, R10, R104 ;  /* 0x0000000a8044723c */ /* 0x010fde0000081068 */
[----:B------:R-:W-:-:S08]  /*7e710*/  NOP ;  /* 0x0000000000007918 */ /* 0x000fd00000000000 */
[----:B------:R-:W-:Y:S04]  /*7e720*/  STL.64 [R1+0x250], R68 ;  /* 0x0002504401007387 */ /* 0x000fe80000100a00 */
[----:B------:R-:W-:Y:S04]  /*7e730*/  STL.64 [R1+0x258], R70 ;  /* 0x0002584601007387 */ /* 0x000fe80000100a00 */
[----:B------:R-:W-:Y:S04]  /*7e740*/  STL.64 [R1+0xef0], R80 ;  /* 0x000ef05001007387 */ /* 0x000fe80000100a00 */
[----:B------:R1:W-:Y:S04]  /*7e750*/  STL.64 [R1+0xef8], R82 ;  /* 0x000ef85201007387 */ /* 0x0003e80000100a00 */
[----:B------:R-:W-:Y:S04]  /*7e760*/  STL.64 [R1+0xee0], R76 ;  /* 0x000ee04c01007387 */ /* 0x000fe80000100a00 */
[----:B------:R2:W-:Y:S01]  /*7e770*/  STL.64 [R1+0xee8], R78 ;  /* 0x000ee84e01007387 */ /* 0x0005e20000100a00 */
[C---:B-1----:R-:W-:Y:S03]  /*7e780*/  HMMA.1688.F32.TF32 R80, R128.reuse, R22, R172 ;  /* 0x000000168050723c */ /* 0x042fe600000810ac */
[----:B------:R-:W-:Y:S04]  /*7e790*/  LDS R68, [R2+UR12+0xa100] ;  /* 0x00a1000c02447984 */ /* 0x000fe80008000800 */
[----:B------:R-:W-:Y:S01]  /*7e7a0*/  LDS R70, [R2+UR12+0xb100] ;  /* 0x00b1000c02467984 */ /* 0x000fe20008000800 */
[C---:B--2---:R-:W-:Y:S03]  /*7e7b0*/  HMMA.1688.F32.TF32 R76, R128.reuse, R26, R168 ;  /* 0x0000001a804c723c */ /* 0x044fe600000810a8 */
[----:B------:R-:W-:Y:S04]  /*7e7c0*/  LDS R69, [R252+UR12+0xa100] ;  /* 0x00a1000cfc457984 */ /* 0x000fe80008000800 */
[----:B------:R-:W1:Y:S01]  /*7e7d0*/  LDS R71, [R252+UR12+0xb100] ;  /* 0x00b1000cfc477984 */ /* 0x000e620008000800 */
[C---:B------:R-:W-:Y:S07]  /*7e7e0*/  HMMA.1688.F32.TF32 R84, R128.reuse, R30, R164 ;  /* 0x0000001e8054723c */ /* 0x040fee00000810a4 */
[----:B------:R-:W-:Y:S04]  /*7e7f0*/  STL.64 [R1+0x1720], R80 ;  /* 0x0017205001007387 */ /* 0x000fe80000100a00 */
[----:B------:R2:W-:Y:S04]  /*7e800*/  STL.64 [R1+0x1728], R82 ;  /* 0x0017285201007387 */ /* 0x0005e80000100a00 */
[----:B------:R-:W-:Y:S04]  /*7e810*/  STL.64 [R1+0x1710], R76 ;  /* 0x0017104c01007387 */ /* 0x000fe80000100a00 */
[----:B------:R3:W-:Y:S01]  /*7e820*/  STL.64 [R1+0x1718], R78 ;  /* 0x0017184e01007387 */ /* 0x0007e20000100a00 */
[C---:B--2---:R-:W-:Y:S06]  /*7e830*/  HMMA.1688.F32.TF32 R80, R128.reuse, R34, R160 ;  /* 0x000000228050723c */ /* 0x044fec00000810a0 */
[----:B---3--:R-:W-:Y:S01]  /*7e840*/  HMMA.1688.F32.TF32 R76, R128, R38, R156 ;  /* 0x00000026804c723c */ /* 0x008fe2000008109c */
[----:B------:R-:W-:Y:S04]  /*7e850*/  STL.64 [R1+0x1700], R84 ;  /* 0x0017005401007387 */ /* 0x000fe80000100a00 */
[----:B------:R2:W-:-:S12]  /*7e860*/  STL.64 [R1+0x1708], R86 ;  /* 0x0017085601007387 */ /* 0x0005d80000100a00 */
[----:B------:R-:W-:Y:S01]  /*7e870*/  STL.64 [R1+0x16f0], R80 ;  /* 0x0016f05001007387 */ /* 0x000fe20000100a00 */
[C---:B--2---:R-:W-:Y:S03]  /*7e880*/  HMMA.1688.F32.TF32 R84, R128.reuse, R42, R152 ;  /* 0x0000002a8054723c */ /* 0x044fe60000081098 */
[----:B------:R2:W-:Y:S04]  /*7e890*/  STL.64 [R1+0x16f8], R82 ;  /* 0x0016f85201007387 */ /* 0x0005e80000100a00 */
[----:B------:R-:W-:Y:S04]  /*7e8a0*/  STL.64 [R1+0x16e0], R76 ;  /* 0x0016e04c01007387 */ /* 0x000fe80000100a00 */
[----:B------:R3:W-:Y:S01]  /*7e8b0*/  STL.64 [R1+0x16e8], R78 ;  /* 0x0016e84e01007387 */ /* 0x0007e20000100a00 */
[C---:B--2---:R-:W-:Y:S06]  /*7e8c0*/  HMMA.1688.F32.TF32 R80, R128.reuse, R46, R148 ;  /* 0x0000002e8050723c */ /* 0x044fec0000081094 */
[C---:B---3--:R-:W-:Y:S05]  /*7e8d0*/  HMMA.1688.F32.TF32 R76, R128.reuse, R50, R144 ;  /* 0x00000032804c723c */ /* 0x048fea0000081090 */
[----:B------:R-:W-:Y:S04]  /*7e8e0*/  STL.64 [R1+0x16d0], R84 ;  /* 0x0016d05401007387 */ /* 0x000fe80000100a00 */
[----:B------:R2:W-:Y:S08]  /*7e8f0*/  STL.64 [R1+0x16d8], R86 ;  /* 0x0016d85601007387 */ /* 0x0005f00000100a00 */
        /* <DEDUP_REMOVED lines=10> */
[----:B--2---:R-:W-:Y:S03]  /*7e9a0*/  HMMA.1688.F32.TF32 R84, R128, R66, R124 ;  /* 0x000000428054723c */ /* 0x004fe6000008107c */
[----:B------:R2:W-:Y:S04]  /*7e9b0*/  STL.64 [R1+0x1698], R82 ;  /* 0x0016985201007387 */ /* 0x0005e80000100a00 */
[----:B------:R-:W-:Y:S04]  /*7e9c0*/  STL.64 [R1+0x1680], R76 ;  /* 0x0016804c01007387 */ /* 0x000fe80000100a00 */
[----:B------:R3:W-:Y:S01]  /*7e9d0*/  STL.64 [R1+0x1688], R78 ;  /* 0x0016884e01007387 */ /* 0x0007e20000100a00 */
[C---:B--2---:R-:W-:Y:S06]  /*7e9e0*/  HMMA.1688.F32.TF32 R80, R72.reuse, R6, R116 ;  /* 0x000000064850723c */ /* 0x044fec0000081074 */
[C---:B---3--:R-:W-:Y:S05]  /*7e9f0*/  HMMA.1688.F32.TF32 R76, R72.reuse, R10, R120 ;  /* 0x0000000a484c723c */ /* 0x048fea0000081078 */
[----:B------:R2:W-:Y:S04]  /*7ea00*/  STL.64 [R1+0xed0], R84 ;  /* 0x000ed05401007387 */ /* 0x0005e80000100a00 */
[----:B------:R3:W-:Y:S04]  /*7ea10*/  STL.64 [R1+0xed8], R86 ;  /* 0x000ed85601007387 */ /* 0x0007e80000100a00 */
[----:B------:R-:W4:Y:S04]  /*7ea20*/  LDL.LU R116, [R1+0xa80] ;  /* 0x000a800001747983 */ /* 0x000f280000300800 */
[----:B------:R-:W-:Y:S04]  /*7ea30*/  STL.64 [R1+0xec0], R80 ;  /* 0x000ec05001007387 */ /* 0x000fe80000100a00 */
[----:B------:R-:W-:Y:S04]  /*7ea40*/  STL.64 [R1+0xec8], R82 ;  /* 0x000ec85201007387 */ /* 0x000fe80000100a00 */
[----:B------:R1:W-:Y:S04]  /*7ea50*/  STL.64 [R1+0xeb0], R76 ;  /* 0x000eb04c01007387 */ /* 0x0003e80000100a00 */
[----:B------:R1:W-:Y:S04]  /*7ea60*/  STL.64 [R1+0xeb8], R78 ;  /* 0x000eb84e01007387 */ /* 0x0003e80000100a00 */
        /* <DEDUP_REMOVED lines=91> */
[C---:B--2---:R-:W-:Y:S06]  /*7f020*/  HMMA.1688.F32.TF32 R100, R72.reuse, R14, R96 ;  /* 0x0000000e4864723c */ /* 0x044fec0000081060 */
[C---:B----4-:R-:W-:Y:S01]  /*7f030*/  HMMA.1688.F32.TF32 R96, R72.reuse, R18, R76 ;  /* 0x000000124860723c */ /* 0x050fe2000008104c */
[----:B------:R-:W-:Y:S04]  /*7f040*/  LDS R76, [R0+UR12+0xa180] ;  /* 0x00a1800c004c7984 */ /* 0x000fe80008000800 */
[----:B------:R-:W-:Y:S04]  /*7f050*/  LDS R78, [R0+UR12+0xb180] ;  /* 0x00b1800c004e7984 */ /* 0x000fe80008000800 */
[----:B------:R-:W-:Y:S01]  /*7f060*/  LDS R77, [R41+UR12+0xa180] ;  /* 0x00a1800c294d7984 */ /* 0x000fe20008000800 */
[C---:B---3--:R-:W-:Y:S03]  /*7f070*/  HMMA.1688.F32.TF32 R92, R72.reuse, R22, R92 ;  /* 0x00000016485c723c */ /* 0x048fe6000008105c */
[----:B------:R-:W1:Y:S03]  /*7f080*/  LDS R79, [R41+UR12+0xb180] ;  /* 0x00b1800c294f7984 */ /* 0x000e660008000800 */
[C---:B------:R-:W-:Y:S01]  /*7f090*/  HMMA.1688.F32.TF32 R88, R72.reuse, R26, R88 ;  /* 0x0000001a4858723c */ /* 0x040fe20000081058 */
        /* <DEDUP_REMOVED lines=12> */
[C---:B------:R-:W-:Y:S01]  /*7f160*/  HMMA.1688.F32.TF32 R80, R72.reuse, R46, R176 ;  /* 0x0000002e4850723c */ /* 0x040fe200000810b0 */
        /* <DEDUP_REMOVED lines=40> */
[C---:B--2---:R-:W-:Y:S03]  /*7f3f0*/  HMMA.1688.F32.TF32 R84, R68.reuse, R22, R136 ;  /* 0x000000164454723c */ /* 0x044fe60000081088 */
[----:B------:R-:W-:Y:S04]  /*7f400*/  LDS R73, [R252+UR12+0xa180] ;  /* 0x00a1800cfc497984 */ /* 0x000fe80008000800 */
[----:B------:R-:W2:Y:S01]  /*7f410*/  LDS R75, [R252+UR12+0xb180] ;  /* 0x00b1800cfc4b7984 */ /* 0x000ea20008000800 */
[----:B---3--:R-:W-:-:S15]  /*7f420*/  HMMA.1688.F32.TF32 R80, R68, R26, R132 ;  /* 0x0000001a4450723c */ /* 0x008fde0000081084 */
[----:B------:R-:W-:Y:S04]  /*7f430*/  STL.64 [R1+0x15c0], R84 ;  /* 0x0015c05401007387 */ /* 0x000fe80000100a00 */
[----:B------:R3:W-:Y:S04]  /*7f440*/  STL.64 [R1+0x15c8], R86 ;  /* 0x0015c85601007387 */ /* 0x0007e80000100a00 */
[----:B------:R-:W-:Y:S04]  /*7f450*/  STL.64 [R1+0x15b0], R80 ;  /* 0x0015b05001007387 */ /* 0x000fe80000100a00 */
[----:B------:R4:W-:Y:S01]  /*7f460*/  STL.64 [R1+0x15b8], R82 ;  /* 0x0015b85201007387 */ /* 0x0009e20000100a00 */
[C---:B---3--:R-:W-:Y:S06]  /*7f470*/  HMMA.1688.F32.TF32 R84, R68.reuse, R34, R116 ;  /* 0x000000224454723c */ /* 0x048fec0000081074 */
[----:B----4-:R-:W-:Y:S01]  /*7f480*/  HMMA.1688.F32.TF32 R80, R68, R38, R120 ;  /* 0x000000264450723c */ /* 0x010fe20000081078 */
[----:B------:R3:W-:Y:S04]  /*7f490*/  STL.64 [R1+0x15a0], R88 ;  /* 0x0015a05801007387 */ /* 0x0007e80000100a00 */
[----:B------:R4:W-:Y:S04]  /*7f4a0*/  STL.64 [R1+0x15a8], R90 ;  /* 0x0015a85a01007387 */ /* 0x0009e80000100a00 */
[----:B------:R-:W2:Y:S08]  /*7f4b0*/  LDL.LU R116, [R1+0x4a0] ;  /* 0x0004a00001747983 */ /* 0x000eb00000300800 */
        /* <DEDUP_REMOVED lines=111> */
[----:B----4-:R-:W-:Y:S06]  /*7fbb0*/  HMMA.1688.F32.TF32 R92, R76, R6, R92 ;  /* 0x000000064c5c723c */ /* 0x010fec000008105c */
[C---:B--2---:R-:W-:Y:S06]  /*7fbc0*/  HMMA.1688.F32.TF32 R100, R68.reuse, R62, R100 ;  /* 0x0000003e4464723c */ /* 0x044fec0000081064 */
[C---:B---3--:R-:W-:Y:S06]  /*7fbd0*/  HMMA.1688.F32.TF32 R104, R68.reuse, R58, R104 ;  /* 0x0000003a4468723c */ /* 0x048fec0000081068 */
[C---:B------:R-:W-:Y:S06]  /*7fbe0*/  HMMA.1688.F32.TF32 R108, R68.reuse, R54, R108 ;  /* 0x00000036446c723c */ /* 0x040fec000008106c */
[C---:B------:R-:W-:Y:S06]  /*7fbf0*/  HMMA.1688.F32.TF32 R128, R68.reuse, R46, R128 ;  /* 0x0000002e4480723c */ /* 0x040fec0000081080 */
[C---:B------:R-:W-:Y:S06]  /*7fc00*/  HMMA.1688.F32.TF32 R176, R68.reuse, R42, R176 ;  /* 0x0000002a44b0723c */ /* 0x040fec00000810b0 */
[----:B------:R-:W-:-:S15]  /*7fc10*/  HMMA.1688.F32.TF32 R112, R68, R50, R112 ;  /* 0x000000324470723c */ /* 0x000fde0000081070 */
[----:B------:R-:W-:-:S02]  /*7fc20*/  NOP ;  /* 0x0000000000007918 */ /* 0x000fc40000000000 */
[----:B------:R-:W-:Y:S01]  /*7fc30*/  STL.64 [R1+0x1570], R176 ;  /* 0x001570b001007387 */ /* 0x000fe20000100a00 */
[----:B------:R-:W-:Y:S06]  /*7fc40*/  HMMA.1688.F32.TF32 R96, R68, R66, R96 ;  /* 0x000000424460723c */ /* 0x000fec0000081060 */
[C---:B------:R-:W-:Y:S01]  /*7fc50*/  HMMA.1688.F32.TF32 R68, R76.reuse, R10, R88 ;  /* 0x0000000a4c44723c */ /* 0x040fe20000081058 */
[----:B------:R1:W-:Y:S05]  /*7fc60*/  STL.64 [R1+0x1578], R178 ;  /* 0x001578b201007387 */ /* 0x0003ea0000100a00 */
[C---:B------:R-:W-:Y:S06]  /*7fc70*/  HMMA.1688.F32.TF32 R88, R76.reuse, R14, R248 ;  /* 0x0000000e4c58723c */ /* 0x040fec00000810f8 */
[C---:B------:R-:W-:Y:S01]  /*7fc80*/  HMMA.1688.F32.TF32 R84, R76.reuse, R18, R84 ;  /* 0x000000124c54723c */ /* 0x040fe20000081054 */
[----:B-1----:R-:W2:Y:S04]  /*7fc90*/  LDL.LU.64 R178, [R1+0x6660] ;  /* 0x0066600001b27983 */ /* 0x002ea80000300a00 */
[----:B------:R-:W2:Y:S04]  /*7fca0*/  LDL.LU.64 R176, [R1+0x6658] ;  /* 0x0066580001b07983 */ /* 0x000ea80000300a00 */
        /* <DEDUP_REMOVED lines=26> */
[C---:B---3--:R-:W-:Y:S03]  /*7fe50*/  HMMA.1688.F32.TF32 R80, R76.reuse, R30, R172 ;  /* 0x0000001e4c50723c */ /* 0x048fe600000810ac */
[----:B------:R-:W-:Y:S04]  /*7fe60*/  LDS R69, [R41+UR12+0xa200] ;  /* 0x00a2000c29457984 */ /* 0x000fe80008000800 */
[----:B------:R-:W1:Y:S01]  /*7fe70*/  LDS R71, [R41+UR12+0xb200] ;  /* 0x00b2000c29477984 */ /* 0x000e620008000800 */
[C---:B------:R-:W-:Y:S07]  /*7fe80*/  HMMA.1688.F32.TF32 R88, R76.reuse, R34, R168 ;  /* 0x000000224c58723c */ /* 0x040fee00000810a8 */
        /* <DEDUP_REMOVED lines=23> */
[----:B----4-:R-:W-:Y:S06]  /*80000*/  HMMA.1688.F32.TF32 R80, R76, R66, R136 ;  /* 0x000000424c50723c */ /* 0x010fec0000081088 */
[C---:B------:R-:W-:Y:S01]  /*80010*/  HMMA.1688.F32.TF32 R76, R72.reuse, R6, R132 ;  /* 0x00000006484c723c */ /* 0x040fe20000081084 */
[----:B------:R-:W-:Y:S04]  /*80020*/  STL.64 [R1+0x1480], R88 ;  /* 0x0014805801007387 */ /* 0x000fe80000100a00 */
[----:B------:R-:W-:Y:S06]  /*80030*/  STL.64 [R1+0x1488], R90 ;  /* 0x0014885a01007387 */ /* 0x000fec0000100a00 */
        /* <DEDUP_REMOVED lines=121> */
[C---:B--2---:R-:W-:Y:S06]  /*807d0*/  HMMA.1688.F32.TF32 R128, R72.reuse, R22, R112 ;  /* 0x000000164880723c */ /* 0x044fec0000081070 */
[C---:B------:R-:W-:Y:S06]  /*807e0*/  HMMA.1688.F32.TF32 R112, R72.reuse, R26, R108 ;  /* 0x0000001a4870723c */ /* 0x040fec000008106c */
[C---:B------:R-:W-:Y:S06]  /*807f0*/  HMMA.1688.F32.TF32 R108, R72.reuse, R30, R104 ;  /* 0x0000001e486c723c */ /* 0x040fec0000081068 */
        /* <DEDUP_REMOVED lines=172> */
[----:B----4-:R-:W-:Y:S06]  /*812c0*/  HMMA.1688.F32.TF32 R92, R76, R10, R92 ;  /* 0x0000000a4c5c723c */ /* 0x010fec000008105c */
[C---:B------:R-:W-:Y:S06]  /*812d0*/  HMMA.1688.F32.TF32 R104, R68.reuse, R62, R104 ;  /* 0x0000003e4468723c */ /* 0x040fec0000081068 */
[C---:B------:R-:W-:Y:S06]  /*812e0*/  HMMA.1688.F32.TF32 R108, R68.reuse, R58, R108 ;  /* 0x0000003a446c723c */ /* 0x040fec000008106c */
[----:B------:R-:W-:Y:S06]  /*812f0*/  HMMA.1688.F32.TF32 R100, R68, R66, R100 ;  /* 0x000000424464723c */ /* 0x000fec0000081064 */
[C---:B------:R-:W-:Y:S11]  /*81300*/  HMMA.1688.F32.TF32 R68, R76.reuse, R6, R96 ;  /* 0x000000064c44723c */ /* 0x040ff60000081060 */
        /* <DEDUP_REMOVED lines=8> */
[C---:B---3--:R-:W-:Y:S02]  /*81390*/  HMMA.1688.F32.TF32 R68, R76.reuse, R18, R80 ;  /* 0x000000124c44723c */ /* 0x048fe40000081050 */
[----:B------:R-:W-:Y:S04]  /*813a0*/  STL.64 [R1+0x5b0], R92 ;  /* 0x0005b05c01007387 */ /* 0x000fe80000100a00 */
[----:B------:R-:W-:Y:S04]  /*813b0*/  STL.64 [R1+0x5b8], R94 ;  /* 0x0005b85e01007387 */ /* 0x000fe80000100a00 */
[----:B------:R-:W-:Y:S04]  /*813c0*/  STL.64 [R1+0x5a0], R88 ;  /* 0x0005a05801007387 */ /* 0x000fe80000100a00 */
[----:B------:R1:W-:Y:S04]  /*813d0*/  STL.64 [R1+0x5a8], R90 ;  /* 0x0005a85a01007387 */ /* 0x0003e80000100a00 */
[----:B------:R-:W-:Y:S04]  /*813e0*/  LDS R80, [R2+UR12+0xa280] ;  /* 0x00a2800c02507984 */ /* 0x000fe80008000800 */
[----:B------:R-:W-:Y:S01]  /*813f0*/  LDS R82, [R2+UR12+0xb280] ;  /* 0x00b2800c02527984 */ /* 0x000fe20008000800 */
[C---:B-1----:R-:W-:Y:S03]  /*81400*/  HMMA.1688.F32.TF32 R88, R76.reuse, R22, R248 ;  /* 0x000000164c58723c */ /* 0x042fe600000810f8 */
[----:B------:R-:W-:Y:S04]  /*81410*/  STL.64 [R1+0x590], R68 ;  /* 0x0005904401007387 */ /* 0x000fe80000100a00 */
[----:B------:R1:W-:Y:S04]  /*81420*/  STL.64 [R1+0x598], R70 ;  /* 0x0005984601007387 */ /* 0x0003e80000100a00 */
[----:B------:R-:W-:Y:S04]  /*81430*/  LDS R81, [R252+UR12+0xa280] ;  /* 0x00a2800cfc517984 */ /* 0x000fe80008000800 */
[----:B------:R-:W2:Y:S01]  /*81440*/  LDS R83, [R252+UR12+0xb280] ;  /* 0x00b2800cfc537984 */ /* 0x000ea20008000800 */
[C---:B-1----:R-:W-:Y:S07]  /*81450*/  HMMA.1688.F32.TF32 R68, R76.reuse, R26, R84 ;  /* 0x0000001a4c44723c */ /* 0x042fee0000081054 */
[----:B------:R-:W-:Y:S01]  /*81460*/  STL.64 [R1+0x1300], R88 ;  /* 0x0013005801007387 */ /* 0x000fe20000100a00 */
[C---:B------:R-:W-:Y:S03]  /*81470*/  HMMA.1688.F32.TF32 R84, R76.reuse, R34, R172 ;  /* 0x000000224c54723c */ /* 0x040fe600000810ac */
[----:B------:R1:W-:Y:S03]  /*81480*/  STL.64 [R1+0x1308], R90 ;  /* 0x0013085a01007387 */ /* 0x0003e60000100a00 */
[C---:B-1----:R-:W-:Y:S09]  /*81490*/  HMMA.1688.F32.TF32 R88, R76.reuse, R30, R184 ;  /* 0x0000001e4c58723c */ /* 0x042ff200000810b8 */
[----:B------:R-:W-:Y:S04]  /*814a0*/  STL.64 [R1+0x12f0], R68 ;  /* 0x0012f04401007387 */ /* 0x000fe80000100a00 */
[----:B------:R1:W-:Y:S02]  /*814b0*/  STL.64 [R1+0x12f8], R70 ;  /* 0x0012f84601007387 */ /* 0x0003e40000100a00 */
[C---:B-1----:R-:W-:Y:S08]  /*814c0*/  HMMA.1688.F32.TF32 R68, R76.reuse, R38, R168 ;  /* 0x000000264c44723c */ /* 0x042ff000000810a8 */
        /* <DEDUP_REMOVED lines=17> */
[C---:B-1----:R-:W-:Y:S06]  /*815e0*/  HMMA.1688.F32.TF32 R68, R76.reuse, R62, R144 ;  /* 0x0000003e4c44723c */ /* 0x042fec0000081090 */
[----:B------:R-:W-:Y:S03]  /*815f0*/  HMMA.1688.F32.TF32 R76, R76, R66, R140 ;  /* 0x000000424c4c723c */ /* 0x000fe6000008108c */
        /* <DEDUP_REMOVED lines=14> */
[----:B------:R-:W-:Y:S01]  /*816e0*/  STL.64 [R1+0x568], R70 ;  /* 0x0005684601007387 */ /* 0x000fe20000100a00 */
[C---:B------:R-:W-:Y:S03]  /*816f0*/  HMMA.1688.F32.TF32 R184, R72.reuse, R18, R116 ;  /* 0x0000001248b8723c */ /* 0x040fe60000081074 */
[----:B------:R-:W-:Y:S04]  /*81700*/  LDS R68, [R0+UR12+0xa300] ;  /* 0x00a3000c00447984 */ /* 0x000fe80008000800 */
[----:B------:R-:W-:Y:S04]  /*81710*/  STL.64 [R1+0x550], R76 ;  /* 0x0005504c01007387 */ /* 0x000fe80000100a00 */
[----:B------:R1:W-:Y:S04]  /*81720*/  STL.64 [R1+0x558], R78 ;  /* 0x0005584e01007387 */ /* 0x0003e80000100a00 */
[----:B------:R-:W3:Y:S04]  /*81730*/  LDL.LU R132, [R1+0x670] ;  /* 0x0006700001847983 */ /* 0x000ee80000300800 */
[----:B------:R-:W-:Y:S01]  /*81740*/  LDS R70, [R0+UR12+0xb300] ;  /* 0x00b3000c00467984 */ /* 0x000fe20008000800 */
[----:B-1----:R-:W-:Y:S03]  /*81750*/  HMMA.1688.F32.TF32 R76, R72, R22, R120 ;  /* 0x00000016484c723c */ /* 0x002fe60000081078 */
[----:B------:R-:W-:Y:S04]  /*81760*/  LDS R69, [R41+UR12+0xa300] ;  /* 0x00a3000c29457984 */ /* 0x000fe80008000800 */
[----:B------:R-:W1:-:S15]  /*81770*/  LDS R71, [R41+UR12+0xb300] ;  /* 0x00b3000c29477984 */ /* 0x000e5e0008000800 */
[----:B------:R-:W-:-:S01]  /*81780*/  NOP ;  /* 0x0000000000007918 */ /* 0x000fc20000000000 */
        /* <DEDUP_REMOVED lines=102> */
[C---:B--2---:R-:W-:Y:S06]  /*81df0*/  HMMA.1688.F32.TF32 R144, R72.reuse, R54, R144 ;  /* 0x000000364890723c */ /* 0x044fec0000081090 */
[C---:B---3--:R-:W-:Y:S06]  /*81e00*/  HMMA.1688.F32.TF32 R148, R72.reuse, R50, R148 ;  /* 0x000000324894723c */ /* 0x048fec0000081094 */
        /* <DEDUP_REMOVED lines=13> */
[C---:B------:R-:W-:Y:S03]  /*81ee0*/  HMMA.1688.F32.TF32 R136, R72.reuse, R62, R136 ;  /* 0x0000003e4888723c */ /* 0x040fe60000081088 */
[----:B---3--:R-:W3:Y:S04]  /*81ef0*/  LDL.LU.64 R170, [R1+0x6640] ;  /* 0x0066400001aa7983 */ /* 0x008ee80000300a00 */
[----:B------:R-:W3:Y:S04]  /*81f00*/  LDL.LU.64 R168, [R1+0x6638] ;  /* 0x0066380001a87983 */ /* 0x000ee80000300a00 */
[----:B------:R-:W-:Y:S04]  /*81f10*/  STL.64 [R1+0x1220], R164 ;  /* 0x001220a401007387 */ /* 0x000fe80000100a00 */
[----:B------:R4:W-:Y:S01]  /*81f20*/  STL.64 [R1+0x1228], R166 ;  /* 0x001228a601007387 */ /* 0x0009e20000100a00 */
[----:B------:R-:W-:Y:S03]  /*81f30*/  HMMA.1688.F32.TF32 R72, R72, R66, R120 ;  /* 0x000000424848723c */ /* 0x000fe60000081078 */
        /* <DEDUP_REMOVED lines=30> */
[----:B------:R-:W3:Y:S04]  /*82120*/  LDL.LU.64 R122, [R1+0x65b0] ;  /* 0x0065b000017a7983 */ /* 0x000ee80000300a00 */
        /* <DEDUP_REMOVED lines=16> */
[----:B-1----:R-:W3:Y:S04]  /*82230*/  LDL.LU.64 R126, [R1+0x6590] ;  /* 0x00659000017e7983 */ /* 0x002ee80000300a00 */
[----:B------:R-:W4:Y:S01]  /*82240*/  LDL.LU.64 R124, [R1+0x6588] ;  /* 0x00658800017c7983 */ /* 0x000f220000300a00 */
[C---:B------:R-:W-:Y:S06]  /*82250*/  HMMA.1688.F32.TF32 R128, R80.reuse, R22, R128 ;  /* 0x000000165080723c */ /* 0x040fec0000081080 */
[C---:B------:R-:W-:Y:S06]  /*82260*/  HMMA.1688.F32.TF32 R104, R80.reuse, R34, R104 ;  /* 0x000000225068723c */ /* 0x040fec0000081068 */
[C---:B------:R-:W-:Y:S06]  /*82270*/  HMMA.1688.F32.TF32 R92, R80.reuse, R46, R92 ;  /* 0x0000002e505c723c */ /* 0x040fec000008105c */
        /* <DEDUP_REMOVED lines=9> */
[----:B------:R1:W-:Y:S02]  /*82310*/  STL.64 [R1+0xd48], R74 ;  /* 0x000d484a01007387 */ /* 0x0003e40000100a00 */
[----:B-1----:R-:W-:Y:S02]  /*82320*/  HMMA.1688.F32.TF32 R72, R80, R30, R108 ;  /* 0x0000001e5048723c */ /* 0x002fe4000008106c */
[----:B------:R-:W-:Y:S04]  /*82330*/  STL.64 [R1+0x11a0], R128 ;  /* 0x0011a08001007387 */ /* 0x000fe80000100a00 */
[----:B------:R-:W-:-:S15]  /*82340*/  STL.64 [R1+0x11a8], R130 ;  /* 0x0011a88201007387 */ /* 0x000fde0000100a00 */
[----:B------:R-:W-:-:S02]  /*82350*/  NOP ;  /* 0x0000000000007918 */ /* 0x000fc40000000000 */
[----:B------:R-:W-:Y:S04]  /*82360*/  STL.64 [R1+0x1180], R72 ;  /* 0x0011804801007387 */ /* 0x000fe80000100a00 */
[----:B------:R-:W-:Y:S04]  /*82370*/  STL.64 [R1+0x1190], R76 ;  /* 0x0011904c01007387 */ /* 0x000fe80000100a00 */
[----:B------:R1:W-:Y:S02]  /*82380*/  STL.64 [R1+0x1198], R78 ;  /* 0x0011984e01007387 */ /* 0x0003e40000100a00 */
[----:B-1----:R-:W-:Y:S02]  /*82390*/  HMMA.1688.F32.TF32 R76, R80, R38, R100 ;  /* 0x00000026504c723c */ /* 0x002fe40000081064 */
[----:B------:R1:W-:Y:S01]  /*823a0*/  STL [R1+0x1188], R74 ;  /* 0x0011884a01007387 */ /* 0x0003e20000100800 */
[----:B------:R-:W-:-:S03]  /*823b0*/  IMAD.MOV.U32 R40, RZ, RZ, R75 ;  /* 0x000000ffff287224 */ /* 0x000fc600078e004b */
[----:B------:R-:W-:Y:S04]  /*823c0*/  STL.64 [R1+0x1170], R104 ;  /* 0x0011706801007387 */ /* 0x000fe80000100a00 */
[----:B------:R-:W-:Y:S01]  /*823d0*/  STL.64 [R1+0x1178], R106 ;  /* 0x0011786a01007387 */ /* 0x000fe20000100a00 */
[----:B-1----:R-:W-:-:S12]  /*823e0*/  HMMA.1688.F32.TF32 R72, R80, R42, R96 ;  /* 0x0000002a5048723c */ /* 0x002fd80000081060 */
[----:B------:R-:W-:Y:S04]  /*823f0*/  STL.64 [R1+0x1160], R76 ;  /* 0x0011604c01007387 */ /* 0x000fe80000100a00 */
[----:B------:R1:W-:Y:S02]  /*82400*/  STL.64 [R1+0x1168], R78 ;  /* 0x0011684e01007387 */ /* 0x0003e40000100a00 */
[C---:B-1----:R-:W-:Y:S05]  /*82410*/  HMMA.1688.F32.TF32 R76, R80.reuse, R50, R88 ;  /* 0x00000032504c723c */ /* 0x042fea0000081058 */
[----:B------:R-:W-:Y:S04]  /*82420*/  STL.64 [R1+0x1150], R72 ;  /* 0x0011504801007387 */ /* 0x000fe80000100a00 */
[----:B------:R-:W-:Y:S04]  /*82430*/  STL.64 [R1+0x1158], R74 ;  /* 0x0011584a01007387 */ /* 0x000fe80000100a00 */
        /* <DEDUP_REMOVED lines=8> */
[----:B-1----:R-:W-:-:S15]  /*824c0*/  HMMA.1688.F32.TF32 R76, R80, R54, R248 ;  /* 0x00000036504c723c */ /* 0x002fde00000810f8 */
[----:B------:R-:W-:-:S08]  /*824d0*/  NOP ;  /* 0x0000000000007918 */ /* 0x000fd00000000000 */
[----:B------:R-:W-:Y:S04]  /*824e0*/  STL.64 [R1+0x1120], R76 ;  /* 0x0011204c01007387 */ /* 0x000fe80000100a00 */
[----:B------:R1:W-:Y:S04]  /*824f0*/  STL.64 [R1+0x1128], R78 ;  /* 0x0011284e01007387 */ /* 0x0003e80000100a00 */
[----:B------:R3:W-:Y:S04]  /*82500*/  STL.64 [R1+0x1110], R84 ;  /* 0x0011105401007387 */ /* 0x0007e80000100a00 */
[----:B------:R4:W-:Y:S01]  /*82510*/  STL.64 [R1+0x1118], R86 ;  /* 0x0011185601007387 */ /* 0x0009e20000100a00 */
[----:B-1----:R-:W-:Y:S03]  /*82520*/  HMMA.1688.F32.TF32 R76, R80, R62, R132 ;  /* 0x0000003e504c723c */ /* 0x002fe60000081084 */
        /* <DEDUP_REMOVED lines=42> */
[----:B------:R-:W-:-:S02]  /*827d0*/  IMAD.MOV.U32 R61, RZ, RZ, R78 ;  /* 0x000000ffff3d7224 */ /* 0x000fc400078e004e */
[----:B------:R-:W-:-:S05]  /*827e0*/  IMAD.MOV.U32 R60, RZ, RZ, R79 ;  /* 0x000000ffff3c7224 */ /* 0x000fca00078e004f */
[----:B------:R-:W-:Y:S04]  /*827f0*/  STL [R1+0x64c4], R60 ;  /* 0x0064c43c01007387 */ /* 0x000fe80000100800 */
[----:B------:R-:W-:Y:S04]  /*82800*/  STL [R1+0x64c0], R61 ;  /* 0x0064c03d01007387 */ /* 0x000fe80000100800 */
[----:B------:R-:W-:Y:S04]  /*82810*/  STL [R1+0x64bc], R64 ;  /* 0x0064bc4001007387 */ /* 0x000fe80000100800 */
[----:B------:R-:W-:Y:S01]  /*82820*/  STL [R1+0x64b8], R65 ;  /* 0x0064b84101007387 */ /* 0x000fe20000100800 */
[----:B----4-:R-:W-:Y:S06]  /*82830*/  HMMA.1688.F32.TF32 R76, R80, R66, R112 ;  /* 0x00000042504c723c */ /* 0x010fec0000081070 */
[C---:B---3--:R-:W-:Y:S06]  /*82840*/  HMMA.1688.F32.TF32 R128, R68.reuse, R14, R100 ;  /* 0x0000000e4480723c */ /* 0x048fec0000081064 */
[----:B--2---:R-:W-:-:S15]  /*82850*/  HMMA.1688.F32.TF32 R80, R68, R18, R96 ;  /* 0x000000124450723c */ /* 0x004fde0000081060 */
[----:B------:R-:W-:-:S02]  /*82860*/  NOP ;  /* 0x0000000000007918 */ /* 0x000fc40000000000 */
[----:B------:R-:W-:Y:S04]  /*82870*/  STL [R1+0x64a4], R128 ;  /* 0x0064a48001007387 */ /* 0x000fe80000100800 */
[----:B------:R-:W-:Y:S04]  /*82880*/  STL [R1+0x64a0], R129 ;  /* 0x0064a08101007387 */ /* 0x000fe80000100800 */
[----:B------:R-:W-:Y:S01]  /*82890*/  STL [R1+0x649c], R130 ;  /* 0x00649c8201007387 */ /* 0x000fe20000100800 */
[C---:B------:R-:W-:Y:S03]  /*828a0*/  HMMA.1688.F32.TF32 R92, R68.reuse, R22, R92 ;  /* 0x00000016445c723c */ /* 0x040fe6000008105c */
[----:B------:R-:W-:Y:S04]  /*828b0*/  STL [R1+0x6498], R131 ;  /* 0x0064988301007387 */ /* 0x000fe80000100800 */
[----:B------:R-:W-:Y:S04]  /*828c0*/  STL.64 [R1+0xcd0], R80 ;  /* 0x000cd05001007387 */ /* 0x000fe80000100a00 */
[----:B------:R1:W-:Y:S02]  /*828d0*/  STL.64 [R1+0xcd8], R82 ;  /* 0x000cd85201007387 */ /* 0x0003e40000100a00 */
[C---:B-1----:R-:W-:Y:S10]  /*828e0*/  HMMA.1688.F32.TF32 R80, R68.reuse, R26, R88 ;  /* 0x0000001a4450723c */ /* 0x042ff40000081058 */
[----:B------:R-:W-:Y:S04]  /*828f0*/  STL.64 [R1+0x10f0], R92 ;  /* 0x0010f05c01007387 */ /* 0x000fe80000100a00 */
[----:B------:R1:W-:Y:S01]  /*82900*/  STL.64 [R1+0x10f8], R94 ;  /* 0x0010f85e01007387 */ /* 0x0003e20000100a00 */
[C---:B------:R-:W-:Y:S06]  /*82910*/  HMMA.1688.F32.TF32 R88, R68.reuse, R34, R84 ;  /* 0x000000224458723c */ /* 0x040fec0000081054 */
[C---:B-1----:R-:W-:Y:S02]  /*82920*/  HMMA.1688.F32.TF32 R92, R68.reuse, R30, R248 ;  /* 0x0000001e445c723c */ /* 0x042fe400000810f8 */
[----:B------:R-:W-:Y:S04]  /*82930*/  STL.64 [R1+0x10e0], R80 ;  /* 0x0010e05001007387 */ /* 0x000fe80000100a00 */
[----:B------:R1:W-:Y:S02]  /*82940*/  STL.64 [R1+0x10e8], R82 ;  /* 0x0010e85201007387 */ /* 0x0003e40000100a00 */
[----:B-1----:R-:W-:-:S15]  /*82950*/  HMMA.1688.F32.TF32 R80, R68, R38, R132 ;  /* 0x000000264450723c */ /* 0x002fde0000081084 */
[----:B------:R-:W-:Y:S01]  /*82960*/  STL.64 [R1+0x10d0], R92 ;  /* 0x0010d05c01007387 */ /* 0x000fe20000100a00 */
[----:B------:R-:W-:-:S03]  /*82970*/  IMAD.MOV.U32 R84, RZ, RZ, R124 ;  /* 0x000000ffff547224 */ /* 0x000fc600078e007c */
[----:B------:R-:W-:Y:S04]  /*82980*/  STL.64 [R1+0x10d8], R94 ;  /* 0x0010d85e01007387 */ /* 0x000fe80000100a00 */
[----:B------:R1:W-:Y:S01]  /*82990*/  STL.64 [R1+0x10c0], R88 ;  /* 0x0010c05801007387 */ /* 0x0003e20000100a00 */
[----:B------:R-:W-:-:S03]  /*829a0*/  MOV R85, R120 ;  /* 0x0000007800557202 */ /* 0x000fc60000000f00 */
[----:B------:R2:W-:Y:S01]  /*829b0*/  STL.64 [R1+0x10c8], R90 ;  /* 0x0010c85a01007387 */ /* 0x0005e20000100a00 */
[----:B------:R-:W-:-:S03]  /*829c0*/  IMAD.MOV.U32 R86, RZ, RZ, R116 ;  /* 0x000000ffff567224 */ /* 0x000fc600078e0074 */
[----:B------:R-:W3:Y:S01]  /*829d0*/  LDL.LU R124, [R1+0x6584] ;  /* 0x00658400017c7983 */ /* 0x000ee20000300800 */
[----:B------:R-:W-:-:S03]  /*829e0*/  IMAD.MOV.U32 R87, RZ, RZ, R121 ;  /* 0x000000ffff577224 */ /* 0x000fc600078e0079 */
[----:B------:R4:W-:Y:S01]  /*829f0*/  STL.64 [R1+0x10b0], R80 ;  /* 0x0010b05001007387 */ /* 0x0009e20000100a00 */
[----:B-1----:R-:W-:-:S03]  /*82a00*/  IMAD.MOV.U32 R88, RZ, RZ, R126 ;  /* 0x000000ffff587224 */ /* 0x002fc600078e007e */
[----:B------:R1:W-:Y:S01]  /*82a10*/  STL.64 [R1+0x10b8], R82 ;  /* 0x0010b85201007387 */ /* 0x0003e20000100a00 */
[----:B------:R-:W-:-:S03]  /*82a20*/  MOV R89, R127 ;  /* 0x0000007f00597202 */ /* 0x000fc60000000f00 */
[----:B------:R-:W4:Y:S01]  /*82a30*/  LDL.LU R120, [R1+0x6580] ;  /* 0x0065800001787983 */ /* 0x000f220000300800 */
[----:B--2---:R-:W-:-:S03]  /*82a40*/  IMAD.MOV.U32 R90, RZ, RZ, R123 ;  /* 0x000000ffff5a7224 */ /* 0x004fc600078e007b */
[----:B------:R-:W2:Y:S01]  /*82a50*/  LDL.LU R116, [R1+0x657c] ;  /* 0x00657c0001747983 */ /* 0x000ea20000300800 */
[----:B------:R-:W-:-:S03]  /*82a60*/  IMAD.MOV.U32 R91, RZ, RZ, R125 ;  /* 0x000000ffff5b7224 */ /* 0x000fc600078e007d */
[----:B------:R-:W2:Y:S04]  /*82a70*/  LDL.LU R121, [R1+0x6578] ;  /* 0x0065780001797983 */ /* 0x000ea80000300800 */
[----:B------:R-:W2:Y:S04]  /*82a80*/  LDL.LU R126, [R1+0x6574] ;  /* 0x00657400017e7983 */ /* 0x000ea80000300800 */
[----:B------:R-:W2:Y:S04]  /*82a90*/  LDL.LU R127, [R1+0x6570] ;  /* 0x00657000017f7983 */ /* 0x000ea80000300800 */
[----:B------:R-:W2:Y:S04]  /*82aa0*/  LDL.LU R123, [R1+0x656c] ;  /* 0x00656c00017b7983 */ /* 0x000ea80000300800 */
[----:B------:R-:W2:Y:S01]  /*82ab0*/  LDL.LU R125, [R1+0x6568] ;  /* 0x00656800017d7983 */ /* 0x000ea20000300800 */
[----:B---3--:R-:W-:-:S02]  /*82ac0*/  IMAD.MOV.U32 R95, RZ, RZ, R124 ;  /* 0x000000ffff5f7224 */ /* 0x008fc400078e007c */
[----:B----4-:R-:W-:Y:S02]  /*82ad0*/  IMAD.MOV.U32 R94, RZ, RZ, R120 ;  /* 0x000000ffff5e7224 */ /* 0x010fe400078e0078 */
[----:B--2---:R-:W-:Y:S02]  /*82ae0*/  IMAD.MOV.U32 R92, RZ, RZ, R116 ;  /* 0x000000ffff5c7224 */ /* 0x004fe400078e0074 */
[----:B------:R-:W2:Y:S01]  /*82af0*/  LDL.LU R116, [R1+0x6564] ;  /* 0x0065640001747983 */ /* 0x000ea20000300800 */
[----:B------:R-:W-:-:S03]  /*82b00*/  MOV R93, R121 ;  /* 0x00000079005d7202 */ /* 0x000fc60000000f00 */
[----:B------:R-:W3:Y:S04]  /*82b10*/  LDL.LU R121, [R1+0x6560] ;  /* 0x0065600001797983 */ /* 0x000ee80000300800 */
[----:B------:R-:W4:Y:S01]  /*82b20*/  LDL.LU R120, [R1+0x655c] ;  /* 0x00655c0001787983 */ /* 0x000f220000300800 */
[----:B------:R-:W-:-:S03]  /*82b30*/  IMAD.MOV.U32 R99, RZ, RZ, R126 ;  /* 0x000000ffff637224 */ /* 0x000fc600078e007e */
[----:B------:R-:W4:Y:S01]  /*82b40*/  LDL.LU R124, [R1+0x6558] ;  /* 0x00655800017c7983 */ /* 0x000f220000300800 */
[----:B------:R-:W-:-:S03]  /*82b50*/  IMAD.MOV.U32 R96, RZ, RZ, R123 ;  /* 0x000000ffff607224 */ /* 0x000fc600078e007b */
[----:B------:R-:W4:Y:S01]  /*82b60*/  LDL.LU R123, [R1+0x6554] ;  /* 0x00655400017b7983 */ /* 0x000f220000300800 */
[----:B------:R-:W-:Y:S01]  /*82b70*/  IMAD.MOV.U32 R98, RZ, RZ, R127 ;  /* 0x000000ffff627224 */ /* 0x000fe200078e007f */
[----:B------:R-:W-:Y:S02]  /*82b80*/  MOV R97, R125 ;  /* 0x0000007d00617202 */ /* 0x000fe40000000f00 */
[----:B------:R-:W4:Y:S04]  /*82b90*/  LDL.LU R125, [R1+0x6550] ;  /* 0x00655000017d7983 */ /* 0x000f280000300800 */
[----:B------:R-:W4:Y:S04]  /*82ba0*/  LDL.LU R127, [R1+0x654c] ;  /* 0x00654c00017f7983 */ /* 0x000f280000300800 */
[----:B------:R-:W4:Y:S01]  /*82bb0*/  LDL.LU R126, [R1+0x6548] ;  /* 0x00654800017e7983 */ /* 0x000f220000300800 */
[----:B------:R-:W-:Y:S01]  /*82bc0*/  IMAD.MOV.U32 R57, RZ, RZ, R76 ;  /* 0x000000ffff397224 */ /* 0x000fe200078e004c */
[----:B------:R-:W-:Y:S01]  /*82bd0*/  MOV R56, R77 ;  /* 0x0000004d00387202 */ /* 0x000fe20000000f00 */
[----:B------:R-:W-:-:S02]  /*82be0*/  IMAD.MOV.U32 R53, RZ, RZ, R78 ;  /* 0x000000ffff357224 */ /* 0x000fc400078e004e */
[----:B------:R-:W-:Y:S02]  /*82bf0*/  IMAD.MOV.U32 R52, RZ, RZ, R79 ;  /* 0x000000ffff347224 */ /* 0x000fe400078e004f */
[----:B------:R-:W-:Y:S01]  /*82c00*/  HMMA.1688.F32.TF32 R76, R68, R6, R108 ;  /* 0x00000006444c723c */ /* 0x000fe2000008106c */
[----:B------:R-:W-:Y:S01]  /*82c10*/  IMAD.MOV.U32 R248, RZ, RZ, R117 ;  /* 0x000000fffff87224 */ /* 0x000fe200078e0075 */
[----:B------:R-:W-:Y:S01]  /*82c20*/  MOV R249, R118 ;  /* 0x0000007600f97202 */ /* 0x000fe20000000f00 */
[----:B------:R-:W-:-:S15]  /*82c30*/  IMAD.MOV.U32 R250, RZ, RZ, R119 ;  /* 0x000000fffffa7224 */ /* 0x000fde00078e0077 */
[----:B------:R-:W-:-:S06]  /*82c40*/  NOP ;  /* 0x0000000000007918 */ /* 0x000fcc0000000000 */
[----:B------:R-:W-:Y:S01]  /*82c50*/  IMAD.MOV.U32 R60, RZ, RZ, R76 ;  /* 0x000000ffff3c7224 */ /* 0x000fe200078e004c */
[----:B------:R-:W-:Y:S01]  /*82c60*/  MOV R61, R77 ;  /* 0x0000004d003d7202 */ /* 0x000fe20000000f00 */
[----:B------:R-:W-:Y:S02]  /*82c70*/  IMAD.MOV.U32 R64, RZ, RZ, R78 ;  /* 0x000000ffff407224 */ /* 0x000fe400078e004e */
[----:B------:R-:W-:Y:S02]  /*82c80*/  IMAD.MOV.U32 R65, RZ, RZ, R79 ;  /* 0x000000ffff417224 */ /* 0x000fe400078e004f */
[----:B------:R-:W-:Y:S01]  /*82c90*/  HMMA.1688.F32.TF32 R76, R68, R10, R104 ;  /* 0x0000000a444c723c */ /* 0x000fe20000081068 */
[----:B------:R-:W4:Y:S04]  /*82ca0*/  LDL.LU R104, [R1+0x210] ;  /* 0x0002100001687983 */ /* 0x000f280000300800 */
[----:B------:R-:W4:Y:S04]  /*82cb0*/  LDL.LU R105, [R1+0x214] ;  /* 0x0002140001697983 */ /* 0x000f280000300800 */
[----:B------:R-:W4:Y:S04]  /*82cc0*/  LDL.LU R106, [R1+0x218] ;  /* 0x00021800016a7983 */ /* 0x000f280000300800 */
[----:B------:R-:W4:Y:S01]  /*82cd0*/  LDL.LU R107, [R1+0x21c] ;  /* 0x00021c00016b7983 */ /* 0x000f220000300800 */
[----:B--2---:R-:W-:-:S02]  /*82ce0*/  IMAD.MOV.U32 R103, RZ, RZ, R116 ;  /* 0x000000ffff677224 */ /* 0x004fc400078e0074 */
[----:B---3--:R-:W-:Y:S01]  /*82cf0*/  IMAD.MOV.U32 R102, RZ, RZ, R121 ;  /* 0x000000ffff667224 */ /* 0x008fe200078e0079 */
[----:B----4-:R-:W-:Y:S01]  /*82d00*/  MOV R101, R120 ;  /* 0x0000007800657202 */ /* 0x010fe20000000f00 */
[----:B------:R-:W-:Y:S02]  /*82d10*/  IMAD.MOV.U32 R115, RZ, RZ, R123 ;  /* 0x000000ffff737224 */ /* 0x000fe400078e007b */
[----:B------:R-:W-:Y:S02]  /*82d20*/  IMAD.MOV.U32 R114, RZ, RZ, R125 ;  /* 0x000000ffff727224 */ /* 0x000fe400078e007d */
[----:B------:R-:W-:Y:S02]  /*82d30*/  IMAD.MOV.U32 R112, RZ, RZ, R127 ;  /* 0x000000ffff707224 */ /* 0x000fe400078e007f */
[----:B------:R-:W2:Y:S01]  /*82d40*/  LDL.LU R127, [R1+0x6544] ;  /* 0x00654400017f7983 */ /* 0x000ea20000300800 */
[----:B------:R-:W-:-:S03]  /*82d50*/  MOV R113, R126 ;  /* 0x0000007e00717202 */ /* 0x000fc60000000f00 */
[----:B------:R-:W3:Y:S04]  /*82d60*/  LDL.LU R126, [R1+0x6540] ;  /* 0x00654000017e7983 */ /* 0x000ee80000300800 */
[----:B------:R-:W4:Y:S04]  /*82d70*/  LDL.LU R125, [R1+0x653c] ;  /* 0x00653c00017d7983 */ /* 0x000f280000300800 */
[----:B------:R-:W2:Y:S01]  /*82d80*/  LDL.LU R123, [R1+0x6538] ;  /* 0x00653800017b7983 */ /* 0x000ea20000300800 */
[----:B------:R-:W-:-:S03]  /*82d90*/  IMAD.MOV.U32 R100, RZ, RZ, R124 ;  /* 0x000000ffff647224 */ /* 0x000fc600078e007c */
[----:B------:R-:W3:Y:S04]  /*82da0*/  LDL.LU R80, [R1+0x230] ;  /* 0x0002300001507983 */ /* 0x000ee80000300800 */
[----:B------:R-:W3:Y:S04]  /*82db0*/  LDL.LU R81, [R1+0x234] ;  /* 0x0002340001517983 */ /* 0x000ee80000300800 */
[----:B-1----:R-:W3:Y:S04]  /*82dc0*/  LDL.LU R82, [R1+0x238] ;  /* 0x0002380001527983 */ /* 0x002ee80000300800 */
        /* <DEDUP_REMOVED lines=8> */
[----:B------:R-:W-:-:S03]  /*82e50*/  IMAD.MOV.U32 R251, RZ, RZ, R122 ;  /* 0x000000fffffb7224 */ /* 0x000fc600078e007a */
[----:B------:R-:W3:Y:S04]  /*82e60*/  LDL.LU R122, [R1+0x6518] ;  /* 0x00651800017a7983 */ /* 0x000ee80000300800 */
[----:B------:R-:W3:Y:S04]  /*82e70*/  LDL.LU R132, [R1+0xcb0] ;  /* 0x000cb00001847983 */ /* 0x000ee80000300800 */
[----:B------:R-:W3:Y:S04]  /*82e80*/  LDL.LU R133, [R1+0xcb4] ;  /* 0x000cb40001857983 */ /* 0x000ee80000300800 */
[----:B------:R-:W3:Y:S04]  /*82e90*/  LDL.LU R134, [R1+0xcb8] ;  /* 0x000cb80001867983 */ /* 0x000ee80000300800 */
[----:B------:R-:W3:Y:S01]  /*82ea0*/  LDL.LU R135, [R1+0xcbc] ;  /* 0x000cbc0001877983 */ /* 0x000ee20000300800 */
[----:B----4-:R-:W-:Y:S07]  /*82eb0*/  HMMA.1688.F32.TF32 R108, R68, R42, R116 ;  /* 0x0000002a446c723c */ /* 0x010fee0000081074 */
[----:B--2---:R-:W-:-:S02]  /*82ec0*/  IMAD.MOV.U32 R116, RZ, RZ, R123 ;  /* 0x000000ffff747224 */ /* 0x004fc400078e007b */
[----:B------:R-:W2:Y:S01]  /*82ed0*/  LDL.LU R123, [R1+0x6514] ;  /* 0x00651400017b7983 */ /* 0x000ea20000300800 */
[----:B------:R-:W-:Y:S01]  /*82ee0*/  MOV R117, R125 ;  /* 0x0000007d00757202 */ /* 0x000fe20000000f00 */
[----:B---3--:R-:W-:Y:S02]  /*82ef0*/  IMAD.MOV.U32 R118, RZ, RZ, R126 ;  /* 0x000000ffff767224 */ /* 0x008fe400078e007e */
[----:B------:R-:W3:Y:S01]  /*82f00*/  LDL.LU R125, [R1+0x6510] ;  /* 0x00651000017d7983 */ /* 0x000ee20000300800 */
[----:B------:R-:W-:-:S03]  /*82f10*/  IMAD.MOV.U32 R119, RZ, RZ, R127 ;  /* 0x000000ffff777224 */ /* 0x000fc600078e007f */
[----:B------:R-:W3:Y:S04]  /*82f20*/  LDL.LU R126, [R1+0x650c] ;  /* 0x00650c00017e7983 */ /* 0x000ee80000300800 */
[----:B------:R-:W3:Y:S03]  /*82f30*/  LDL.LU R127, [R1+0x6508] ;  /* 0x00650800017f7983 */ /* 0x000ee60000300800 */
[----:B------:R-:W-:Y:S01]  /*82f40*/  IMAD.MOV.U32 R128, RZ, RZ, R108 ;  /* 0x000000ffff807224 */ /* 0x000fe200078e006c */
[----:B------:R-:W-:Y:S01]  /*82f50*/  MOV R129, R109 ;  /* 0x0000006d00817202 */ /* 0x000fe20000000f00 */
[----:B------:R-:W-:Y:S02]  /*82f60*/  IMAD.MOV.U32 R130, RZ, RZ, R110 ;  /* 0x000000ffff827224 */ /* 0x000fe400078e006e */
[----:B------:R-:W-:-:S05]  /*82f70*/  IMAD.MOV.U32 R131, RZ, RZ, R111 ;  /* 0x000000ffff837224 */ /* 0x000fca00078e006f */
[----:B------:R-:W-:Y:S04]  /*82f80*/  STL [R1+0x64b4], R131 ;  /* 0x0064b48301007387 */ /* 0x000fe80000100800 */
[----:B------:R-:W-:Y:S04]  /*82f90*/  STL [R1+0x64b0], R130 ;  /* 0x0064b08201007387 */ /* 0x000fe80000100800 */
[----:B------:R-:W-:Y:S04]  /*82fa0*/  STL [R1+0x64ac], R129 ;  /* 0x0064ac8101007387 */ /* 0x000fe80000100800 */
[----:B------:R-:W-:Y:S01]  /*82fb0*/  STL [R1+0x64a8], R128 ;  /* 0x0064a88001007387 */ /* 0x000fe20000100800 */
[C---:B------:R-:W-:Y:S06]  /*82fc0*/  HMMA.1688.F32.TF32 R132, R68.reuse, R54, R132 ;  /* 0x000000364484723c */ /* 0x040fec0000081084 */
[----:B--2---:R-:W-:Y:S01]  /*82fd0*/  HMMA.1688.F32.TF32 R108, R68, R46, R120 ;  /* 0x0000002e446c723c */ /* 0x004fe20000081078 */
[----:B------:R-:W2:-:S15]  /*82fe0*/  LDL.LU R120, [R1+0xc90] ;  /* 0x000c900001787983 */ /* 0x000e9e0000300800 */
[----:B------:R-:W-:-:S07]  /*82ff0*/  NOP ;  /* 0x0000000000007918 */ /* 0x000fce0000000000 */
        /* <DEDUP_REMOVED lines=10> */
[----:B------:R-:W-:Y:S04]  /*830a0*/  STL.64 [R1+0x1070], R132 ;  /* 0x0010708401007387 */ /* 0x000fe80000100a00 */
[----:B------:R1:W-:Y:S04]  /*830b0*/  STL.64 [R1+0x1078], R134 ;  /* 0x0010788601007387 */ /* 0x0003e80000100a00 */
[----:B-1----:R-:W4:Y:S04]  /*830c0*/  LDL.LU.64 R134, [R1+0x6500] ;  /* 0x0065000001867983 */ /* 0x002f280000300a00 */
[----:B------:R-:W4:Y:S01]  /*830d0*/  LDL.LU.64 R132, [R1+0x64f8] ;  /* 0x0064f80001847983 */ /* 0x000f220000300a00 */
[C---:B------:R-:W-:Y:S06]  /*830e0*/  HMMA.1688.F32.TF32 R100, R72.reuse, R18, R100 ;  /* 0x000000124864723c */ /* 0x040fec0000081064 */
[----:B------:R-:W-:Y:S01]  /*830f0*/  HMMA.1688.F32.TF32 R88, R72, R30, R88 ;  /* 0x0000001e4858723c */ /* 0x000fe20000081058 */
[----:B------:R-:W-:Y:S01]  /*83100*/  IMAD.MOV.U32 R49, RZ, RZ, R76 ;  /* 0x000000ffff317224 */ /* 0x000fe200078e004c */
[----:B------:R-:W-:Y:S01]  /*83110*/  MOV R48, R77 ;  /* 0x0000004d00307202 */ /* 0x000fe20000000f00 */
[----:B------:R-:W-:Y:S01]  /*83120*/  IMAD.MOV.U32 R45, RZ, RZ, R78 ;  /* 0x000000ffff2d7224 */ /* 0x000fe200078e004e */
[----:B------:R-:W-:Y:S01]  /*83130*/  LDS R76, [R0+UR12+0xa380] ;  /* 0x00a3800c004c7984 */ /* 0x000fe20008000800 */
[----:B------:R-:W-:-:S03]  /*83140*/  IMAD.MOV.U32 R44, RZ, RZ, R79 ;  /* 0x000000ffff2c7224 */ /* 0x000fc600078e004f */
[----:B------:R-:W-:Y:S04]  /*83150*/  LDS R78, [R0+UR12+0xb380] ;  /* 0x00b3800c004e7984 */ /* 0x000fe80008000800 */
[----:B------:R-:W-:Y:S04]  /*83160*/  LDS R77, [R41+UR12+0xa380] ;  /* 0x00a3800c294d7984 */ /* 0x000fe80008000800 */
[----:B------:R-:W1:Y:S01]  /*83170*/  LDS R79, [R41+UR12+0xb380] ;  /* 0x00b3800c294f7984 */ /* 0x000e620008000800 */
[C---:B--2---:R-:W-:Y:S06]  /*83180*/  HMMA.1688.F32.TF32 R120, R68.reuse, R62, R120 ;  /* 0x0000003e4478723c */ /* 0x044fec0000081078 */
[C---:B---3--:R-:W-:Y:S06]  /*83190*/  HMMA.1688.F32.TF32 R124, R68.reuse, R58, R124 ;  /* 0x0000003a447c723c */ /* 0x048fec000008107c */
[----:B------:R-:W-:Y:S06]  /*831a0*/  HMMA.1688.F32.TF32 R68, R68, R66, R116 ;  /* 0x000000424444723c */ /* 0x000fec0000081074 */
[C---:B------:R-:W-:Y:S06]  /*831b0*/  HMMA.1688.F32.TF32 R116, R72.reuse, R6, R80 ;  /* 0x000000064874723c */ /* 0x040fec0000081050 */
[----:B------:R-:W-:Y:S01]  /*831c0*/  HMMA.1688.F32.TF32 R80, R72, R10, R112 ;  /* 0x0000000a4850723c */ /* 0x000fe20000081070 */
[----:B------:R-:W-:Y:S01]  /*831d0*/  IMAD.MOV.U32 R131, RZ, RZ, R108 ;  /* 0x000000ffff837224 */ /* 0x000fe200078e006c */
[----:B------:R-:W-:Y:S01]  /*831e0*/  MOV R130, R109 ;  /* 0x0000006d00827202 */ /* 0x000fe20000000f00 */
[----:B------:R-:W-:Y:S01]  /*831f0*/  IMAD.MOV.U32 R129, RZ, RZ, R110 ;  /* 0x000000ffff817224 */ /* 0x000fe200078e006e */
[----:B------:R-:W-:Y:S04]  /*83200*/  LDS R108, [R2+UR12+0xa380] ;  /* 0x00a3800c026c7984 */ /* 0x000fe80008000800 */
[----:B------:R-:W-:Y:S04]  /*83210*/  STL.64 [R1+0x1060], R124 ;  /* 0x0010607c01007387 */ /* 0x000fe80000100a00 */
[----:B------:R-:W-:Y:S04]  /*83220*/  STL.64 [R1+0x1068], R126 ;  /* 0x0010687e01007387 */ /* 0x000fe80000100a00 */
[----:B------:R-:W-:Y:S04]  /*83230*/  STL.64 [R1+0x1050], R120 ;  /* 0x0010507801007387 */ /* 0x000fe80000100a00 */
[----:B------:R-:W-:Y:S04]  /*83240*/  STL.64 [R1+0x1058], R122 ;  /* 0x0010587a01007387 */ /* 0x000fe80000100a00 */
[----:B------:R-:W-:Y:S04]  /*83250*/  STL.64 [R1+0xca0], R68 ;  /* 0x000ca04401007387 */ /* 0x000fe80000100a00 */
[----:B------:R2:W-:Y:S01]  /*83260*/  STL.64 [R1+0xca8], R70 ;  /* 0x000ca84601007387 */ /* 0x0005e20000100a00 */
[----:B------:R-:W-:-:S03]  /*83270*/  IMAD.MOV.U32 R128, RZ, RZ, R111 ;  /* 0x000000ffff807224 */ /* 0x000fc600078e006f */
[----:B------:R-:W-:Y:S04]  /*83280*/  LDS R110, [R2+UR12+0xb380] ;  /* 0x00b3800c026e7984 */ /* 0x000fe80008000800 */
[----:B------:R-:W-:Y:S01]  /*83290*/  LDS R109, [R252+UR12+0xa380] ;  /* 0x00a3800cfc6d7984 */ /* 0x000fe20008000800 */
[----:B--2---:R-:W-:Y:S03]  /*832a0*/  HMMA.1688.F32.TF32 R68, R72, R14, R104 ;  /* 0x0000000e4844723c */ /* 0x004fe60000081068 */
[----:B------:R-:W-:Y:S04]  /*832b0*/  STL.64 [R1+0xc90], R116 ;  /* 0x000c907401007387 */ /* 0x000fe80000100a00 */
[----:B------:R-:W-:Y:S04]  /*832c0*/  STL.64 [R1+0xc98], R118 ;  /* 0x000c987601007387 */ /* 0x000fe80000100a00 */
[----:B------:R-:W-:Y:S04]  /*832d0*/  STL.64 [R1+0xc70], R80 ;  /* 0x000c705001007387 */ /* 0x000fe80000100a00 */
[----:B------:R2:W-:Y:S04]  /*832e0*/  STL.64 [R1+0xc78], R82 ;  /* 0x000c785201007387 */ /* 0x0005e80000100a00 */
[----:B------:R-:W3:Y:S01]  /*832f0*/  LDS R111, [R252+UR12+0xb380] ;  /* 0x00b3800cfc6f7984 */ /* 0x000ee20008000800 */
[----:B------:R-:W-:Y:S01]  /*83300*/  MOV R126, R25 ;  /* 0x00000019007e7202 */ /* 0x000fe20000000f00 */
[----:B------:R-:W-:-:S02]  /*83310*/  IMAD.MOV.U32 R127, RZ, RZ, R24 ;  /* 0x000000ffff7f7224 */ /* 0x000fc400078e0018 */
[----:B------:R-:W-:Y:S01]  /*83320*/  LDS R116, [R0+UR12+0xc000] ;  /* 0x00c0000c00747984 */ /* 0x000fe20008000800 */
[C---:B--2---:R-:W-:Y:S03]  /*83330*/  HMMA.1688.F32.TF32 R80, R72.reuse, R22, R96 ;  /* 0x000000164850723c */ /* 0x044fe60000081060 */
[----:B------:R-:W-:Y:S04]  /*83340*/  STL.64 [R1+0xb90], R68 ;  /* 0x000b904401007387 */ /* 0x000fe80000100a00 */
[----:B------:R2:W-:Y:S04]  /*83350*/  STL.64 [R1+0xb98], R70 ;  /* 0x000b984601007387 */ /* 0x0005e80000100a00 */
[----:B------:R-:W-:Y:S04]  /*83360*/  LDS R118, [R0+UR12+0xd000] ;  /* 0x00d0000c00767984 */ /* 0x000fe80008000800 */
[----:B------:R-:W-:Y:S01]  /*83370*/  LDS R117, [R41+UR12+0xc000] ;  /* 0x00c0000c29757984 */ /* 0x000fe20008000800 */
[C---:B--2---:R-:W-:Y:S03]  /*83380*/  HMMA.1688.F32.TF32 R68, R72.reuse, R26, R92 ;  /* 0x0000001a4844723c */ /* 0x044fe6000008105c */
[----:B------:R-:W-:Y:S04]  /*83390*/  STL.64 [R1+0xb50], R100 ;  /* 0x000b506401007387 */ /* 0x000fe80000100a00 */
[----:B------:R-:W-:Y:S04]  /*833a0*/  STL.64 [R1+0xb58], R102 ;  /* 0x000b586601007387 */ /* 0x000fe80000100a00 */
[----:B------:R-:W-:Y:S04]  /*833b0*/  STL.64 [R1+0x1040], R80 ;  /* 0x0010405001007387 */ /* 0x000fe80000100a00 */
[----:B------:R2:W-:Y:S04]  /*833c0*/  STL.64 [R1+0x1048], R82 ;  /* 0x0010485201007387 */ /* 0x0005e80000100a00 */
[----:B------:R-:W-:Y:S04]  /*833d0*/  LDS R119, [R41+UR12+0xd000] ;  /* 0x00d0000c29777984 */ /* 0x000fe80008000800 */
[----:B------:R-:W-:Y:S01]  /*833e0*/  LDS R112, [R2+UR12+0xc000] ;  /* 0x00c0000c02707984 */ /* 0x000fe20008000800 */
[C---:B--2---:R-:W-:Y:S03]  /*833f0*/  HMMA.1688.F32.TF32 R80, R72.reuse, R34, R248 ;  /* 0x000000224850723c */ /* 0x044fe600000810f8 */
[----:B------:R-:W-:Y:S04]  /*83400*/  STL.64 [R1+0x1030], R68 ;  /* 0x0010304401007387 */ /* 0x000fe80000100a00 */
[----:B------:R2:W-:Y:S04]  /*83410*/  STL.64 [R1+0x1038], R70 ;  /* 0x0010384601007387 */ /* 0x0005e80000100a00 */
[----:B------:R-:W-:Y:S04]  /*83420*/  LDS R114, [R2+UR12+0xd000] ;  /* 0x00d0000c02727984 */ /* 0x000fe80008000800 */
[----:B------:R-:W-:Y:S01]  /*83430*/  LDS R113, [R252+UR12+0xc000] ;  /* 0x00c0000cfc717984 */ /* 0x000fe20008000800 */
[C---:B--2---:R-:W-:Y:S03]  /*83440*/  HMMA.1688.F32.TF32 R68, R72.reuse, R38, R84 ;  /* 0x000000264844723c */ /* 0x044fe60000081054 */
[----:B------:R-:W-:Y:S03]  /*83450*/  LDS R115, [R252+UR12+0xd000] ;  /* 0x00d0000cfc737984 */ /* 0x000fe60008000800 */
[C---:B----4-:R-:W-:Y:S01]  /*83460*/  HMMA.1688.F32.TF32 R84, R72.reuse, R42, R132 ;  /* 0x0000002a4854723c */ /* 0x050fe20000081084 */
[----:B------:R-:W-:Y:S04]  /*83470*/  STL.64 [R1+0x1020], R88 ;  /* 0x0010205801007387 */ /* 0x000fe80000100a00 */
[----:B------:R-:W-:Y:S04]  /*83480*/  STL.64 [R1+0x1028], R90 ;  /* 0x0010285a01007387 */ /* 0x000fe80000100a00 */
[----:B------:R-:W-:Y:S04]  /*83490*/  STL.64 [R1+0x1010], R80 ;  /* 0x0010105001007387 */ /* 0x000fe80000100a00 */
[----:B------:R2:W-:Y:S04]  /*834a0*/  STL.64 [R1+0x1018], R82 ;  /* 0x0010185201007387 */ /* 0x0005e80000100a00 */
[----:B------:R-:W-:Y:S04]  /*834b0*/  STL.64 [R1+0x1000], R68 ;  /* 0x0010004401007387 */ /* 0x000fe80000100a00 */
[----:B------:R4:W-:Y:S04]  /*834c0*/  STL.64 [R1+0x1008], R70 ;  /* 0x0010084601007387 */ /* 0x0009e80000100a00 */
[----:B------:R-:W-:Y:S04]  /*834d0*/  STL.64 [R1+0xff0], R84 ;  /* 0x000ff05401007387 */ /* 0x000fe80000100a00 */
[----:B------:R1:W-:Y:S04]  /*834e0*/  STL.64 [R1+0xff8], R86 ;  /* 0x000ff85601007387 */ /* 0x0003e80000100a00 */
[----:B------:R-:W3:Y:S01]  /*834f0*/  LDL R251, [R1+0x2d00] ;  /* 0x002d000001fb7983 */ /* 0x000ee20000100800 */
[C---:B--2---:R-:W-:Y:S06]  /*83500*/  HMMA.1688.F32.TF32 R80, R72.reuse, R46, R136 ;  /* 0x0000002e4850723c */ /* 0x044fec0000081088 */
[C---:B----4-:R-:W-:Y:S06]  /*83510*/  HMMA.1688.F32.TF32 R68, R72.reuse, R50, R140 ;  /* 0x000000324844723c */ /* 0x050fec000008108c */
[C---:B-1----:R-:W-:Y:S11]  /*83520*/  HMMA.1688.F32.TF32 R84, R72.reuse, R58, R148 ;  /* 0x0000003a4854723c */ /* 0x042ff60000081094 */
        /* <DEDUP_REMOVED lines=11> */
[----:B-1----:R-:W-:Y:S03]  /*835e0*/  HMMA.1688.F32.TF32 R80, R72, R66, R156 ;  /* 0x000000424850723c */ /* 0x002fe6000008109c */
[----:B------:R-:W-:Y:S04]  /*835f0*/  STL.64 [R1+0xfa0], R68 ;  /* 0x000fa04401007387 */ /* 0x000fe80000100a00 */
[----:B------:R1:W-:Y:S01]  /*83600*/  STL.64 [R1+0xfa8], R70 ;  /* 0x000fa84601007387 */ /* 0x0003e20000100a00 */
[C---:B------:R-:W-:Y:S06]  /*83610*/  HMMA.1688.F32.TF32 R72, R76.reuse, R6, R160 ;  /* 0x000000064c48723c */ /* 0x040fec00000810a0 */
        /* <DEDUP_REMOVED lines=41> */
[----:B-1----:R-:W-:Y:S03]  /*838b0*/  HMMA.1688.F32.TF32 R80, R76, R62, R220 ;  /* 0x0000003e4c50723c */ /* 0x002fe600000810dc */
[----:B------:R-:W-:Y:S01]  /*838c0*/  STL.64 [R1+0xf20], R68 ;  /* 0x000f204401007387 */ /* 0x000fe20000100a00 */
[----:B------:R-:W-:Y:S01]  /*838d0*/  MOV R85, R5 ;  /* 0x0000000500557202 */ /* 0x000fe20000000f00 */
[----:B------:R-:W-:-:S02]  /*838e0*/  IMAD.MOV.U32 R86, RZ, RZ, R4 ;  /* 0x000000ffff567224 */ /* 0x000fc400078e0004 */
[----:B------:R3:W-:Y:S01]  /*838f0*/  STL.64 [R1+0xf28], R70 ;  /* 0x000f284601007387 */ /* 0x0007e20000100a00 */
[----:B--2---:R-:W-:Y:S06]  /*83900*/  HMMA.1688.F32.TF32 R72, R76, R66, R224 ;  /* 0x000000424c48723c */ /* 0x004fec00000810e0 */
[C---:B---3--:R-:W-:Y:S06]  /*83910*/  HMMA.1688.F32.TF32 R68, R108.reuse, R6, R228 ;  /* 0x000000066c44723c */ /* 0x048fec00000810e4 */
[C---:B------:R-:W-:Y:S03]  /*83920*/  HMMA.1688.F32.TF32 R4, R108.reuse, R10, R232 ;  /* 0x0000000a6c04723c */ /* 0x040fe600000810e8 */
[----:B------:R-:W-:Y:S04]  /*83930*/  STL.64 [R1+0xf10], R80 ;  /* 0x000f105001007387 */ /* 0x000fe80000100a00 */
[----:B------:R-:W-:Y:S04]  /*83940*/  STL.64 [R1+0xf18], R82 ;  /* 0x000f185201007387 */ /* 0x000fe80000100a00 */
[----:B------:R-:W-:Y:S01]  /*83950*/  STL.64 [R1+0xd20], R72 ;  /* 0x000d204801007387 */ /* 0x000fe20000100a00 */
[----:B------:R-:W-:Y:S03]  /*83960*/  HMMA.1688.F32.TF32 R12, R108, R14, R236 ;  /* 0x0000000e6c0c723c */ /* 0x000fe600000810ec */
[----:B------:R-:W-:Y:S04]  /*83970*/  STL.64 [R1+0xd28], R74 ;  /* 0x000d284a01007387 */ /* 0x000fe80000100a00 */
[----:B------:R-:W-:Y:S01]  /*83980*/  STL.64 [R1+0xce0], R68 ;  /* 0x000ce04401007387 */ /* 0x000fe20000100a00 */
[----:B------:R-:W-:-:S03]  /*83990*/  IMAD.MOV.U32 R84, RZ, RZ, R8 ;  /* 0x000000ffff547224 */ /* 0x000fc600078e0008 */
[----:B------:R-:W-:Y:S01]  /*839a0*/  STL.64 [R1+0xce8], R70 ;  /* 0x000ce84601007387 */ /* 0x000fe20000100a00 */
[----:B------:R-:W-:Y:S03]  /*839b0*/  HMMA.1688.F32.TF32 R8, R108, R18, R240 ;  /* 0x000000126c08723c */ /* 0x000fe600000810f0 */
[----:B------:R-:W-:Y:S04]  /*839c0*/  STL.64 [R1+0xcc0], R4 ;  /* 0x000cc00401007387 */ /* 0x000fe80000100a00 */
[----:B------:R1:W-:Y:S04]  /*839d0*/  STL.64 [R1+0xcc8], R6 ;  /* 0x000cc80601007387 */ /* 0x0003e80000100a00 */
[----:B------:R-:W-:Y:S01]  /*839e0*/  LDSM.16.M88.4 R16, [R251+UR15+0x41080] ;  /* 0x0410800ffb10783b */ /* 0x000fe20008000200 */
[----:B------:R-:W-:-:S03]  /*839f0*/  IMAD.MOV.U32 R87, RZ, RZ, R3 ;  /* 0x000000ffff577224 */ /* 0x000fc600078e0003 */
[----:B------:R-:W-:Y:S01]  /*83a00*/  LDSM.16.M88.4 R104, [R251+UR15+0x45080] ;  /* 0x0450800ffb68783b */ /* 0x000fe20008000200 */
[C---:B-1----:R-:W-:Y:S03]  /*83a10*/  HMMA.1688.F32.TF32 R4, R108.reuse, R22, R244 ;  /* 0x000000166c04723c */ /* 0x042fe600000810f4 */
[----:B------:R-:W1:Y:S04]  /*83a20*/  LDSM.16.M88.4 R20, [R251+UR15+0x40080] ;  /* 0x0400800ffb14783b */ /* 0x000e680008000200 */
[----:B------:R-:W-:Y:S04]  /*83a30*/  STL.64 [R1+0xc80], R12 ;  /* 0x000c800c01007387 */ /* 0x000fe80000100a00 */
[----:B------:R-:W-:Y:S04]  /*83a40*/  STL.64 [R1+0xc88], R14 ;  /* 0x000c880e01007387 */ /* 0x000fe80000100a00 */
[----:B------:R-:W2:Y:S01]  /*83a50*/  LDSM.16.M88.4 R12, [R251+UR15+0x42080] ;  /* 0x0420800ffb0c783b */ /* 0x000ea20008000200 */
[----:B------:R-:W-:Y:S03]  /*83a60*/  HMMA.1688.F32.TF32 R68, R108, R26, R84 ;  /* 0x0000001a6c44723c */ /* 0x000fe60000081054 */
[----:B------:R-:W-:Y:S04]  /*83a70*/  LDSM.16.M88.4 R100, [R251+UR15+0x48080] ;  /* 0x0480800ffb64783b */ /* 0x000fe80008000200 */
[----:B------:R-:W-:Y:S04]  /*83a80*/  LDSM.16.M88.4 R96, [R251+UR15+0x49080] ;  /* 0x0490800ffb60783b */ /* 0x000fe80008000200 */
[----:B------:R-:W-:Y:S01]  /*83a90*/  STL.64 [R1+0xc20], R4 ;  /* 0x000c200401007387 */ /* 0x000fe20000100a00 */
[----:B------:R-:W-:-:S03]  /*83aa0*/  IMAD.MOV.U32 R3, RZ, RZ, R7 ;  /* 0x000000ffff037224 */ /* 0x000fc600078e0007 */
[----:B------:R-:W-:Y:S04]  /*83ab0*/  STL.64 [R1+0xc50], R8 ;  /* 0x000c500801007387 */ /* 0x000fe80000100a00 */
[----:B------:R-:W-:Y:S04]  /*83ac0*/  STL.64 [R1+0xc58], R10 ;  /* 0x000c580a01007387 */ /* 0x000fe80000100a00 */
[----:B------:R-:W3:Y:S04]  /*83ad0*/  LDSM.16.M88.4 R8, [R251+UR15+0x43080] ;  /* 0x0430800ffb08783b */ /* 0x000ee80008000200 */
[----:B------:R-:W-:Y:S04]  /*83ae0*/  STL [R1+0xc28], R6 ;  /* 0x000c280601007387 */ /* 0x000fe80000100800 */
[----:B------:R-:W4:Y:S04]  /*83af0*/  LDSM.16.M88.4 R4, [R251+UR15+0x44080] ;  /* 0x0440800ffb04783b */ /* 0x000f280008000200 */
[----:B-1----:R-:W-:Y:S04]  /*83b00*/  STL [R1+0x6484], R22 ;  /* 0x0064841601007387 */ /* 0x002fe80000100800 */
[----:B------:R-:W-:Y:S04]  /*83b10*/  STL [R1+0x6480], R23 ;  /* 0x0064801701007387 */ /* 0x000fe80000100800 */
[----:B------:R-:W-:Y:S04]  /*83b20*/  STL [R1+0x648c], R18 ;  /* 0x00648c1201007387 */ /* 0x000fe80000100800 */
[----:B------:R-:W-:Y:S04]  /*83b30*/  STL [R1+0x6488], R19 ;  /* 0x0064881301007387 */ /* 0x000fe80000100800 */
[----:B--2---:R-:W-:Y:S04]  /*83b40*/  STL [R1+0x6494], R14 ;  /* 0x0064940e01007387 */ /* 0x004fe80000100800 */
[----:B------:R-:W-:Y:S04]  /*83b50*/  STL [R1+0x6490], R15 ;  /* 0x0064900f01007387 */ /* 0x000fe80000100800 */
[----:B------:R-:W-:Y:S04]  /*83b60*/  LDSM.16.M88.4 R92, [R251+UR15+0x4a080] ;  /* 0x04a0800ffb5c783b */ /* 0x000fe80008000200 */
[----:B---3--:R-:W-:Y:S04]  /*83b70*/  STL [R1+0x63a0], R10 ;  /* 0x0063a00a01007387 */ /* 0x008fe80000100800 */
[----:B------:R-:W-:Y:S04]  /*83b80*/  STL [R1+0x639c], R11 ;  /* 0x00639c0b01007387 */ /* 0x000fe80000100800 */
[----:B----4-:R-:W-:Y:S04]  /*83b90*/  STL [R1+0x6390], R6 ;  /* 0x0063900601007387 */ /* 0x010fe80000100800 */
[----:B------:R-:W-:Y:S04]  /*83ba0*/  STL [R1+0x638c], R7 ;  /* 0x00638c0701007387 */ /* 0x000fe80000100800 */
[----:B------:R-:W2:Y:S04]  /*83bb0*/  LDL.LU R124, [R1] ;  /* 0x00000000017c7983 */ /* 0x000ea80000300800 */
[----:B------:R-:W-:Y:S04]  /*83bc0*/  STL.64 [R1+0xc10], R68 ;  /* 0x000c104401007387 */ /* 0x000fe80000100a00 */
[----:B------:R-:W-:Y:S04]  /*83bd0*/  STL.64 [R1+0xc18], R70 ;  /* 0x000c184601007387 */ /* 0x000fe80000100a00 */
        /* <DEDUP_REMOVED lines=9> */
[----:B------:R-:W1:Y:S04]  /*83c70*/  LDSM.16.M88.4 R68, [R251+UR15+0x46080] ;  /* 0x0460800ffb44783b */ /* 0x000e680008000200 */
[----:B------:R-:W-:Y:S04]  /*83c80*/  LDSM.16.M88.4 R88, [R251+UR15+0x4b080] ;  /* 0x04b0800ffb58783b */ /* 0x000fe80008000200 */
[----:B------:R-:W-:Y:S04]  /*83c90*/  LDSM.16.M88.4 R84, [R251+UR15+0x4c080] ;  /* 0x04c0800ffb54783b */ /* 0x000fe80008000200 */
[----:B------:R-:W-:Y:S04]  /*83ca0*/  LDSM.16.M88.4 R80, [R251+UR15+0x4d080] ;  /* 0x04d0800ffb50783b */ /* 0x000fe80008000200 */
[----:B------:R-:W-:Y:S04]  /*83cb0*/  LDSM.16.M88.4 R76, [R251+UR15+0x4e080] ;  /* 0x04e0800ffb4c783b */ /* 0x000fe80008000200 */
[----:B------:R-:W-:Y:S04]  /*83cc0*/  LDSM.16.M88.4 R72, [R251+UR15+0x4f080] ;  /* 0x04f0800ffb48783b */ /* 0x000fe80008000200 */
[----:B------:R-:W-:Y:S04]  /*83cd0*/  LDS R244, [R2+UR12+0xc300] ;  /* 0x00c3000c02f47984 */ /* 0x000fe80008000800 */
[----:B------:R-:W-:Y:S04]  /*83ce0*/  LDS R246, [R2+UR12+0xd300] ;  /* 0x00d3000c02f67984 */ /* 0x000fe80008000800 */
[----:B------:R-:W-:Y:S04]  /*83cf0*/  LDS R245, [R252+UR12+0xc300] ;  /* 0x00c3000cfcf57984 */ /* 0x000fe80008000800 */
[----:B------:R-:W-:Y:S01]  /*83d00*/  LDS R247, [R252+UR12+0xd300] ;  /* 0x00d3000cfcf77984 */ /* 0x000fe20008000800 */
        /* <DEDUP_REMOVED lines=10> */
[----:B---3--:R-:W-:Y:S01]  /*83db0*/  IMAD.MOV.U32 R147, RZ, RZ, R24 ;  /* 0x000000ffff937224 */ /* 0x008fe200078e0018 */
[----:B----4-:R-:W-:-:S02]  /*83dc0*/  MOV R146, R25 ;  /* 0x0000001900927202 */ /* 0x010fc40000000f00 */
        /* <DEDUP_REMOVED lines=40> */
[----:B-1----:R-:W-:Y:S04]  /*84050*/  STL [R1+0x63a4], R70 ;  /* 0x0063a44601007387 */ /* 0x002fe80000100800 */
[----:B------:R-:W-:Y:S01]  /*84060*/  STL [R1+0x6398], R71 ;  /* 0x0063984701007387 */ /* 0x000fe20000100800 */
[C---:B--2---:R-:W-:Y:S06]  /*84070*/  HMMA.1688.F32.TF32 R156, R108.reuse, R50, R156 ;  /* 0x000000326c9c723c */ /* 0x044fec000008109c */
[C---:B------:R-:W-:Y:S06]  /*84080*/  HMMA.1688.F32.TF32 R152, R108.reuse, R54, R152 ;  /* 0x000000366c98723c */ /* 0x040fec0000081098 */
[C---:B------:R-:W-:Y:S06]  /*84090*/  HMMA.1688.F32.TF32 R148, R108.reuse, R58, R148 ;  /* 0x0000003a6c94723c */ /* 0x040fec0000081094 */
[C---:B------:R-:W-:Y:S06]  /*840a0*/  HMMA.1688.F32.TF32 R144, R108.reuse, R62, R144 ;  /* 0x0000003e6c90723c */ /* 0x040fec0000081090 */
[----:B------:R-:W-:Y:S01]  /*840b0*/  HMMA.1688.F32.TF32 R140, R108, R66, R140 ;  /* 0x000000426c8c723c */ /* 0x000fe2000008108c */
[----:B---3--:R-:W-:Y:S01]  /*840c0*/  IMAD.MOV.U32 R175, RZ, RZ, R24 ;  /* 0x000000ffffaf7224 */ /* 0x008fe200078e0018 */
[----:B----4-:R-:W-:-:S02]  /*840d0*/  MOV R174, R25 ;  /* 0x0000001900ae7202 */ /* 0x010fc40000000f00 */
[----:B------:R-:W1:Y:S05]  /*840e0*/  LDSM.16.M88.4 R24, [R251+UR15+0x47080] ;  /* 0x0470800ffb18783b */ /* 0x000e6a0008000200 */
[C---:B------:R-:W-:Y:S06]  /*840f0*/  HMMA.1688.F32.TF32 R176, R108.reuse, R30, R172 ;  /* 0x0000001e6cb0723c */ /* 0x040fec00000810ac */
[C---:B------:R-:W-:Y:S01]  /*84100*/  HMMA.1688.F32.TF32 R172, R108.reuse, R34, R168 ;  /* 0x000000226cac723c */ /* 0x040fe200000810a8 */
[----:B------:R-:W-:Y:S04]  /*84110*/  LDS R34, [R2+UR12+0xd080] ;  /* 0x00d0800c02227984 */ /* 0x000fe80008000800 */
[----:B------:R-:W-:Y:S01]  /*84120*/  LDS R35, [R252+UR12+0xd080] ;  /* 0x00d0800cfc237984 */ /* 0x000fe20008000800 */
[C---:B------:R-:W-:Y:S03]  /*84130*/  HMMA.1688.F32.TF32 R168, R108.reuse, R38, R164 ;  /* 0x000000266ca8723c */ /* 0x040fe600000810a4 */
[----:B------:R-:W-:Y:S04]  /*84140*/  LDS R38, [R0+UR12+0xd080] ;  /* 0x00d0800c00267984 */ /* 0x000fe80008000800 */
[----:B-1----:R-:W-:Y:S04]  /*84150*/  STL [R1+0x63ac], R26 ;  /* 0x0063ac1a01007387 */ /* 0x002fe80000100800 */
[----:B------:R-:W-:Y:S04]  /*84160*/  STL [R1+0x63a8], R27 ;  /* 0x0063a81b01007387 */ /* 0x000fe80000100800 */
[----:B------:R-:W-:Y:S01]  /*84170*/  STL [R1+0x63b4], R102 ;  /* 0x0063b46601007387 */ /* 0x000fe20000100800 */
[C---:B------:R-:W-:Y:S03]  /*84180*/  HMMA.1688.F32.TF32 R164, R108.reuse, R42, R160 ;  /* 0x0000002a6ca4723c */ /* 0x040fe600000810a0 */
[----:B------:R-:W-:Y:S04]  /*84190*/  STL [R1+0x63b0], R103 ;  /* 0x0063b06701007387 */ /* 0x000fe80000100800 */
        /* <DEDUP_REMOVED lines=17> */
[----:B------:R-:W-:Y:S04]  /*842b0*/  STL [R1+0x63ec], R74 ;  /* 0x0063ec4a01007387 */ /* 0x000fe80000100800 */
[----:B------:R-:W-:Y:S04]  /*842c0*/  STL [R1+0x63e8], R75 ;  /* 0x0063e84b01007387 */ /* 0x000fe80000100800 */
[----:B------:R-:W-:Y:S04]  /*842d0*/  STL.64 [R1+0xc00], R176 ;  /* 0x000c00b001007387 */ /* 0x000fe80000100a00 */
[----:B------:R-:W-:Y:S04]  /*842e0*/  STL.64 [R1+0xc08], R178 ;  /* 0x000c08b201007387 */ /* 0x000fe80000100a00 */
[----:B------:R-:W-:Y:S04]  /*842f0*/  STL.64 [R1+0xbf0], R172 ;  /* 0x000bf0ac01007387 */ /* 0x000fe80000100a00 */
[----:B------:R-:W-:Y:S04]  /*84300*/  STL.64 [R1+0xbf8], R174 ;  /* 0x000bf8ae01007387 */ /* 0x000fe80000100a00 */
[----:B------:R-:W-:Y:S04]  /*84310*/  STL.64 [R1+0xbd0], R168 ;  /* 0x000bd0a801007387 */ /* 0x000fe80000100a00 */
[----:B------:R-:W-:Y:S04]  /*84320*/  STL.64 [R1+0xbd8], R170 ;  /* 0x000bd8aa01007387 */ /* 0x000fe80000100a00 */
[----:B------:R-:W3:Y:S04]  /*84330*/  LDL.LU R132, [R1+0x130] ;  /* 0x0001300001847983 */ /* 0x000ee80000300800 */
[----:B------:R-:W-:Y:S04]  /*84340*/  STL.64 [R1+0xbc0], R164 ;  /* 0x000bc0a401007387 */ /* 0x000fe80000100a00 */
[----:B------:R-:W-:Y:S04]  /*84350*/  STL.64 [R1+0xbc8], R166 ;  /* 0x000bc8a601007387 */ /* 0x000fe80000100a00 */
[----:B------:R-:W-:Y:S04]  /*84360*/  STL.64 [R1+0xba0], R160 ;  /* 0x000ba0a001007387 */ /* 0x000fe80000100a00 */
[----:B------:R-:W-:Y:S04]  /*84370*/  STL.64 [R1+0xba8], R162 ;  /* 0x000ba8a201007387 */ /* 0x000fe80000100a00 */
[----:B------:R-:W3:Y:S04]  /*84380*/  LDL.LU R133, [R1+0x134] ;  /* 0x0001340001857983 */ /* 0x000ee80000300800 */
[----:B------:R-:W3:Y:S04]  /*84390*/  LDL.LU R134, [R1+0x138] ;  /* 0x0001380001867983 */ /* 0x000ee80000300800 */
[----:B------:R-:W3:Y:S01]  /*843a0*/  LDL.LU R135, [R1+0x13c] ;  /* 0x00013c0001877983 */ /* 0x000ee20000300800 */
        /* <DEDUP_REMOVED lines=10> */
[----:B------:R-:W-:Y:S04]  /*84450*/  STL.64 [R1+0x30], R140 ;  /* 0x0000308c01007387 */ /* 0x000fe80000100a00 */
[----:B------:R-:W-:Y:S04]  /*84460*/  STL.64 [R1+0x38], R142 ;  /* 0x0000388e01007387 */ /* 0x000fe80000100a00 */
[----:B------:R-:W-:Y:S04]  /*84470*/  STL.64 [R1+0x20], R108 ;  /* 0x0000206c01007387 */ /* 0x000fe80000100a00 */
[----:B------:R1:W-:Y:S04]  /*84480*/  STL.64 [R1+0x28], R110 ;  /* 0x0000286e01007387 */ /* 0x0003e80000100a00 */
[----:B------:R-:W4:Y:S04]  /*84490*/  LDL.LU R121, [R1+0x124] ;  /* 0x0001240001797983 */ /* 0x000f280000300800 */
[----:B------:R-:W4:Y:S04]  /*844a0*/  LDL.LU R122, [R1+0x128] ;  /* 0x00012800017a7983 */ /* 0x000f280000300800 */
[----:B------:R-:W4:Y:S01]  /*844b0*/  LDL.LU R123, [R1+0x12c] ;  /* 0x00012c00017b7983 */ /* 0x000f220000300800 */
[----:B-1----:R-:W-:Y:S03]  /*844c0*/  HMMA.1688.F32.TF32 R108, R116, R16, R136 ;  /* 0x00000010746c723c */ /* 0x002fe60000081088 */
[----:B------:R-:W-:-:S15]  /*844d0*/  LDS R39, [R41+UR12+0xd080] ;  /* 0x00d0800c29277984 */ /* 0x000fde0008000800 */
[----:B------:R-:W-:-:S05]  /*844e0*/  NOP ;  /* 0x0000000000007918 */ /* 0x000fca0000000000 */
[----:B------:R1:W-:Y:S01]  /*844f0*/  STL.64 [R1+0x10], R108 ;  /* 0x0000106c01007387 */ /* 0x0003e20000100a00 */
[----:B------:R-:W-:Y:S02]  /*84500*/  IMAD.MOV.U32 R14, RZ, RZ, R110 ;  /* 0x000000ffff0e7224 */ /* 0x000fe400078e006e */
[----:B------:R-:W-:Y:S02]  /*84510*/  IMAD.MOV.U32 R15, RZ, RZ, R111 ;  /* 0x000000ffff0f7224 */ /* 0x000fe400078e006f */
[----:B-1----:R-:W-:Y:S01]  /*84520*/  HMMA.1688.F32.TF32 R108, R116, R12, R124 ;  /* 0x0000000c746c723c */ /* 0x002fe2000008107c */
[----:B------:R-:W4:Y:S04]  /*84530*/  LDL.LU R124, [R1+0x110] ;  /* 0x00011000017c7983 */ /* 0x000f280000300800 */
[----:B------:R-:W4:-:S15]  /*84540*/  LDL.LU R125, [R1+0x114] ;  /* 0x00011400017d7983 */ /* 0x000f1e0000300800 */
[----:B------:R-:W-:-:S04]  /*84550*/  NOP ;  /* 0x0000000000007918 */ /* 0x000fc80000000000 */
[----:B------:R-:W-:Y:S01]  /*84560*/  MOV R18, R108 ;  /* 0x0000006c00127202 */ /* 0x000fe20000000f00 */
[----:B------:R-:W-:Y:S02]  /*84570*/  IMAD.MOV.U32 R19, RZ, RZ, R109 ;  /* 0x000000ffff137224 */ /* 0x000fe400078e006d */
[----:B------:R-:W-:Y:S02]  /*84580*/  IMAD.MOV.U32 R22, RZ, RZ, R110 ;  /* 0x000000ffff167224 */ /* 0x000fe400078e006e */
[----:B------:R-:W-:Y:S01]  /*84590*/  IMAD.MOV.U32 R23, RZ, RZ, R111 ;  /* 0x000000ffff177224 */ /* 0x000fe200078e006f */
[----:B--2---:R-:W-:-:S15]  /*845a0*/  HMMA.1688.F32.TF32 R248, R116, R8, R248 ;  /* 0x0000000874f8723c */ /* 0x004fde00000810f8 */
[----:B------:R-:W-:-:S08]  /*845b0*/  NOP ;  /* 0x0000000000007918 */ /* 0x000fd00000000000 */
[----:B------:R-:W-:Y:S04]  /*845c0*/  STL [R1+0x63fc], R248 ;  /* 0x0063fcf801007387 */ /* 0x000fe80000100800 */
[----:B------:R-:W-:Y:S04]  /*845d0*/  STL [R1+0x63f8], R249 ;  /* 0x0063f8f901007387 */ /* 0x000fe80000100800 */
[----:B------:R-:W-:Y:S04]  /*845e0*/  STL [R1+0x63f4], R250 ;  /* 0x0063f4fa01007387 */ /* 0x000fe80000100800 */
[----:B------:R-:W-:Y:S01]  /*845f0*/  STL [R1+0x63f0], R251 ;  /* 0x0063f0fb01007387 */ /* 0x000fe20000100800 */
[----:B---3--:R-:W-:-:S15]  /*84600*/  HMMA.1688.F32.TF32 R108, R116, R4, R132 ;  /* 0x00000004746c723c */ /* 0x008fde0000081084 */
[----:B------:R-:W-:-:S08]  /*84610*/  NOP ;  /* 0x0000000000007918 */ /* 0x000fd00000000000 */
[----:B------:R4:W-:Y:S04]  /*84620*/  STL.64 [R1+0x130], R108 ;  /* 0x0001306c01007387 */ /* 0x0009e80000100a00 */
[----:B------:R-:W2:Y:S04]  /*84630*/  LDL.LU R136, [R1+0x100] ;  /* 0x0001000001887983 */ /* 0x000ea80000300800 */
[----:B------:R-:W2:Y:S04]  /*84640*/  LDL.LU R137, [R1+0x104] ;  /* 0x0001040001897983 */ /* 0x000ea80000300800 */
[----:B------:R-:W2:Y:S04]  /*84650*/  LDL.LU R138, [R1+0x108] ;  /* 0x00010800018a7983 */ /* 0x000ea80000300800 */
[----:B------:R-:W2:Y:S01]  /*84660*/  LDL.LU R139, [R1+0x10c] ;  /* 0x00010c00018b7983 */ /* 0x000ea20000300800 */
[----:B------:R-:W-:-:S02]  /*84670*/  IMAD.MOV.U32 R74, RZ, RZ, R110 ;  /* 0x000000ffff4a7224 */ /* 0x000fc400078e006e */
[----:B------:R-:W-:-:S05]  /*84680*/  IMAD.MOV.U32 R75, RZ, RZ, R111 ;  /* 0x000000ffff4b7224 */ /* 0x000fca00078e006f */
[----:B------:R-:W-:Y:S04]  /*84690*/  STL [R1+0x6404], R75 ;  /* 0x0064044b01007387 */ /* 0x000fe80000100800 */
[----:B------:R1:W-:Y:S01]  /*846a0*/  STL [R1+0x6400], R74 ;  /* 0x0064004a01007387 */ /* 0x0003e20000100800 */
[----:B----4-:R-:W-:Y:S03]  /*846b0*/  HMMA.1688.F32.TF32 R108, R116, R104, R120 ;  /* 0x00000068746c723c */ /* 0x010fe60000081078 */
[----:B------:R-:W3:Y:S04]  /*846c0*/  LDL.LU R120, [R1+0xf0] ;  /* 0x0000f00001787983 */ /* 0x000ee80000300800 */
[----:B------:R-:W3:Y:S04]  /*846d0*/  LDL.LU R121, [R1+0xf4] ;  /* 0x0000f40001797983 */ /* 0x000ee80000300800 */
[----:B------:R-:W3:Y:S04]  /*846e0*/  LDL.LU R122, [R1+0xf8] ;  /* 0x0000f800017a7983 */ /* 0x000ee80000300800 */
[----:B------:R-:W3:Y:S09]  /*846f0*/  LDL.LU R123, [R1+0xfc] ;  /* 0x0000fc00017b7983 */ /* 0x000ef20000300800 */
[----:B------:R-:W-:-:S02]  /*84700*/  IMAD.MOV.U32 R83, RZ, RZ, R111 ;  /* 0x000000ffff537224 */ /* 0x000fc400078e006f */
[----:B------:R-:W-:Y:S01]  /*84710*/  IMAD.MOV.U32 R82, RZ, RZ, R110 ;  /* 0x000000ffff527224 */ /* 0x000fe200078e006e */
[----:B------:R-:W-:Y:S01]  /*84720*/  MOV R78, R108 ;  /* 0x0000006c004e7202 */ /* 0x000fe20000000f00 */
[----:B------:R-:W-:Y:S01]  /*84730*/  IMAD.MOV.U32 R79, RZ, RZ, R109 ;  /* 0x000000ffff4f7224 */ /* 0x000fe200078e006d */
[----:B------:R-:W-:Y:S04]  /*84740*/  STL [R1+0x6414], R83 ;  /* 0x0064145301007387 */ /* 0x000fe80000100800 */
[----:B------:R-:W-:Y:S04]  /*84750*/  STL [R1+0x6410], R82 ;  /* 0x0064105201007387 */ /* 0x000fe80000100800 */
[----:B------:R4:W-:Y:S04]  /*84760*/  STL [R1+0x640c], R79 ;  /* 0x00640c4f01007387 */ /* 0x0009e80000100800 */
[----:B------:R4:W-:Y:S04]  /*84770*/  STL [R1+0x6408], R78 ;  /* 0x0064084e01007387 */ /* 0x0009e80000100800 */
[----:B------:R-:W4:Y:S04]  /*84780*/  LDL.LU R132, [R1+0xe0] ;  /* 0x0000e00001847983 */ /* 0x000f280000300800 */
[----:B------:R-:W4:Y:S04]  /*84790*/  LDL.LU R133, [R1+0xe4] ;  /* 0x0000e40001857983 */ /* 0x000f280000300800 */
[----:B------:R-:W4:Y:S04]  /*847a0*/  LDL.LU R134, [R1+0xe8] ;  /* 0x0000e80001867983 */ /* 0x000f280000300800 */
[----:B------:R-:W4:Y:S01]  /*847b0*/  LDL.LU R135, [R1+0xec] ;  /* 0x0000ec0001877983 */ /* 0x000f220000300800 */
[----:B------:R-:W-:Y:S01]  /*847c0*/  MOV R126, R37 ;  /* 0x00000025007e7202 */ /* 0x000fe20000000f00 */
[----:B------:R-:W-:-:S02]  /*847d0*/  IMAD.MOV.U32 R127, RZ, RZ, R36 ;  /* 0x000000ffff7f7224 */ /* 0x000fc400078e0024 */
[----:B------:R-:W-:Y:S04]  /*847e0*/  LDS R36, [R0+UR12+0xc080] ;  /* 0x00c0800c00247984 */ /* 0x000fe80008000800 */
[----:B------:R-:W1:Y:S01]  /*847f0*/  LDS R37, [R41+UR12+0xc080] ;  /* 0x00c0800c29257984 */ /* 0x000e620008000800 */
[----:B------:R-:W-:Y:S03]  /*84800*/  HMMA.1688.F32.TF32 R108, R116, R68, R124 ;  /* 0x00000044746c723c */ /* 0x000fe6000008107c */
[----:B------:R-:W4:Y:S04]  /*84810*/  LDL.LU R124, [R1+0xd0] ;  /* 0x0000d000017c7983 */ /* 0x000f280000300800 */
[----:B------:R-:W4:Y:S04]  /*84820*/  LDL.LU R125, [R1+0xd4] ;  /* 0x0000d400017d7983 */ /* 0x000f280000300800 */
[----:B------:R-:W4:Y:S04]  /*84830*/  LDL.LU R126, [R1+0xd8] ;  /* 0x0000d800017e7983 */ /* 0x000f280000300800 */
[----:B------:R-:W4:Y:S09]  /*84840*/  LDL.LU R127, [R1+0xdc] ;  /* 0x0000dc00017f7983 */ /* 0x000f320000300800 */
[----:B------:R-:W-:Y:S01]  /*84850*/  MOV R86, R108 ;  /* 0x0000006c00567202 */ /* 0x000fe20000000f00 */
[----:B------:R-:W-:-:S02]  /*84860*/  IMAD.MOV.U32 R87, RZ, RZ, R109 ;  /* 0x000000ffff577224 */ /* 0x000fc400078e006d */
[----:B------:R-:W-:Y:S02]  /*84870*/  IMAD.MOV.U32 R90, RZ, RZ, R110 ;  /* 0x000000ffff5a7224 */ /* 0x000fe400078e006e */
[----:B------:R-:W-:-:S05]  /*84880*/  IMAD.MOV.U32 R91, RZ, RZ, R111 ;  /* 0x000000ffff5b7224 */ /* 0x000fca00078e006f */
[----:B------:R-:W-:Y:S04]  /*84890*/  STL [R1+0x6424], R91 ;  /* 0x0064245b01007387 */ /* 0x000fe80000100800 */
[----:B------:R-:W-:Y:S04]  /*848a0*/  STL [R1+0x6420], R90 ;  /* 0x0064205a01007387 */ /* 0x000fe80000100800 */
[----:B------:R1:W-:Y:S04]  /*848b0*/  STL [R1+0x641c], R87 ;  /* 0x00641c5701007387 */ /* 0x0003e80000100800 */
[----:B------:R1:W-:Y:S01]  /*848c0*/  STL [R1+0x6418], R86 ;  /* 0x0064185601007387 */ /* 0x0003e20000100800 */
[----:B--2---:R-:W-:-:S15]  /*848d0*/  HMMA.1688.F32.TF32 R108, R116, R24, R136 ;  /* 0x00000018746c723c */ /* 0x004fde0000081088 */
[----:B------:R-:W-:-:S09]  /*848e0*/  NOP ;  /* 0x0000000000007918 */ /* 0x000fd20000000000 */
[----:B------:R-:W-:Y:S01]  /*848f0*/  MOV R94, R108 ;  /* 0x0000006c005e7202 */ /* 0x000fe20000000f00 */
[----:B------:R-:W-:Y:S02]  /*84900*/  IMAD.MOV.U32 R95, RZ, RZ, R109 ;  /* 0x000000ffff5f7224 */ /* 0x000fe400078e006d */
[----:B------:R-:W-:Y:S02]  /*84910*/  IMAD.MOV.U32 R98, RZ, RZ, R110 ;  /* 0x000000ffff627224 */ /* 0x000fe400078e006e */
[----:B------:R-:W-:Y:S02]  /*84920*/  IMAD.MOV.U32 R99, RZ, RZ, R111 ;  /* 0x000000ffff637224 */ /* 0x000fe400078e006f */
[----:B---3--:R-:W-:Y:S03]  /*84930*/  HMMA.1688.F32.TF32 R108, R116, R100, R120 ;  /* 0x00000064746c723c */ /* 0x008fe60000081078 */
[----:B------:R-:W-:Y:S04]  /*84940*/  STL [R1+0x6434], R99 ;  /* 0x0064346301007387 */ /* 0x000fe80000100800 */
[----:B------:R-:W-:Y:S04]  /*84950*/  STL [R1+0x6430], R98 ;  /* 0x0064306201007387 */ /* 0x000fe80000100800 */
[----:B------:R2:W-:Y:S04]  /*84960*/  STL [R1+0x642c], R95 ;  /* 0x00642c5f01007387 */ /* 0x0005e80000100800 */
[----:B------:R3:W-:Y:S04]  /*84970*/  STL [R1+0x6428], R94 ;  /* 0x0064285e01007387 */ /* 0x0007e80000100800 */
[----:B------:R-:W2:Y:S04]  /*84980*/  LDL.LU R120, [R1+0xc0] ;  /* 0x0000c00001787983 */ /* 0x000ea80000300800 */
[----:B------:R-:W2:Y:S01]  /*84990*/  LDL.LU R121, [R1+0xc4] ;  /* 0x0000c40001797983 */ /* 0x000ea20000300800 */
[----:B------:R-:W-:Y:S01]  /*849a0*/  MOV R248, R108 ;  /* 0x0000006c00f87202 */ /* 0x000fe20000000f00 */
[----:B------:R-:W-:-:S02]  /*849b0*/  IMAD.MOV.U32 R249, RZ, RZ, R109 ;  /* 0x000000fffff97224 */ /* 0x000fc400078e006d */
[----:B------:R-:W2:Y:S01]  /*849c0*/  LDL.LU R122, [R1+0xc8] ;  /* 0x0000c800017a7983 */ /* 0x000ea20000300800 */
[----:B------:R-:W-:Y:S02]  /*849d0*/  IMAD.MOV.U32 R250, RZ, RZ, R110 ;  /* 0x000000fffffa7224 */ /* 0x000fe400078e006e */
[----:B------:R-:W-:Y:S01]  /*849e0*/  IMAD.MOV.U32 R251, RZ, RZ, R111 ;  /* 0x000000fffffb7224 */ /* 0x000fe200078e006f */
[----:B------:R-:W2:Y:S01]  /*849f0*/  LDL.LU R123, [R1+0xcc] ;  /* 0x0000cc00017b7983 */ /* 0x000ea20000300800 */
[----:B----4-:R-:W-:Y:S03]  /*84a00*/  HMMA.1688.F32.TF32 R108, R116, R96, R132 ;  /* 0x00000060746c723c */ /* 0x010fe60000081084 */
[----:B------:R-:W-:Y:S04]  /*84a10*/  STL [R1+0x6444], R251 ;  /* 0x006444fb01007387 */ /* 0x000fe80000100800 */
[----:B------:R-:W-:Y:S04]  /*84a20*/  STL [R1+0x6440], R250 ;  /* 0x006440fa01007387 */ /* 0x000fe80000100800 */
[----:B------:R4:W-:Y:S04]  /*84a30*/  STL [R1+0x643c], R249 ;  /* 0x00643cf901007387 */ /* 0x0009e80000100800 */
[----:B------:R4:W-:Y:S09]  /*84a40*/  STL [R1+0x6438], R248 ;  /* 0x006438f801007387 */ /* 0x0009f20000100800 */
[----:B-1----:R-:W-:-:S02]  /*84a50*/  IMAD.MOV.U32 R74, RZ, RZ, R111 ;  /* 0x000000ffff4a7224 */ /* 0x002fc400078e006f */
[----:B------:R-:W-:Y:S01]  /*84a60*/  IMAD.MOV.U32 R75, RZ, RZ, R110 ;  /* 0x000000ffff4b7224 */ /* 0x000fe200078e006e */
[----:B------:R-:W-:Y:S01]  /*84a70*/  MOV R79, R108 ;  /* 0x0000006c004f7202 */ /* 0x000fe20000000f00 */
[----:B------:R-:W-:Y:S01]  /*84a80*/  IMAD.MOV.U32 R78, RZ, RZ, R109 ;  /* 0x000000ffff4e7224 */ /* 0x000fe200078e006d */
[----:B------:R-:W-:Y:S04]  /*84a90*/  STL [R1+0x6454], R74 ;  /* 0x0064544a01007387 */ /* 0x000fe80000100800 */
[----:B------:R-:W-:Y:S04]  /*84aa0*/  STL [R1+0x6450], R75 ;  /* 0x0064504b01007387 */ /* 0x000fe80000100800 */
[----:B------:R1:W-:Y:S04]  /*84ab0*/  STL [R1+0x644c], R78 ;  /* 0x00644c4e01007387 */ /* 0x0003e80000100800 */
        /* <DEDUP_REMOVED lines=17> */
[----:B------:R-:W-:-:S15]  /*84bd0*/  HMMA.1688.F32.TF32 R108, R116, R92, R124 ;  /* 0x0000005c746c723c */ /* 0x000fde000008107c */
[----:B------:R-:W-:-:S09]  /*84be0*/  NOP ;  /* 0x0000000000007918 */ /* 0x000fd20000000000 */
[----:B------:R-:W-:Y:S02]  /*84bf0*/  IMAD.MOV.U32 R82, RZ, RZ, R111 ;  /* 0x000000ffff527224 */ /* 0x000fe400078e006f */
        /* <DEDUP_REMOVED lines=11> */
[----:B--2---:R-:W-:Y:S03]  /*84cb0*/  HMMA.1688.F32.TF32 R108, R116, R88, R120 ;  /* 0x00000058746c723c */ /* 0x004fe60000081078 */
[----:B------:R-:W2:Y:S04]  /*84cc0*/  LDL.LU R120, [R1+0x60] ;  /* 0x0000600001787983 */ /* 0x000ea80000300800 */
[----:B------:R-:W2:Y:S04]  /*84cd0*/  LDL.LU R121, [R1+0x64] ;  /* 0x0000640001797983 */ /* 0x000ea80000300800 */
[----:B------:R-:W2:Y:S04]  /*84ce0*/  LDL.LU R122, [R1+0x68] ;  /* 0x00006800017a7983 */ /* 0x000ea80000300800 */
[----:B------:R-:W2:Y:S09]  /*84cf0*/  LDL.LU R123, [R1+0x6c] ;  /* 0x00006c00017b7983 */ /* 0x000eb20000300800 */
[----:B------:R-:W-:Y:S01]  /*84d00*/  MOV R102, R108 ;  /* 0x0000006c00667202 */ /* 0x000fe20000000f00 */
[----:B------:R-:W-:-:S02]  /*84d10*/  IMAD.MOV.U32 R103, RZ, RZ, R109 ;  /* 0x000000ffff677224 */ /* 0x000fc400078e006d */
[----:B------:R-:W-:Y:S02]  /*84d20*/  IMAD.MOV.U32 R26, RZ, RZ, R110 ;  /* 0x000000ffff1a7224 */ /* 0x000fe400078e006e */
[----:B------:R-:W-:Y:S02]  /*84d30*/  IMAD.MOV.U32 R27, RZ, RZ, R111 ;  /* 0x000000ffff1b7224 */ /* 0x000fe400078e006f */
[----:B---3--:R-:W-:-:S15]  /*84d40*/  HMMA.1688.F32.TF32 R108, R116, R84, R144 ;  /* 0x00000054746c723c */ /* 0x008fde0000081090 */
[----:B------:R-:W-:-:S09]  /*84d50*/  NOP ;  /* 0x0000000000007918 */ /* 0x000fd20000000000 */
[----:B------:R-:W-:Y:S01]  /*84d60*/  MOV R95, R108 ;  /* 0x0000006c005f7202 */ /* 0x000fe20000000f00 */
[----:B------:R-:W-:Y:S02]  /*84d70*/  IMAD.MOV.U32 R94, RZ, RZ, R109 ;  /* 0x000000ffff5e7224 */ /* 0x000fe400078e006d */
[----:B------:R-:W-:Y:S02]  /*84d80*/  IMAD.MOV.U32 R91, RZ, RZ, R110 ;  /* 0x000000ffff5b7224 */ /* 0x000fe400078e006e */
[----:B------:R-:W-:Y:S02]  /*84d90*/  IMAD.MOV.U32 R90, RZ, RZ, R111 ;  /* 0x000000ffff5a7224 */ /* 0x000fe400078e006f */
[----:B----4-:R-:W-:-:S15]  /*84da0*/  HMMA.1688.F32.TF32 R108, R116, R80, R140 ;  /* 0x00000050746c723c */ /* 0x010fde000008108c */
[----:B------:R-:W-:-:S09]  /*84db0*/  NOP ;  /* 0x0000000000007918 */ /* 0x000fd20000000000 */
[----:B------:R-:W-:Y:S01]  /*84dc0*/  MOV R249, R108 ;  /* 0x0000006c00f97202 */ /* 0x000fe20000000f00 */
[----:B------:R-:W-:Y:S02]  /*84dd0*/  IMAD.MOV.U32 R248, RZ, RZ, R109 ;  /* 0x000000fffff87224 */ /* 0x000fe400078e006d */
[----:B------:R-:W-:Y:S02]  /*84de0*/  IMAD.MOV.U32 R99, RZ, RZ, R110 ;  /* 0x000000ffff637224 */ /* 0x000fe400078e006e */
[----:B------:R-:W-:Y:S02]  /*84df0*/  IMAD.MOV.U32 R98, RZ, RZ, R111 ;  /* 0x000000ffff627224 */ /* 0x000fe400078e006f */
[----:B------:R-:W-:Y:S01]  /*84e00*/  HMMA.1688.F32.TF32 R108, R116, R76, R136 ;  /* 0x0000004c746c723c */ /* 0x000fe20000081088 */
[----:B------:R-:W-:-:S15]  /*84e10*/  STL [R1+0x6474], R27 ;  /* 0x0064741b01007387 */ /* 0x000fde0000100800 */
[----:B------:R-:W-:-:S08]  /*84e20*/  NOP ;  /* 0x0000000000007918 */ /* 0x000fd00000000000 */
[----:B-1----:R-:W-:Y:S01]  /*84e30*/  MOV R78, R108 ;  /* 0x0000006c004e7202 */ /* 0x002fe20000000f00 */
        /* <DEDUP_REMOVED lines=8> */
[----:B------:R4:W-:Y:S07]  /*84ec0*/  STL [R1+0x6478], R95 ;  /* 0x0064785f01007387 */ /* 0x0009ee0000100800 */
[----:B------:R-:W-:Y:S01]  /*84ed0*/  MOV R70, R108 ;  /* 0x0000006c00467202 */ /* 0x000fe20000000f00 */
[----:B------:R-:W-:-:S02]  /*84ee0*/  IMAD.MOV.U32 R10, RZ, RZ, R109 ;  /* 0x000000ffff0a7224 */ /* 0x000fc400078e006d */
[----:B------:R-:W-:Y:S02]  /*84ef0*/  IMAD.MOV.U32 R11, RZ, RZ, R110 ;  /* 0x000000ffff0b7224 */ /* 0x000fe400078e006e */
[----:B------:R-:W-:Y:S02]  /*84f00*/  IMAD.MOV.U32 R71, RZ, RZ, R111 ;  /* 0x000000ffff477224 */ /* 0x000fe400078e006f */
[----:B------:R-:W-:Y:S01]  /*84f10*/  HMMA.1688.F32.TF32 R108, R112, R20, R124 ;  /* 0x00000014706c723c */ /* 0x000fe2000008107c */
        /* <DEDUP_REMOVED lines=74> */
[----:B------:R-:W-:Y:S02]  /*853c0*/  IMAD.MOV.U32 R74, RZ, RZ, R110 ;  /* 0x000000ffff4a7224 */ /* 0x000fe400078e006e */
[----:B------:R-:W-:Y:S02]  /*853d0*/  IMAD.MOV.U32 R75, RZ, RZ, R111 ;  /* 0x000000ffff4b7224 */ /* 0x000fe400078e006f */
[----:B--2---:R-:W-:Y:S07]  /*853e0*/  HMMA.1688.F32.TF32 R108, R112, R16, R120 ;  /* 0x00000010706c723c */ /* 0x004fee0000081078 */
[----:B------:R-:W-:-:S02]  /*853f0*/  IMAD.MOV.U32 R122, RZ, RZ, R29 ;  /* 0x000000ffff7a7224 */ /* 0x000fc400078e001d */
[----:B------:R-:W-:-:S15]  /*85400*/  IMAD.MOV.U32 R123, RZ, RZ, R28 ;  /* 0x000000ffff7b7224 */ /* 0x000fde00078e001c */
[----:B-1----:R-:W-:Y:S01]  /*85410*/  MOV R103, R108 ;  /* 0x0000006c00677202 */ /* 0x002fe20000000f00 */
[----:B---3--:R-:W-:Y:S02]  /*85420*/  IMAD.MOV.U32 R102, RZ, RZ, R109 ;  /* 0x000000ffff667224 */ /* 0x008fe400078e006d */
[----:B------:R-:W-:Y:S02]  /*85430*/  IMAD.MOV.U32 R82, RZ, RZ, R110 ;  /* 0x000000ffff527224 */ /* 0x000fe400078e006e */
[----:B------:R-:W-:Y:S01]  /*85440*/  IMAD.MOV.U32 R83, RZ, RZ, R111 ;  /* 0x000000ffff537224 */ /* 0x000fe200078e006f */
[----:B----4-:R-:W-:-:S15]  /*85450*/  HMMA.1688.F32.TF32 R28, R112, R12, R200 ;  /* 0x0000000c701c723c */ /* 0x010fde00000810c8 */
[----:B------:R-:W-:-:S09]  /*85460*/  NOP ;  /* 0x0000000000007918 */ /* 0x000fd20000000000 */
[----:B------:R-:W-:Y:S01]  /*85470*/  MOV R94, R28 ;  /* 0x0000001c005e7202 */ /* 0x000fe20000000f00 */
[----:B------:R-:W-:Y:S02]  /*85480*/  IMAD.MOV.U32 R95, RZ, RZ, R29 ;  /* 0x000000ffff5f7224 */ /* 0x000fe400078e001d */
[----:B------:R-:W-:Y:S02]  /*85490*/  IMAD.MOV.U32 R27, RZ, RZ, R30 ;  /* 0x000000ffff1b7224 */ /* 0x000fe400078e001e */
[----:B------:R-:W-:Y:S02]  /*854a0*/  IMAD.MOV.U32 R26, RZ, RZ, R31 ;  /* 0x000000ffff1a7224 */ /* 0x000fe400078e001f */
[C---:B------:R-:W-:Y:S06]  /*854b0*/  HMMA.1688.F32.TF32 R28, R112.reuse, R8, R196 ;  /* 0x00000008701c723c */ /* 0x040fec00000810c4 */
[----:B------:R-:W-:-:S15]  /*854c0*/  HMMA.1688.F32.TF32 R108, R112, R4, R192 ;  /* 0x00000004706c723c */ /* 0x000fde00000810c0 */
[----:B------:R-:W-:-:S03]  /*854d0*/  NOP ;  /* 0x0000000000007918 */ /* 0x000fc60000000000 */
[----:B------:R-:W-:Y:S01]  /*854e0*/  MOV R106, R28 ;  /* 0x0000001c006a7202 */ /* 0x000fe20000000f00 */
[----:B------:R-:W-:Y:S02]  /*854f0*/  IMAD.MOV.U32 R6, RZ, RZ, R29 ;  /* 0x000000ffff067224 */ /* 0x000fe400078e001d */
[----:B------:R-:W-:Y:S02]  /*85500*/  IMAD.MOV.U32 R7, RZ, RZ, R30 ;  /* 0x000000ffff077224 */ /* 0x000fe400078e001e */
[----:B------:R-:W-:Y:S01]  /*85510*/  IMAD.MOV.U32 R107, RZ, RZ, R31 ;  /* 0x000000ffff6b7224 */ /* 0x000fe200078e001f */
[C---:B------:R-:W-:Y:S06]  /*85520*/  HMMA.1688.F32.TF32 R116, R112.reuse, R68, R180 ;  /* 0x000000447074723c */ /* 0x040fec00000810b4 */
[C---:B------:R-:W-:Y:S01]  /*85530*/  HMMA.1688.F32.TF32 R28, R112.reuse, R104, R188 ;  /* 0x00000068701c723c */ /* 0x040fe200000810bc */
[----:B------:R-:W-:Y:S04]  /*85540*/  STL.64 [R1+0xb20], R108 ;  /* 0x000b206c01007387 */ /* 0x000fe80000100a00 */
[----:B------:R1:W-:Y:S02]  /*85550*/  STL.64 [R1+0xb28], R110 ;  /* 0x000b286e01007387 */ /* 0x0003e40000100a00 */
[----:B-1----:R-:W-:-:S15]  /*85560*/  HMMA.1688.F32.TF32 R108, R112, R24, R176 ;  /* 0x00000018706c723c */ /* 0x002fde00000810b0 */
[----:B------:R-:W-:-:S01]  /*85570*/  NOP ;  /* 0x0000000000007918 */ /* 0x000fc20000000000 */
[----:B------:R-:W-:Y:S04]  /*85580*/  STL.64 [R1+0x220], R28 ;  /* 0x0002201c01007387 */ /* 0x000fe80000100a00 */
[----:B------:R1:W-:Y:S04]  /*85590*/  STL.64 [R1+0x228], R30 ;  /* 0x0002281e01007387 */ /* 0x0003e80000100a00 */
[----:B------:R-:W-:Y:S04]  /*855a0*/  STL.64 [R1+0x210], R116 ;  /* 0x0002107401007387 */ /* 0x000fe80000100a00 */
[----:B------:R2:W-:Y:S01]  /*855b0*/  STL.64 [R1+0x218], R118 ;  /* 0x0002187601007387 */ /* 0x0005e20000100a00 */
[C---:B-1----:R-:W-:Y:S03]  /*855c0*/  HMMA.1688.F32.TF32 R28, R112.reuse, R100, R172 ;  /* 0x00000064701c723c */ /* 0x042fe600000810ac */
[----:B------:R-:W-:Y:S03]  /*855d0*/  STL.64 [R1+0x200], R108 ;  /* 0x0002006c01007387 */ /* 0x000fe60000100a00 */
[C---:B--2---:R-:W-:Y:S01]  /*855e0*/  HMMA.1688.F32.TF32 R116, R112.reuse, R96, R168 ;  /* 0x000000607074723c */ /* 0x044fe200000810a8 */
        /* <DEDUP_REMOVED lines=14> */
[----:B------:R-:W-:Y:S01]  /*856d0*/  STL.64 [R1+0x1b8], R118 ;  /* 0x0001b87601007387 */ /* 0x000fe20000100a00 */
[C---:B-1----:R-:W-:Y:S03]  /*856e0*/  HMMA.1688.F32.TF32 R28, R112.reuse, R76, R148 ;  /* 0x0000004c701c723c */ /* 0x042fe60000081094 */
[----:B------:R-:W-:Y:S03]  /*856f0*/  STL.64 [R1+0x1a0], R108 ;  /* 0x0001a06c01007387 */ /* 0x000fe60000100a00 */
[----:B------:R-:W-:Y:S01]  /*85700*/  HMMA.1688.F32.TF32 R112, R112, R72, R144 ;  /* 0x000000487070723c */ /* 0x000fe20000081090 */
        /* <DEDUP_REMOVED lines=10> */
[----:B-1----:R-:W-:Y:S01]  /*857b0*/  HMMA.1688.F32.TF32 R108, R36, R8, R124 ;  /* 0x00000008246c723c */ /* 0x002fe2000008107c */
[----:B------:R-:W-:Y:S01]  /*857c0*/  MOV R120, R33 ;  /* 0x0000002100787202 */ /* 0x000fe20000000f00 */
[----:B------:R-:W-:-:S09]  /*857d0*/  IMAD.MOV.U32 R121, RZ, RZ, R32 ;  /* 0x000000ffff797224 */ /* 0x000fd200078e0020 */
[----:B------:R-:W-:Y:S04]  /*857e0*/  STL.64 [R1+0x160], R28 ;  /* 0x0001601c01007387 */ /* 0x000fe80000100a00 */
[----:B------:R-:W-:Y:S04]  /*857f0*/  STL.64 [R1+0x168], R30 ;  /* 0x0001681e01007387 */ /* 0x000fe80000100a00 */
[----:B------:R-:W-:Y:S04]  /*85800*/  STL.64 [R1+0x150], R112 ;  /* 0x0001507001007387 */ /* 0x000fe80000100a00 */
[----:B------:R-:W-:Y:S04]  /*85810*/  STL.64 [R1+0x158], R114 ;  /* 0x0001587201007387 */ /* 0x000fe80000100a00 */
[----:B------:R-:W-:Y:S04]  /*85820*/  LDS R32, [R2+UR12+0xc080] ;  /* 0x00c0800c02207984 */ /* 0x000fe80008000800 */
[----:B------:R-:W-:Y:S04]  /*85830*/  STL.64 [R1+0x140], R108 ;  /* 0x0001406c01007387 */ /* 0x000fe80000100a00 */
[----:B------:R1:W-:Y:S04]  /*85840*/  STL.64 [R1+0x148], R110 ;  /* 0x0001486e01007387 */ /* 0x0003e80000100a00 */
[----:B------:R-:W2:Y:S04]  /*85850*/  LDL.LU R124, [R1+0x1690] ;  /* 0x00169000017c7983 */ /* 0x000ea80000300800 */
[----:B------:R-:W3:Y:S01]  /*85860*/  LDS R33, [R252+UR12+0xc080] ;  /* 0x00c0800cfc217984 */ /* 0x000ee20008000800 */
[C---:B-1----:R-:W-:Y:S03]  /*85870*/  HMMA.1688.F32.TF32 R108, R36.reuse, R4, R120 ;  /* 0x00000004246c723c */ /* 0x042fe60000081078 */
[----:B------:R-:W-:Y:S04]  /*85880*/  LDS R28, [R0+UR12+0xc100] ;  /* 0x00c1000c001c7984 */ /* 0x000fe80008000800 */
[----:B------:R-:W-:Y:S04]  /*85890*/  LDS R30, [R0+UR12+0xd100] ;  /* 0x00d1000c001e7984 */ /* 0x000fe80008000800 */
[----:B------:R-:W-:Y:S04]  /*858a0*/  LDS R29, [R41+UR12+0xc100] ;  /* 0x00c1000c291d7984 */ /* 0x000fe80008000800 */
[----:B------:R-:W1:Y:S08]  /*858b0*/  LDS R31, [R41+UR12+0xd100] ;  /* 0x00d1000c291f7984 */ /* 0x000e700008000800 */
        /* <DEDUP_REMOVED lines=107> */
[----:B---3--:R-:W-:-:S15]  /*85f70*/  HMMA.1688.F32.TF32 R112, R36, R68, R224 ;  /* 0x000000442470723c */ /* 0x008fde00000810e0 */
[----:B------:R-:W-:-:S02]  /*85f80*/  NOP ;  /* 0x0000000000007918 */ /* 0x000fc40000000000 */
[----:B------:R-:W-:Y:S04]  /*85f90*/  STL.64 [R1+0xb00], R116 ;  /* 0x000b007401007387 */ /* 0x000fe80000100a00 */
[----:B------:R2:W-:Y:S02]  /*85fa0*/  STL.64 [R1+0xb08], R118 ;  /* 0x000b087601007387 */ /* 0x0005e40000100a00 */
[C---:B--2---:R-:W-:Y:S02]  /*85fb0*/  HMMA.1688.F32.TF32 R116, R36.reuse, R100, R216 ;  /* 0x000000642474723c */ /* 0x044fe400000810d8 */
[----:B------:R-:W-:Y:S04]  /*85fc0*/  STL.64 [R1+0xaf0], R112 ;  /* 0x000af07001007387 */ /* 0x000fe80000100a00 */
[----:B------:R2:W-:Y:S04]  /*85fd0*/  STL.64 [R1+0xaf8], R114 ;  /* 0x000af87201007387 */ /* 0x0005e80000100a00 */
[----:B------:R-:W-:Y:S04]  /*85fe0*/  STL.64 [R1+0xae0], R108 ;  /* 0x000ae06c01007387 */ /* 0x000fe80000100a00 */
[----:B------:R3:W-:Y:S01]  /*85ff0*/  STL.64 [R1+0xae8], R110 ;  /* 0x000ae86e01007387 */ /* 0x0007e20000100a00 */
[C---:B--2---:R-:W-:Y:S06]  /*86000*/  HMMA.1688.F32.TF32 R112, R36.reuse, R96, R212 ;  /* 0x000000602470723c */ /* 0x044fec00000810d4 */
[C---:B---3--:R-:W-:Y:S02]  /*86010*/  HMMA.1688.F32.TF32 R108, R36.reuse, R92, R208 ;  /* 0x0000005c246c723c */ /* 0x048fe400000810d0 */
[----:B------:R-:W-:Y:S04]  /*86020*/  STL.64 [R1+0xad0], R116 ;  /* 0x000ad07401007387 */ /* 0x000fe80000100a00 */
[----:B------:R2:W-:Y:S11]  /*86030*/  STL.64 [R1+0xad8], R118 ;  /* 0x000ad87601007387 */ /* 0x0005f60000100a00 */
        /* <DEDUP_REMOVED lines=14> */
[----:B--2---:R-:W-:Y:S06]  /*86120*/  HMMA.1688.F32.TF32 R112, R36, R72, R188 ;  /* 0x000000482470723c */ /* 0x004fec00000810bc */
[C---:B---3--:R-:W-:Y:S05]  /*86130*/  HMMA.1688.F32.TF32 R108, R32.reuse, R20, R180 ;  /* 0x00000014206c723c */ /* 0x048fea00000810b4 */
[----:B------:R-:W-:Y:S04]  /*86140*/  STL.64 [R1+0x280], R116 ;  /* 0x0002807401007387 */ /* 0x000fe80000100a00 */
[----:B------:R-:W-:Y:S01]  /*86150*/  STL.64 [R1+0x288], R118 ;  /* 0x0002887601007387 */ /* 0x000fe20000100a00 */
[C---:B------:R-:W-:Y:S07]  /*86160*/  HMMA.1688.F32.TF32 R36, R32.reuse, R16, R176 ;  /* 0x000000102024723c */ /* 0x040fee00000810b0 */
        /* <DEDUP_REMOVED lines=42> */
[----:B----4-:R-:W-:Y:S05]  /*86410*/  HMMA.1688.F32.TF32 R108, R32, R76, R120 ;  /* 0x0000004c206c723c */ /* 0x010fea0000081078 */
[----:B------:R-:W-:Y:S04]  /*86420*/  STL.64 [R1+0xa40], R116 ;  /* 0x000a407401007387 */ /* 0x000fe80000100a00 */
[----:B------:R-:W-:Y:S04]  /*86430*/  STL.64 [R1+0xa48], R118 ;  /* 0x000a487601007387 */ /* 0x000fe80000100a00 */
[----:B------:R-:W3:Y:S04]  /*86440*/  LDL.LU R132, [R1+0xe40] ;  /* 0x000e400001847983 */ /* 0x000ee80000300800 */
        /* <DEDUP_REMOVED lines=95> */
[----:B-1----:R-:W-:Y:S06]  /*86a40*/  HMMA.1688.F32.TF32 R108, R28, R20, R212 ;  /* 0x000000141c6c723c */ /* 0x002fec00000810d4 */
[----:B----4-:R-:W-:Y:S06]  /*86a50*/  HMMA.1688.F32.TF32 R112, R32, R72, R216 ;  /* 0x000000482070723c */ /* 0x010fec00000810d8 */
[----:B--2---:R-:W-:-:S15]  /*86a60*/  HMMA.1688.F32.TF32 R32, R28, R16, R208 ;  /* 0x000000101c20723c */ /* 0x004fde00000810d0 */
[----:B------:R-:W-:-:S02]  /*86a70*/  NOP ;  /* 0x0000000000007918 */ /* 0x000fc40000000000 */
[----:B------:R-:W-:Y:S04]  /*86a80*/  STL.64 [R1+0x4f0], R112 ;  /* 0x0004f07001007387 */ /* 0x000fe80000100a00 */
[----:B------:R3:W-:Y:S04]  /*86a90*/  STL.64 [R1+0x4f8], R114 ;  /* 0x0004f87201007387 */ /* 0x0007e80000100a00 */
[----:B------:R-:W-:Y:S04]  /*86aa0*/  STL.64 [R1+0x4e0], R108 ;  /* 0x0004e06c01007387 */ /* 0x000fe80000100a00 */
[----:B------:R1:W-:Y:S01]  /*86ab0*/  STL.64 [R1+0x4e8], R110 ;  /* 0x0004e86e01007387 */ /* 0x0003e20000100a00 */
[C---:B---3--:R-:W-:Y:S06]  /*86ac0*/  HMMA.1688.F32.TF32 R112, R28.reuse, R12, R204 ;  /* 0x0000000c1c70723c */ /* 0x048fec00000810cc */
[C---:B-1----:R-:W-:Y:S01]  /*86ad0*/  HMMA.1688.F32.TF32 R108, R28.reuse, R8, R200 ;  /* 0x000000081c6c723c */ /* 0x042fe200000810c8 */
        /* <DEDUP_REMOVED lines=23> */
[C---:B---3--:R-:W-:Y:S03]  /*86c50*/  HMMA.1688.F32.TF32 R112, R28.reuse, R96, R172 ;  /* 0x000000601c70723c */ /* 0x048fe600000810ac */
[----:B------:R1:W-:Y:S03]  /*86c60*/  STL.64 [R1+0x9e8], R110 ;  /* 0x0009e86e01007387 */ /* 0x0003e60000100a00 */
[C---:B-1----:R-:W-:Y:S08]  /*86c70*/  HMMA.1688.F32.TF32 R108, R28.reuse, R92, R168 ;  /* 0x0000005c1c6c723c */ /* 0x042ff000000810a8 */
[----:B------:R-:W-:Y:S04]  /*86c80*/  STL.64 [R1+0x9d0], R116 ;  /* 0x0009d07401007387 */ /* 0x000fe80000100a00 */
[----:B------:R1:W-:Y:S05]  /*86c90*/  STL.64 [R1+0x9d8], R118 ;  /* 0x0009d87601007387 */ /* 0x0003ea0000100a00 */
        /* <DEDUP_REMOVED lines=13> */
[----:B---3--:R-:W-:Y:S01]  /*86d70*/  HMMA.1688.F32.TF32 R112, R28, R72, R148 ;  /* 0x000000481c70723c */ /* 0x008fe20000081094 */
[----:B------:R1:W-:Y:S05]  /*86d80*/  STL.64 [R1+0x988], R110 ;  /* 0x0009886e01007387 */ /* 0x0003ea0000100a00 */
[C---:B-1----:R-:W-:Y:S11]  /*86d90*/  HMMA.1688.F32.TF32 R108, R36.reuse, R20, R144 ;  /* 0x00000014246c723c */ /* 0x042ff60000081090 */
[----:B------:R-:W-:Y:S04]  /*86da0*/  STL.64 [R1+0x970], R116 ;  /* 0x0009707401007387 */ /* 0x000fe80000100a00 */
[----:B------:R-:W-:Y:S01]  /*86db0*/  STL.64 [R1+0x978], R118 ;  /* 0x0009787601007387 */ /* 0x000fe20000100a00 */
[C---:B------:R-:W-:Y:S03]  /*86dc0*/  HMMA.1688.F32.TF32 R28, R36.reuse, R16, R140 ;  /* 0x00000010241c723c */ /* 0x040fe6000008108c */
[----:B------:R-:W-:Y:S04]  /*86dd0*/  STL.64 [R1+0x4a0], R112 ;  /* 0x0004a07001007387 */ /* 0x000fe80000100a00 */
[----:B------:R1:W-:Y:S04]  /*86de0*/  STL.64 [R1+0x4a8], R114 ;  /* 0x0004a87201007387 */ /* 0x0003e80000100a00 */
[----:B------:R-:W-:Y:S01]  /*86df0*/  STL.64 [R1+0x490], R108 ;  /* 0x0004906c01007387 */ /* 0x000fe20000100a00 */
[C---:B-1----:R-:W-:Y:S03]  /*86e00*/  HMMA.1688.F32.TF32 R112, R36.reuse, R12, R136 ;  /* 0x0000000c2470723c */ /* 0x042fe60000081088 */
[----:B------:R1:W-:Y:S03]  /*86e10*/  STL.64 [R1+0x498], R110 ;  /* 0x0004986e01007387 */ /* 0x0003e60000100a00 */
[C---:B-1----:R-:W-:Y:S05]  /*86e20*/  HMMA.1688.F32.TF32 R108, R36.reuse, R8, R132 ;  /* 0x00000008246c723c */ /* 0x042fea0000081084 */
[----:B------:R-:W-:Y:S04]  /*86e30*/  STL.64 [R1+0x480], R28 ;  /* 0x0004801c01007387 */ /* 0x000fe80000100a00 */
[----:B------:R-:W-:Y:S08]  /*86e40*/  STL.64 [R1+0x488], R30 ;  /* 0x0004881e01007387 */ /* 0x000ff00000100a00 */
        /* <DEDUP_REMOVED lines=8> */
[----:B------:R-:W3:Y:S01]  /*86ed0*/  LDS R31, [R252+UR12+0xd180] ;  /* 0x00d1800cfc1f7984 */ /* 0x000ee20008000800 */
[C---:B-1----:R-:W-:Y:S07]  /*86ee0*/  HMMA.1688.F32.TF32 R108, R36.reuse, R104, R120 ;  /* 0x00000068246c723c */ /* 0x042fee0000081078 */
[----:B------:R-:W-:Y:S04]  /*86ef0*/  STL.64 [R1+0x960], R112 ;  /* 0x0009607001007387 */ /* 0x000fe80000100a00 */
[----:B------:R-:W-:Y:S04]  /*86f00*/  STL.64 [R1+0x968], R114 ;  /* 0x0009687201007387 */ /* 0x000fe80000100a00 */
[----:B------:R-:W4:Y:S08]  /*86f10*/  LDL.LU R124, [R1+0xde0] ;  /* 0x000de000017c7983 */ /* 0x000f300000300800 */
        /* <DEDUP_REMOVED lines=109> */
[C---:B-1----:R-:W-:Y:S06]  /*875f0*/  HMMA.1688.F32.TF32 R108, R36.reuse, R24, R228 ;  /* 0x00000018246c723c */ /* 0x042fec00000810e4 */
[C---:B--2---:R-:W-:Y:S06]  /*87600*/  HMMA.1688.F32.TF32 R112, R36.reuse, R68, R232 ;  /* 0x000000442470723c */ /* 0x044fec00000810e8 */
[----:B---3--:R-:W-:-:S15]  /*87610*/  HMMA.1688.F32.TF32 R116, R36, R100, R224 ;  /* 0x000000642474723c */ /* 0x008fde00000810e0 */
[----:B------:R-:W-:-:S02]  /*87620*/  NOP ;  /* 0x0000000000007918 */ /* 0x000fc40000000000 */
[----:B------:R-:W-:Y:S04]  /*87630*/  STL.64 [R1+0x940], R112 ;  /* 0x0009407001007387 */ /* 0x000fe80000100a00 */
[----:B------:R4:W-:Y:S04]  /*87640*/  STL.64 [R1+0x948], R114 ;  /* 0x0009487201007387 */ /* 0x0009e80000100a00 */
[----:B------:R-:W-:Y:S04]  /*87650*/  STL.64 [R1+0x930], R108 ;  /* 0x0009306c01007387 */ /* 0x000fe80000100a00 */
[----:B------:R1:W-:Y:S01]  /*87660*/  STL.64 [R1+0x938], R110 ;  /* 0x0009386e01007387 */ /* 0x0003e20000100a00 */
[C---:B----4-:R-:W-:Y:S06]  /*87670*/  HMMA.1688.F32.TF32 R112, R36.reuse, R96, R220 ;  /* 0x000000602470723c */ /* 0x050fec00000810dc */
[----:B-1----:R-:W-:Y:S01]  /*87680*/  HMMA.1688.F32.TF32 R108, R36, R92, R216 ;  /* 0x0000005c246c723c */ /* 0x002fe200000810d8 */
        /* <DEDUP_REMOVED lines=16> */
[----:B-1----:R-:W-:Y:S06]  /*87790*/  HMMA.1688.F32.TF32 R112, R36, R72, R196 ;  /* 0x000000482470723c */ /* 0x002fec00000810c4 */
[C---:B--2---:R-:W-:Y:S05]  /*877a0*/  HMMA.1688.F32.TF32 R108, R32.reuse, R20, R192 ;  /* 0x00000014206c723c */ /* 0x044fea00000810c0 */
[----:B------:R-:W-:Y:S04]  /*877b0*/  STL.64 [R1+0x8c0], R116 ;  /* 0x0008c07401007387 */ /* 0x000fe80000100a00 */
[----:B------:R-:W-:Y:S01]  /*877c0*/  STL.64 [R1+0x8c8], R118 ;  /* 0x0008c87601007387 */ /* 0x000fe20000100a00 */
[C---:B------:R-:W-:Y:S07]  /*877d0*/  HMMA.1688.F32.TF32 R36, R32.reuse, R16, R188 ;  /* 0x000000102024723c */ /* 0x040fee00000810bc */
[----:B------:R-:W-:Y:S04]  /*877e0*/  STL.64 [R1+0x450], R112 ;  /* 0x0004507001007387 */ /* 0x000fe80000100a00 */
[----:B------:R1:W-:Y:S04]  /*877f0*/  STL.64 [R1+0x458], R114 ;  /* 0x0004587201007387 */ /* 0x0003e80000100a00 */
[----:B------:R-:W-:Y:S04]  /*87800*/  STL.64 [R1+0x440], R108 ;  /* 0x0004406c01007387 */ /* 0x000fe80000100a00 */
[----:B------:R2:W-:Y:S01]  /*87810*/  STL.64 [R1+0x448], R110 ;  /* 0x0004486e01007387 */ /* 0x0005e20000100a00 */
[C---:B-1----:R-:W-:Y:S06]  /*87820*/  HMMA.1688.F32.TF32 R112, R32.reuse, R12, R180 ;  /* 0x0000000c2070723c */ /* 0x042fec00000810b4 */
[C---:B--2---:R-:W-:Y:S01]  /*87830*/  HMMA.1688.F32.TF32 R108, R32.reuse, R8, R176 ;  /* 0x00000008206c723c */ /* 0x044fe200000810b0 */
        /* <DEDUP_REMOVED lines=18> */
[----:B------:R1:W-:Y:S02]  /*87960*/  STL.64 [R1+0x8a8], R114 ;  /* 0x0008a87201007387 */ /* 0x0003e40000100a00 */
[----:B-1----:R-:W-:-:S15]  /*87970*/  HMMA.1688.F32.TF32 R112, R32, R100, R156 ;  /* 0x000000642070723c */ /* 0x002fde000008109c */
        /* <DEDUP_REMOVED lines=20> */
[----:B-1----:R-:W-:Y:S06]  /*87ac0*/  HMMA.1688.F32.TF32 R108, R32, R72, R124 ;  /* 0x00000048206c723c */ /* 0x002fec000008107c */
[C---:B------:R-:W-:Y:S05]  /*87ad0*/  HMMA.1688.F32.TF32 R32, R28.reuse, R20, R120 ;  /* 0x000000141c20723c */ /* 0x040fea0000081078 */
[----:B------:R-:W-:Y:S04]  /*87ae0*/  STL.64 [R1+0x820], R116 ;  /* 0x0008207401007387 */ /* 0x000fe80000100a00 */
[----:B------:R-:W-:Y:S04]  /*87af0*/  STL.64 [R1+0x828], R118 ;  /* 0x0008287601007387 */ /* 0x000fe80000100a00 */
[----:B------:R-:W-:Y:S04]  /*87b00*/  STL.64 [R1+0x810], R112 ;  /* 0x0008107001007387 */ /* 0x000fe80000100a00 */
[----:B------:R1:W-:Y:S04]  /*87b10*/  STL.64 [R1+0x818], R114 ;  /* 0x0008187201007387 */ /* 0x0003e80000100a00 */
        /* <DEDUP_REMOVED lines=96> */
[C---:B-1----:R-:W-:Y:S06]  /*88120*/  HMMA.1688.F32.TF32 R112, R28.reuse, R12, R212 ;  /* 0x0000000c1c70723c */ /* 0x042fec00000810d4 */
[C---:B----4-:R-:W-:Y:S06]  /*88130*/  HMMA.1688.F32.TF32 R32, R28.reuse, R16, R216 ;  /* 0x000000101c20723c */ /* 0x050fec00000810d8 */
[----:B---3--:R-:W-:-:S15]  /*88140*/  HMMA.1688.F32.TF32 R108, R28, R8, R208 ;  /* 0x000000081c6c723c */ /* 0x008fde00000810d0 */
[----:B------:R-:W-:-:S02]  /*88150*/  NOP ;  /* 0x0000000000007918 */ /* 0x000fc40000000000 */
[----:B------:R-:W-:Y:S04]  /*88160*/  STL.64 [R1+0x3e0], R32 ;  /* 0x0003e02001007387 */ /* 0x000fe80000100a00 */
[----:B------:R-:W-:Y:S04]  /*88170*/  STL.64 [R1+0x3e8], R34 ;  /* 0x0003e82201007387 */ /* 0x000fe80000100a00 */
[----:B------:R-:W-:Y:S04]  /*88180*/  STL.64 [R1+0x3d0], R112 ;  /* 0x0003d07001007387 */ /* 0x000fe80000100a00 */
[----:B------:R-:W-:Y:S04]  /*88190*/  STL.64 [R1+0x3d8], R114 ;  /* 0x0003d87201007387 */ /* 0x000fe80000100a00 */
[----:B------:R-:W-:Y:S04]  /*881a0*/  STL.64 [R1+0x3c0], R108 ;  /* 0x0003c06c01007387 */ /* 0x000fe80000100a00 */
[----:B------:R1:W-:Y:S01]  /*881b0*/  STL.64 [R1+0x3c8], R110 ;  /* 0x0003c86e01007387 */ /* 0x0003e20000100a00 */
[C---:B--2---:R-:W-:Y:S03]  /*881c0*/  HMMA.1688.F32.TF32 R116, R28.reuse, R104, R200 ;  /* 0x000000681c74723c */ /* 0x044fe600000810c8 */
        /* <DEDUP_REMOVED lines=194> */
[----:B---3--:R-:W-:Y:S06]  /*88df0*/  HMMA.1688.F32.TF32 R108, R36, R72, R204 ;  /* 0x00000048246c723c */ /* 0x008fec00000810cc */
[C---:B-1----:R-:W-:Y:S01]  /*88e00*/  HMMA.1688.F32.TF32 R36, R32.reuse, R20, R200 ;  /* 0x000000142024723c */ /* 0x042fe200000810c8 */
        /* <DEDUP_REMOVED lines=28> */
[----:B------:R2:W-:Y:S01]  /*88fd0*/  STL.64 [R1+0x698], R110 ;  /* 0x0006986e01007387 */ /* 0x0005e20000100a00 */
[C---:B------:R-:W-:Y:S06]  /*88fe0*/  HMMA.1688.F32.TF32 R112, R32.reuse, R24, R168 ;  /* 0x000000182070723c */ /* 0x040fec00000810a8 */
[C---:B--2---:R-:W-:Y:S10]  /*88ff0*/  HMMA.1688.F32.TF32 R108, R32.reuse, R100, R164 ;  /* 0x00000064206c723c */ /* 0x044ff400000810a4 */
        /* <DEDUP_REMOVED lines=20> */
[----:B--2---:R-:W-:Y:S06]  /*89140*/  HMMA.1688.F32.TF32 R36, R32, R72, R136 ;  /* 0x000000482024723c */ /* 0x004fec0000081088 */
[C---:B------:R-:W-:Y:S05]  /*89150*/  HMMA.1688.F32.TF32 R32, R28.reuse, R20, R132 ;  /* 0x000000141c20723c */ /* 0x040fea0000081084 */
        /* <DEDUP_REMOVED lines=10> */
[----:B--2---:R-:W-:Y:S09]  /*89200*/  HMMA.1688.F32.TF32 R32, R28, R8, R184 ;  /* 0x000000081c20723c */ /* 0x004ff200000810b8 */
        /* <DEDUP_REMOVED lines=82> */
[----:B------:R-:W-:Y:S04]  /*89730*/  LDS R185, [R41+UR12+0xc300] ;  /* 0x00c3000c29b97984 */ /* 0x000fe80008000800 */
[----:B------:R-:W-:Y:S04]  /*89740*/  LDS R187, [R41+UR12+0xd300] ;  /* 0x00d3000c29bb7984 */ /* 0x000fe80008000800 */
[----:B------:R-:W-:Y:S04]  /*89750*/  LDS R184, [R0+UR12+0xc300] ;  /* 0x00c3000c00b87984 */ /* 0x000fe80008000800 */
[----:B------:R-:W1:Y:S01]  /*89760*/  LDS R186, [R0+UR12+0xd300] ;  /* 0x00d3000c00ba7984 */ /* 0x000e620008000800 */
[C---:B---3--:R-:W-:Y:S06]  /*89770*/  HMMA.1688.F32.TF32 R32, R28.reuse, R4, R200 ;  /* 0x000000041c20723c */ /* 0x048fec00000810c8 */
[----:B----4-:R-:W-:-:S15]  /*89780*/  HMMA.1688.F32.TF32 R36, R28, R104, R196 ;  /* 0x000000681c24723c */ /* 0x010fde00000810c4 */
        /* <DEDUP_REMOVED lines=29> */
[C---:B-1----:R-:W-:Y:S05]  /*89960*/  HMMA.1688.F32.TF32 R28, R116.reuse, R20, R148 ;  /* 0x00000014741c723c */ /* 0x042fea0000081094 */
        /* <DEDUP_REMOVED lines=12> */
[----:B------:R1:W-:Y:S10]  /*89a30*/  STL.64 [R1+0x2a8], R38 ;  /* 0x0002a82601007387 */ /* 0x0003f40000100a00 */
[----:B------:R-:W-:Y:S04]  /*89a40*/  STL.64 [R1+0x61f0], R30 ;  /* 0x0061f01e01007387 */ /* 0x000fe80000100a00 */
[----:B------:R-:W-:Y:S01]  /*89a50*/  STL.64 [R1+0x290], R32 ;  /* 0x0002902001007387 */ /* 0x000fe20000100a00 */
[C---:B-1----:R-:W-:Y:S03]  /*89a60*/  HMMA.1688.F32.TF32 R36, R116.reuse, R104, R124 ;  /* 0x000000687424723c */ /* 0x042fe6000008107c */
[----:B------:R1:W-:Y:S03]  /*89a70*/  STL.64 [R1+0x298], R34 ;  /* 0x0002982201007387 */ /* 0x0003e60000100a00 */
[C---:B-1----:R-:W-:Y:S01]  /*89a80*/  HMMA.1688.F32.TF32 R32, R116.reuse, R4, R132 ;  /* 0x000000047420723c */ /* 0x042fe20000081084 */
[----:B------:R-:W-:Y:S05]  /*89a90*/  STL.64 [R1+0x61e8], R28 ;  /* 0x0061e81c01007387 */ /* 0x000fea0000100a00 */
[----:B------:R-:W-:Y:S07]  /*89aa0*/  HMMA.1688.F32.TF32 R40, R116, R68, R120 ;  /* 0x000000447428723c */ /* 0x000fee0000081078 */
[----:B------:R-:W-:-:S02]  /*89ab0*/  IMAD.MOV.U32 R120, RZ, RZ, R60 ;  /* 0x000000ffff787224 */ /* 0x000fc400078e003c */
[----:B------:R-:W-:Y:S01]  /*89ac0*/  IMAD.MOV.U32 R121, RZ, RZ, R61 ;  /* 0x000000ffff797224 */ /* 0x000fe200078e003d */
[----:B------:R-:W-:Y:S01]  /*89ad0*/  MOV R123, R65 ;  /* 0x00000041007b7202 */ /* 0x000fe20000000f00 */
[----:B------:R-:W-:-:S06]  /*89ae0*/  IMAD.MOV.U32 R122, RZ, RZ, R64 ;  /* 0x000000ffff7a7224 */ /* 0x000fcc00078e0040 */
[----:B------:R-:W-:Y:S04]  /*89af0*/  STL.64 [R1+0x6200], R34 ;  /* 0x0062002201007387 */ /* 0x000fe80000100a00 */
[----:B------:R1:W-:Y:S04]  /*89b00*/  STL.64 [R1+0x61f8], R32 ;  /* 0x0061f82001007387 */ /* 0x0003e80000100a00 */
        /* <DEDUP_REMOVED lines=42> */
[----:B------:R-:W-:Y:S01]  /*89db0*/  HMMA.1688.F32.TF32 R120, R184, R20, R120 ;  /* 0x00000014b878723c */ /* 0x000fe20000081078 */
[----:B------:R-:W-:Y:S04]  /*89dc0*/  STL.64 [R1+0x6220], R42 ;  /* 0x0062202a01007387 */ /* 0x000fe80000100a00 */
[----:B------:R-:W-:Y:S01]  /*89dd0*/  STL.64 [R1+0x6218], R40 ;  /* 0x0062182801007387 */ /* 0x000fe20000100a00 */
[----:B------:R-:W-:-:S02]  /*89de0*/  IMAD.MOV.U32 R168, RZ, RZ, R131 ;  /* 0x000000ffffa87224 */ /* 0x000fc400078e0083 */
[----:B------:R-:W-:Y:S01]  /*89df0*/  IMAD.MOV.U32 R169, RZ, RZ, R130 ;  /* 0x000000ffffa97224 */ /* 0x000fe200078e0082 */
[----:B------:R-:W-:Y:S01]  /*89e00*/  MOV R171, R128 ;  /* 0x0000008000ab7202 */ /* 0x000fe20000000f00 */
[----:B------:R-:W-:Y:S01]  /*89e10*/  IMAD.MOV.U32 R170, RZ, RZ, R129 ;  /* 0x000000ffffaa7224 */ /* 0x000fe200078e0081 */
[----:B--2---:R-:W-:Y:S01]  /*89e20*/  MOV R139, R60 ;  /* 0x0000003c008b7202 */ /* 0x004fe20000000f00 */
[----:B---3--:R-:W-:Y:S02]  /*89e30*/  IMAD.MOV.U32 R138, RZ, RZ, R61 ;  /* 0x000000ffff8a7224 */ /* 0x008fe400078e003d */
[----:B----4-:R-:W-:Y:S02]  /*89e40*/  IMAD.MOV.U32 R137, RZ, RZ, R64 ;  /* 0x000000ffff897224 */ /* 0x010fe400078e0040 */
[----:B------:R-:W-:-:S07]  /*89e50*/  IMAD.MOV.U32 R136, RZ, RZ, R65 ;  /* 0x000000ffff887224 */ /* 0x000fce00078e0041 */
[C---:B------:R-:W-:Y:S01]  /*89e60*/  HMMA.1688.F32.TF32 R112, R116.reuse, R76, R136 ;  /* 0x0000004c7470723c */ /* 0x040fe20000081088 */
[----:B------:R-:W-:Y:S04]  /*89e70*/  LDS R136, [R0+UR12+0xc380] ;  /* 0x00c3800c00887984 */ /* 0x000fe80008000800 */
[----:B------:R-:W-:Y:S01]  /*89e80*/  LDS R138, [R0+UR12+0xd380] ;  /* 0x00d3800c008a7984 */ /* 0x000fe20008000800 */
[C---:B------:R-:W-:Y:S06]  /*89e90*/  HMMA.1688.F32.TF32 R64, R116.reuse, R84, R144 ;  /* 0x000000547440723c */ /* 0x040fec0000081090 */
[C---:B------:R-:W-:Y:S06]  /*89ea0*/  HMMA.1688.F32.TF32 R48, R116.reuse, R100, R160 ;  /* 0x000000647430723c */ /* 0x040fec00000810a0 */
[C---:B------:R-:W-:Y:S06]  /*89eb0*/  HMMA.1688.F32.TF32 R44, R116.reuse, R24, R164 ;  /* 0x00000018742c723c */ /* 0x040fec00000810a4 */
[C---:B------:R-:W-:Y:S06]  /*89ec0*/  HMMA.1688.F32.TF32 R52, R116.reuse, R96, R156 ;  /* 0x000000607434723c */ /* 0x040fec000008109c */
[C---:B------:R-:W-:Y:S11]  /*89ed0*/  HMMA.1688.F32.TF32 R56, R116.reuse, R92, R152 ;  /* 0x0000005c7438723c */ /* 0x040ff60000081098 */
[----:B------:R-:W-:Y:S01]  /*89ee0*/  STL.64 [R1+0x6230], R46 ;  /* 0x0062302e01007387 */ /* 0x000fe20000100a00 */
[C---:B------:R-:W-:Y:S03]  /*89ef0*/  HMMA.1688.F32.TF32 R60, R116.reuse, R88, R148 ;  /* 0x00000058743c723c */ /* 0x040fe60000081094 */
[----:B------:R-:W-:Y:S03]  /*89f00*/  STL.64 [R1+0x6228], R44 ;  /* 0x0062282c01007387 */ /* 0x000fe60000100a00 */
[C---:B------:R-:W-:Y:S06]  /*89f10*/  HMMA.1688.F32.TF32 R108, R116.reuse, R80, R140 ;  /* 0x00000050746c723c */ /* 0x040fec000008108c */
[----:B------:R-:W-:Y:S01]  /*89f20*/  HMMA.1688.F32.TF32 R116, R116, R72, R132 ;  /* 0x000000487474723c */ /* 0x000fe20000081084 */
        /* <DEDUP_REMOVED lines=13> */
[----:B------:R4:W-:Y:S04]  /*8a000*/  STL.64 [R1+0x6298], R112 ;  /* 0x0062987001007387 */ /* 0x0009e80000100a00 */
[----:B------:R-:W-:Y:S04]  /*8a010*/  STL.64 [R1+0x62b0], R118 ;  /* 0x0062b07601007387 */ /* 0x000fe80000100a00 */
[----:B------:R-:W-:Y:S04]  /*8a020*/  STL.64 [R1+0x62a8], R116 ;  /* 0x0062a87401007387 */ /* 0x000fe80000100a00 */
        /* <DEDUP_REMOVED lines=30> */
[----:B--2---:R-:W-:Y:S01]  /*8a210*/  MOV R163, R131 ;  /* 0x0000008300a37202 */ /* 0x004fe20000000f00 */
[----:B---3--:R-:W-:-:S02]  /*8a220*/  IMAD.MOV.U32 R162, RZ, RZ, R130 ;  /* 0x000000ffffa27224 */ /* 0x008fc400078e0082 */
[----:B----4-:R-:W-:Y:S02]  /*8a230*/  IMAD.MOV.U32 R161, RZ, RZ, R129 ;  /* 0x000000ffffa17224 */ /* 0x010fe400078e0081 */
        /* <DEDUP_REMOVED lines=9> */
[C---:B------:R-:W-:Y:S06]  /*8a2d0*/  HMMA.1688.F32.TF32 R124, R184.reuse, R16, R124 ;  /* 0x00000010b87c723c */ /* 0x040fec000008107c */
[C---:B------:R-:W-:Y:S06]  /*8a2e0*/  HMMA.1688.F32.TF32 R132, R184.reuse, R8, R132 ;  /* 0x00000008b884723c */ /* 0x040fec0000081084 */
[C---:B------:R-:W-:Y:S06]  /*8a2f0*/  HMMA.1688.F32.TF32 R140, R184.reuse, R4, R140 ;  /* 0x00000004b88c723c */ /* 0x040fec000008108c */
[C---:B------:R-:W-:Y:S06]  /*8a300*/  HMMA.1688.F32.TF32 R156, R184.reuse, R100, R156 ;  /* 0x00000064b89c723c */ /* 0x040fec000008109c */
[C---:B------:R-:W-:Y:S06]  /*8a310*/  HMMA.1688.F32.TF32 R144, R184.reuse, R104, R144 ;  /* 0x00000068b890723c */ /* 0x040fec0000081090 */
[C---:B------:R-:W-:Y:S06]  /*8a320*/  HMMA.1688.F32.TF32 R160, R184.reuse, R96, R160 ;  /* 0x00000060b8a0723c */ /* 0x040fec00000810a0 */
[C---:B------:R-:W-:Y:S01]  /*8a330*/  HMMA.1688.F32.TF32 R148, R184.reuse, R68, R148 ;  /* 0x00000044b894723c */ /* 0x040fe20000081094 */
[----:B------:R4:W-:Y:S05]  /*8a340*/  STL.64 [R1+0x62d0], R126 ;  /* 0x0062d07e01007387 */ /* 0x0009ea0000100a00 */
[C---:B------:R-:W-:Y:S01]  /*8a350*/  HMMA.1688.F32.TF32 R152, R184.reuse, R24, R152 ;  /* 0x00000018b898723c */ /* 0x040fe20000081098 */
[----:B------:R-:W-:Y:S05]  /*8a360*/  STL.64 [R1+0x62c8], R124 ;  /* 0x0062c87c01007387 */ /* 0x000fea0000100a00 */
[C---:B--2---:R-:W-:Y:S06]  /*8a370*/  HMMA.1688.F32.TF32 R128, R184.reuse, R12, R128 ;  /* 0x0000000cb880723c */ /* 0x044fec0000081080 */
[----:B---3--:R-:W-:-:S15]  /*8a380*/  HMMA.1688.F32.TF32 R164, R184, R92, R164 ;  /* 0x0000005cb8a4723c */ /* 0x008fde00000810a4 */
[----:B------:R-:W-:-:S02]  /*8a390*/  NOP ;  /* 0x0000000000007918 */ /* 0x000fc40000000000 */
        /* <DEDUP_REMOVED lines=81> */
[----:B------:R-:W2:Y:S01]  /*8a8b0*/  LDL.LU R239, [R1+0xfdc] ;  /* 0x000fdc0001ef7983 */ /* 0x000ea20000300800 */
[C---:B------:R-:W-:Y:S03]  /*8a8c0*/  HMMA.1688.F32.TF32 R168, R184.reuse, R88, R168 ;  /* 0x00000058b8a8723c */ /* 0x040fe600000810a8 */
[----:B------:R-:W2:Y:S04]  /*8a8d0*/  LDL.LU R240, [R1+0xfc0] ;  /* 0x000fc00001f07983 */ /* 0x000ea80000300800 */
[----:B------:R-:W2:Y:S04]  /*8a8e0*/  LDL.LU R241, [R1+0xfc4] ;  /* 0x000fc40001f17983 */ /* 0x000ea80000300800 */
[----:B------:R-:W2:Y:S04]  /*8a8f0*/  LDL.LU R242, [R1+0xfc8] ;  /* 0x000fc80001f27983 */ /* 0x000ea80000300800 */
[----:B------:R-:W2:Y:S08]  /*8a900*/  LDL.LU R243, [R1+0xfcc] ;  /* 0x000fcc0001f37983 */ /* 0x000eb00000300800 */
[----:B------:R-:W-:Y:S04]  /*8a910*/  STL.64 [R1+0x6370], R170 ;  /* 0x006370aa01007387 */ /* 0x000fe80000100a00 */
[----:B------:R-:W-:Y:S01]  /*8a920*/  STL.64 [R1+0x6368], R168 ;  /* 0x006368a801007387 */ /* 0x000fe20000100a00 */
[----:B----4-:R-:W-:-:S15]  /*8a930*/  HMMA.1688.F32.TF32 R172, R184, R84, R172 ;  /* 0x00000054b8ac723c */ /* 0x010fde00000810ac */
[----:B------:R-:W-:-:S08]  /*8a940*/  NOP ;  /* 0x0000000000007918 */ /* 0x000fd00000000000 */
[----:B------:R-:W-:Y:S04]  /*8a950*/  STL.64 [R1+0x6380], R174 ;  /* 0x006380ae01007387 */ /* 0x000fe80000100a00 */
[----:B------:R-:W-:Y:S01]  /*8a960*/  STL.64 [R1+0x6378], R172 ;  /* 0x006378ac01007387 */ /* 0x000fe20000100a00 */
[C---:B---3--:R-:W-:Y:S06]  /*8a970*/  HMMA.1688.F32.TF32 R232, R244.reuse, R92, R232 ;  /* 0x0000005cf4e8723c */ /* 0x048fec00000810e8 */
[----:B--2---:R-:W-:-:S15]  /*8a980*/  HMMA.1688.F32.TF32 R236, R244, R88, R236 ;  /* 0x00000058f4ec723c */ /* 0x004fde00000810ec */
[----:B------:R-:W-:-:S02]  /*8a990*/  NOP ;  /* 0x0000000000007918 */ /* 0x000fc40000000000 */
        /* <DEDUP_REMOVED lines=36> */
[----:B------:R-:W-:-:S03]  /*8abe0*/  LOP3.LUT R127, R0, 0x20, RZ, 0x3c, !PT ;  /* 0x00000020007f7812 */ /* 0x000fc600078e3cff */
[----:B------:R-:W4:Y:S04]  /*8abf0*/  LDL.LU R60, [R1+0xc30] ;  /* 0x000c3000013c7983 */ /* 0x000f280000300800 */
[----:B------:R-:W-:Y:S04]  /*8ac00*/  LDS R137, [R127+UR12+0xc380] ;  /* 0x00c3800c7f897984 */ /* 0x000fe80008000800 */
[----:B------:R-:W1:Y:S04]  /*8ac10*/  LDS R139, [R127+UR12+0xd380] ;  /* 0x00d3800c7f8b7984 */ /* 0x000e680008000800 */
        /* <DEDUP_REMOVED lines=23> */
[----:B------:R-:W-:Y:S01]  /*8ad90*/  STL [R1+0x614c], R243 ;  /* 0x00614cf301007387 */ /* 0x000fe20000100800 */
[C---:B---3--:R-:W-:Y:S06]  /*8ada0*/  HMMA.1688.F32.TF32 R116, R244.reuse, R80, R112 ;  /* 0x00000050f474723c */ /* 0x048fec0000081070 */
[C---:B--2---:R-:W-:Y:S06]  /*8adb0*/  HMMA.1688.F32.TF32 R112, R244.reuse, R76, R108 ;  /* 0x0000004cf470723c */ /* 0x044fec000008106c */
[----:B----4-:R-:W-:Y:S06]  /*8adc0*/  HMMA.1688.F32.TF32 R108, R244, R72, R64 ;  /* 0x00000048f46c723c */ /* 0x010fec0000081040 */
[C---:B-1----:R-:W-:Y:S05]  /*8add0*/  HMMA.1688.F32.TF32 R64, R136.reuse, R20, R36 ;  /* 0x000000148840723c */ /* 0x042fea0000081024 */
        /* <DEDUP_REMOVED lines=10> */
[----:B------:R-:W2:Y:S01]  /*8ae80*/  LDL.LU R38, [R1+0xf68] ;  /* 0x000f680001267983 */ /* 0x000ea20000300800 */
[----:B-1----:R-:W-:Y:S03]  /*8ae90*/  HMMA.1688.F32.TF32 R64, R136, R16, R28 ;  /* 0x000000108840723c */ /* 0x002fe6000008101c */
[----:B------:R-:W2:Y:S04]  /*8aea0*/  LDL.LU R39, [R1+0xf6c] ;  /* 0x000f6c0001277983 */ /* 0x000ea80000300800 */
[----:B------:R-:W3:-:S15]  /*8aeb0*/  LDL.LU R28, [R1+0xf50] ;  /* 0x000f5000011c7983 */ /* 0x000ede0000300800 */
[----:B------:R-:W-:-:S01]  /*8aec0*/  NOP ;  /* 0x0000000000007918 */ /* 0x000fc20000000000 */
[----:B------:R-:W-:Y:S04]  /*8aed0*/  STL.64 [R1+0xbe0], R64 ;  /* 0x000be04001007387 */ /* 0x000fe80000100a00 */
[----:B------:R-:W-:Y:S04]  /*8aee0*/  STL.64 [R1+0xbe8], R66 ;  /* 0x000be84201007387 */ /* 0x000fe80000100a00 */
[----:B------:R-:W3:Y:S04]  /*8aef0*/  LDL.LU R29, [R1+0xf54] ;  /* 0x000f5400011d7983 */ /* 0x000ee80000300800 */
[----:B------:R-:W3:Y:S04]  /*8af00*/  LDL.LU R30, [R1+0xf58] ;  /* 0x000f5800011e7983 */ /* 0x000ee80000300800 */
[----:B------:R-:W3:Y:S01]  /*8af10*/  LDL.LU R31, [R1+0xf5c] ;  /* 0x000f5c00011f7983 */ /* 0x000ee20000300800 */
[C---:B------:R-:W-:Y:S06]  /*8af20*/  HMMA.1688.F32.TF32 R60, R136.reuse, R12, R60 ;  /* 0x0000000c883c723c */ /* 0x040fec000008103c */
[C---:B------:R-:W-:Y:S06]  /*8af30*/  HMMA.1688.F32.TF32 R56, R136.reuse, R8, R56 ;  /* 0x000000088838723c */ /* 0x040fec0000081038 */
[C---:B------:R-:W-:Y:S11]  /*8af40*/  HMMA.1688.F32.TF32 R52, R136.reuse, R4, R52 ;  /* 0x000000048834723c */ /* 0x040ff60000081034 */
        /* <DEDUP_REMOVED lines=9> */
[----:B------:R-:W-:Y:S11]  /*8afe0*/  HMMA.1688.F32.TF32 R40, R136, R100, R40 ;  /* 0x000000648828723c */ /* 0x000ff60000081028 */
[----:B------:R-:W-:Y:S04]  /*8aff0*/  STL.64 [R1+0xc70], R52 ;  /* 0x000c703401007387 */ /* 0x000fe80000100a00 */
[----:B------:R-:W-:Y:S04]  /*8b000*/  STL.64 [R1+0xc78], R54 ;  /* 0x000c783601007387 */ /* 0x000fe80000100a00 */
[----:B------:R-:W4:Y:S04]  /*8b010*/  LDL.LU R32, [R1+0xf40] ;  /* 0x000f400001207983 */ /* 0x000f280000300800 */
[----:B------:R-:W-:Y:S04]  /*8b020*/  STL.64 [R1+0xc90], R48 ;  /* 0x000c903001007387 */ /* 0x000fe80000100a00 */
[----:B------:R-:W-:Y:S04]  /*8b030*/  STL.64 [R1+0xc98], R50 ;  /* 0x000c983201007387 */ /* 0x000fe80000100a00 */
[----:B------:R-:W4:Y:S04]  /*8b040*/  LDL.LU R33, [R1+0xf44] ;  /* 0x000f440001217983 */ /* 0x000f280000300800 */
[----:B------:R-:W4:Y:S04]  /*8b050*/  LDL.LU R34, [R1+0xf48] ;  /* 0x000f480001227983 */ /* 0x000f280000300800 */
[----:B------:R-:W4:Y:S04]  /*8b060*/  LDL.LU R35, [R1+0xf4c] ;  /* 0x000f4c0001237983 */ /* 0x000f280000300800 */
[----:B------:R-:W-:Y:S04]  /*8b070*/  STL.64 [R1+0xca0], R44 ;  /* 0x000ca02c01007387 */ /* 0x000fe80000100a00 */
[----:B------:R-:W-:Y:S01]  /*8b080*/  STL.64 [R1+0xca8], R46 ;  /* 0x000ca82e01007387 */ /* 0x000fe20000100a00 */
[----:B------:R-:W-:-:S02]  /*8b090*/  IMAD.MOV.U32 R242, RZ, RZ, R43 ;  /* 0x000000fffff27224 */ /* 0x000fc400078e002b */
[----:B------:R-:W-:Y:S01]  /*8b0a0*/  IMAD.MOV.U32 R240, RZ, RZ, R41 ;  /* 0x000000fffff07224 */ /* 0x000fe200078e0029 */
[----:B------:R1:W-:Y:S01]  /*8b0b0*/  STL [R1+0xcb0], R40 ;  /* 0x000cb02801007387 */ /* 0x0003e20000100800 */
[----:B------:R-:W-:-:S03]  /*8b0c0*/  IMAD.MOV.U32 R241, RZ, RZ, R42 ;  /* 0x000000fffff17224 */ /* 0x000fc600078e002a */
[----:B-1----:R-:W4:Y:S04]  /*8b0d0*/  LDL.LU R40, [R1+0xf30] ;  /* 0x000f300001287983 */ /* 0x002f280000300800 */
[----:B------:R-:W4:Y:S04]  /*8b0e0*/  LDL.LU R41, [R1+0xf34] ;  /* 0x000f340001297983 */ /* 0x000f280000300800 */
[----:B------:R-:W4:Y:S04]  /*8b0f0*/  LDL.LU R42, [R1+0xf38] ;  /* 0x000f3800012a7983 */ /* 0x000f280000300800 */
[----:B------:R-:W4:Y:S04]  /*8b100*/  LDL.LU R43, [R1+0xf3c] ;  /* 0x000f3c00012b7983 */ /* 0x000f280000300800 */
[----:B------:R-:W-:Y:S04]  /*8b110*/  STL [R1+0x6184], R242 ;  /* 0x006184f201007387 */ /* 0x000fe80000100800 */
[----:B------:R-:W-:Y:S04]  /*8b120*/  STL [R1+0x6180], R241 ;  /* 0x006180f101007387 */ /* 0x000fe80000100800 */
[----:B------:R1:W-:Y:S01]  /*8b130*/  STL [R1+0x617c], R240 ;  /* 0x00617cf001007387 */ /* 0x0003e20000100800 */
[C---:B--2---:R-:W-:Y:S03]  /*8b140*/  HMMA.1688.F32.TF32 R44, R136.reuse, R96, R36 ;  /* 0x00000060882c723c */ /* 0x044fe60000081024 */
[----:B------:R-:W2:Y:S03]  /*8b150*/  LDL.LU R36, [R1+0xf20] ;  /* 0x000f200001247983 */ /* 0x000ea60000300800 */
[----:B---3--:R-:W-:-:S15]  /*8b160*/  HMMA.1688.F32.TF32 R28, R136, R92, R28 ;  /* 0x0000005c881c723c */ /* 0x008fde000008101c */
[----:B------:R-:W-:-:S02]  /*8b170*/  NOP ;  /* 0x0000000000007918 */ /* 0x000fc40000000000 */
[----:B------:R-:W-:Y:S04]  /*8b180*/  STL.64 [R1+0xcd0], R44 ;  /* 0x000cd02c01007387 */ /* 0x000fe80000100a00 */
[----:B------:R-:W-:Y:S04]  /*8b190*/  STL.64 [R1+0xcd8], R46 ;  /* 0x000cd82e01007387 */ /* 0x000fe80000100a00 */
[----:B------:R-:W2:Y:S04]  /*8b1a0*/  LDL.LU R37, [R1+0xf24] ;  /* 0x000f240001257983 */ /* 0x000ea80000300800 */
[----:B------:R-:W2:Y:S04]  /*8b1b0*/  LDL.LU R38, [R1+0xf28] ;  /* 0x000f280001267983 */ /* 0x000ea80000300800 */
[----:B------:R-:W2:Y:S01]  /*8b1c0*/  LDL.LU R39, [R1+0xf2c] ;  /* 0x000f2c0001277983 */ /* 0x000ea20000300800 */
[----:B------:R-:W-:Y:S01]  /*8b1d0*/  MOV R236, R28 ;  /* 0x0000001c00ec7202 */ /* 0x000fe20000000f00 */
[----:B------:R-:W-:-:S02]  /*8b1e0*/  IMAD.MOV.U32 R237, RZ, RZ, R29 ;  /* 0x000000ffffed7224 */ /* 0x000fc400078e001d */
[----:B------:R-:W3:Y:S01]  /*8b1f0*/  LDL.LU R28, [R1+0xf10] ;  /* 0x000f1000011c7983 */ /* 0x000ee20000300800 */
[----:B------:R-:W-:Y:S02]  /*8b200*/  IMAD.MOV.U32 R238, RZ, RZ, R30 ;  /* 0x000000ffffee7224 */ /* 0x000fe400078e001e */
[----:B------:R-:W-:Y:S01]  /*8b210*/  IMAD.MOV.U32 R239, RZ, RZ, R31 ;  /* 0x000000ffffef7224 */ /* 0x000fe200078e001f */
[----:B------:R-:W3:Y:S04]  /*8b220*/  LDL.LU R29, [R1+0xf14] ;  /* 0x000f1400011d7983 */ /* 0x000ee80000300800 */
[----:B------:R-:W3:Y:S04]  /*8b230*/  LDL.LU R30, [R1+0xf18] ;  /* 0x000f1800011e7983 */ /* 0x000ee80000300800 */
[----:B------:R-:W3:Y:S04]  /*8b240*/  LDL.LU R31, [R1+0xf1c] ;  /* 0x000f1c00011f7983 */ /* 0x000ee80000300800 */
[----:B------:R-:W-:Y:S04]  /*8b250*/  STL [R1+0x6194], R239 ;  /* 0x006194ef01007387 */ /* 0x000fe80000100800 */
[----:B------:R-:W-:Y:S04]  /*8b260*/  STL [R1+0x6190], R238 ;  /* 0x006190ee01007387 */ /* 0x000fe80000100800 */
[----:B------:R-:W-:Y:S04]  /*8b270*/  STL [R1+0x618c], R237 ;  /* 0x00618ced01007387 */ /* 0x000fe80000100800 */
[----:B------:R-:W-:Y:S01]  /*8b280*/  STL [R1+0x6188], R236 ;  /* 0x006188ec01007387 */ /* 0x000fe20000100800 */
[C---:B----4-:R-:W-:Y:S06]  /*8b290*/  HMMA.1688.F32.TF32 R32, R136.reuse, R88, R32 ;  /* 0x000000588820723c */ /* 0x050fec0000081020 */
[----:B------:R-:W-:-:S15]  /*8b2a0*/  HMMA.1688.F32.TF32 R40, R136, R84, R40 ;  /* 0x000000548828723c */ /* 0x000fde0000081028 */
[----:B------:R-:W-:-:S02]  /*8b2b0*/  NOP ;  /* 0x0000000000007918 */ /* 0x000fc40000000000 */
[----:B------:R4:W-:Y:S01]  /*8b2c0*/  STL [R1+0xd00], R32 ;  /* 0x000d002001007387 */ /* 0x0009e20000100800 */
[----:B-1----:R-:W-:Y:S01]  /*8b2d0*/  IMAD.MOV.U32 R240, RZ, RZ, R35 ;  /* 0x000000fffff07224 */ /* 0x002fe200078e0023 */
[----:B------:R-:W-:Y:S01]  /*8b2e0*/  MOV R242, R33 ;  /* 0x0000002100f27202 */ /* 0x000fe20000000f00 */
[----:B------:R-:W-:Y:S01]  /*8b2f0*/  IMAD.MOV.U32 R241, RZ, RZ, R34 ;  /* 0x000000fffff17224 */ /* 0x000fe200078e0022 */
[----:B----4-:R-:W4:Y:S04]  /*8b300*/  LDL.LU R32, [R1+0xd20] ;  /* 0x000d200001207983 */ /* 0x010f280000300800 */
[----:B------:R-:W4:Y:S04]  /*8b310*/  LDL.LU R33, [R1+0xd24] ;  /* 0x000d240001217983 */ /* 0x000f280000300800 */
[----:B------:R-:W4:Y:S04]  /*8b320*/  LDL.LU R34, [R1+0xd28] ;  /* 0x000d280001227983 */ /* 0x000f280000300800 */
[----:B------:R-:W4:Y:S01]  /*8b330*/  LDL.LU R35, [R1+0xd2c] ;  /* 0x000d2c0001237983 */ /* 0x000f220000300800 */
[----:B------:R-:W-:Y:S01]  /*8b340*/  IMAD.MOV.U32 R235, RZ, RZ, R43 ;  /* 0x000000ffffeb7224 */ /* 0x000fe200078e002b */
[----:B------:R-:W-:Y:S01]  /*8b350*/  MOV R233, R41 ;  /* 0x0000002900e97202 */ /* 0x000fe20000000f00 */
[----:B------:R-:W-:Y:S01]  /*8b360*/  IMAD.MOV.U32 R234, RZ, RZ, R42 ;  /* 0x000000ffffea7224 */ /* 0x000fe200078e002a */
[----:B------:R-:W-:Y:S01]  /*8b370*/  STL [R1+0x61a0], R240 ;  /* 0x0061a0f001007387 */ /* 0x000fe20000100800 */
[----:B------:R-:W-:-:S03]  /*8b380*/  IMAD.MOV.U32 R232, RZ, RZ, R40 ;  /* 0x000000ffffe87224 */ /* 0x000fc600078e0028 */
[----:B------:R-:W-:Y:S04]  /*8b390*/  STL [R1+0x619c], R241 ;  /* 0x00619cf101007387 */ /* 0x000fe80000100800 */
[----:B------:R-:W-:Y:S04]  /*8b3a0*/  STL [R1+0x6198], R242 ;  /* 0x006198f201007387 */ /* 0x000fe80000100800 */
[----:B------:R-:W-:Y:S04]  /*8b3b0*/  STL [R1+0x61b0], R235 ;  /* 0x0061b0eb01007387 */ /* 0x000fe80000100800 */
[----:B------:R-:W-:Y:S04]  /*8b3c0*/  STL [R1+0x61ac], R234 ;  /* 0x0061acea01007387 */ /* 0x000fe80000100800 */
[----:B------:R-:W-:Y:S04]  /*8b3d0*/  STL [R1+0x61a8], R233 ;  /* 0x0061a8e901007387 */ /* 0x000fe80000100800 */
[----:B------:R1:W-:Y:S01]  /*8b3e0*/  STL [R1+0x61a4], R232 ;  /* 0x0061a4e801007387 */ /* 0x0003e20000100800 */
[C---:B--2---:R-:W-:Y:S06]  /*8b3f0*/  HMMA.1688.F32.TF32 R36, R136.reuse, R80, R36 ;  /* 0x000000508824723c */ /* 0x044fec0000081024 */
[----:B---3--:R-:W-:-:S15]  /*8b400*/  HMMA.1688.F32.TF32 R28, R136, R76, R28 ;  /* 0x0000004c881c723c */ /* 0x008fde000008101c */
[----:B------:R-:W-:-:S03]  /*8b410*/  NOP ;  /* 0x0000000000007918 */ /* 0x000fc60000000000 */
[----:B------:R-:W-:Y:S01]  /*8b420*/  IMAD.MOV.U32 R236, RZ, RZ, R39 ;  /* 0x000000ffffec7224 */ /* 0x000fe200078e0027 */
[----:B------:R-:W-:Y:S01]  /*8b430*/  MOV R238, R37 ;  /* 0x0000002500ee7202 */ /* 0x000fe20000000f00 */
[----:B------:R-:W-:Y:S02]  /*8b440*/  IMAD.MOV.U32 R237, RZ, RZ, R38 ;  /* 0x000000ffffed7224 */ /* 0x000fe400078e0026 */
[----:B------:R-:W-:Y:S01]  /*8b450*/  IMAD.MOV.U32 R239, RZ, RZ, R36 ;  /* 0x000000ffffef7224 */ /* 0x000fe200078e0024 */
[----:B------:R-:W-:Y:S04]  /*8b460*/  STL [R1+0x61c0], R236 ;  /* 0x0061c0ec01007387 */ /* 0x000fe80000100800 */
[----:B------:R-:W-:Y:S04]  /*8b470*/  STL [R1+0x61bc], R237 ;  /* 0x0061bced01007387 */ /* 0x000fe80000100800 */
[----:B------:R-:W-:Y:S04]  /*8b480*/  STL [R1+0x61b8], R238 ;  /* 0x0061b8ee01007387 */ /* 0x000fe80000100800 */
[----:B------:R2:W-:Y:S01]  /*8b490*/  STL [R1+0x61b4], R239 ;  /* 0x0061b4ef01007387 */ /* 0x0005e20000100800 */
[----:B-1----:R-:W-:Y:S01]  /*8b4a0*/  IMAD.MOV.U32 R232, RZ, RZ, R28 ;  /* 0x000000ffffe87224 */ /* 0x002fe200078e001c */
[----:B------:R-:W-:-:S02]  /*8b4b0*/  MOV R240, R29 ;  /* 0x0000001d00f07202 */ /* 0x000fc40000000f00 */
[----:B------:R-:W3:Y:S01]  /*8b4c0*/  LDL.LU R28, [R1+0xce0] ;  /* 0x000ce000011c7983 */ /* 0x000ee20000300800 */
[----:B------:R-:W-:Y:S02]  /*8b4d0*/  IMAD.MOV.U32 R241, RZ, RZ, R30 ;  /* 0x000000fffff17224 */ /* 0x000fe400078e001e */
[----:B------:R-:W-:Y:S01]  /*8b4e0*/  IMAD.MOV.U32 R242, RZ, RZ, R31 ;  /* 0x000000fffff27224 */ /* 0x000fe200078e001f */
[----:B------:R-:W3:Y:S04]  /*8b4f0*/  LDL.LU R29, [R1+0xce4] ;  /* 0x000ce400011d7983 */ /* 0x000ee80000300800 */
[----:B------:R-:W3:Y:S04]  /*8b500*/  LDL.LU R30, [R1+0xce8] ;  /* 0x000ce800011e7983 */ /* 0x000ee80000300800 */
[----:B------:R-:W3:Y:S01]  /*8b510*/  LDL.LU R31, [R1+0xcec] ;  /* 0x000cec00011f7983 */ /* 0x000ee20000300800 */
[C---:B------:R-:W-:Y:S06]  /*8b520*/  HMMA.1688.F32.TF32 R176, R184.reuse, R80, R176 ;  /* 0x00000050b8b0723c */ /* 0x040fec00000810b0 */
[C---:B------:R-:W-:Y:S06]  /*8b530*/  HMMA.1688.F32.TF32 R180, R184.reuse, R76, R180 ;  /* 0x0000004cb8b4723c */ /* 0x040fec00000810b4 */
[-C--:B------:R-:W-:Y:S01]  /*8b540*/  HMMA.1688.F32.TF32 R184, R184, R72.reuse, R204 ;  /* 0x00000048b8b8723c */ /* 0x080fe200000810cc */
[----:B------:R-:W-:Y:S04]  /*8b550*/  LDS R204, [R2+UR12+0xc380] ;  /* 0x00c3800c02cc7984 */ /* 0x000fe80008000800 */
[----:B------:R-:W-:Y:S04]  /*8b560*/  LDS R206, [R2+UR12+0xd380] ;  /* 0x00d3800c02ce7984 */ /* 0x000fe80008000800 */
[----:B------:R-:W-:Y:S04]  /*8b570*/  LDS R205, [R252+UR12+0xc380] ;  /* 0x00c3800cfccd7984 */ /* 0x000fe80008000800 */
[----:B------:R-:W3:Y:S04]  /*8b580*/  LDS R207, [R252+UR12+0xd380] ;  /* 0x00d3800cfccf7984 */ /* 0x000ee80008000800 */
[----:B------:R-:W-:Y:S04]  /*8b590*/  STL [R1+0x61d0], R242 ;  /* 0x0061d0f201007387 */ /* 0x000fe80000100800 */
[----:B------:R-:W-:Y:S04]  /*8b5a0*/  STL [R1+0x61cc], R241 ;  /* 0x0061ccf101007387 */ /* 0x000fe80000100800 */
[----:B------:R-:W-:Y:S04]  /*8b5b0*/  STL [R1+0x61c8], R240 ;  /* 0x0061c8f001007387 */ /* 0x000fe80000100800 */
[----:B------:R1:W-:Y:S04]  /*8b5c0*/  STL [R1+0x61c4], R232 ;  /* 0x0061c4e801007387 */ /* 0x0003e80000100800 */
        /* <DEDUP_REMOVED lines=11> */
[----:B----4-:R-:W-:Y:S03]  /*8b680*/  HMMA.1688.F32.TF32 R32, R136, R72, R32 ;  /* 0x000000488820723c */ /* 0x010fe60000081020 */
        /* <DEDUP_REMOVED lines=9> */
[----:B------:R-:W4:Y:S01]  /*8b720*/  LDL.LU R41, [R1+0xc24] ;  /* 0x000c240001297983 */ /* 0x000f220000300800 */
[----:B--2---:R-:W-:-:S03]  /*8b730*/  IMAD.MOV.U32 R239, RZ, RZ, R32 ;  /* 0x000000ffffef7224 */ /* 0x004fc600078e0020 */
[----:B------:R-:W2:Y:S01]  /*8b740*/  LDL.LU R42, [R1+0xc28] ;  /* 0x000c2800012a7983 */ /* 0x000ea20000300800 */
[----:B------:R-:W-:-:S03]  /*8b750*/  IMAD.MOV.U32 R43, RZ, RZ, R3 ;  /* 0x000000ffff2b7224 */ /* 0x000fc600078e0003 */
[----:B------:R-:W-:Y:S01]  /*8b760*/  STL [R1+0x61e0], R233 ;  /* 0x0061e0e901007387 */ /* 0x000fe20000100800 */
[C---:B------:R-:W-:Y:S03]  /*8b770*/  HMMA.1688.F32.TF32 R188, R244.reuse, R20, R188 ;  /* 0x00000014f4bc723c */ /* 0x040fe600000810bc */
[----:B------:R-:W-:Y:S04]  /*8b780*/  STL [R1+0x61dc], R234 ;  /* 0x0061dcea01007387 */ /* 0x000fe80000100800 */
[----:B------:R-:W-:Y:S04]  /*8b790*/  STL [R1+0x61d8], R235 ;  /* 0x0061d8eb01007387 */ /* 0x000fe80000100800 */
[----:B------:R2:W-:Y:S01]  /*8b7a0*/  STL [R1+0x61d4], R239 ;  /* 0x0061d4ef01007387 */ /* 0x0005e20000100800 */
[C---:B------:R-:W-:Y:S03]  /*8b7b0*/  HMMA.1688.F32.TF32 R212, R244.reuse, R104, R212 ;  /* 0x00000068f4d4723c */ /* 0x040fe600000810d4 */
[----:B------:R-:W-:Y:S03]  /*8b7c0*/  LDS R136, [R2+UR12+0xe000] ;  /* 0x00e0000c02887984 */ /* 0x000fe60008000800 */
[C---:B------:R-:W-:Y:S01]  /*8b7d0*/  HMMA.1688.F32.TF32 R200, R244.reuse, R8, R200 ;  /* 0x00000008f4c8723c */ /* 0x040fe200000810c8 */
[----:B------:R-:W-:Y:S04]  /*8b7e0*/  LDS R138, [R2+UR12+0xf000] ;  /* 0x00f0000c028a7984 */ /* 0x000fe80008000800 */
[----:B------:R-:W-:Y:S01]  /*8b7f0*/  LDS R137, [R252+UR12+0xe000] ;  /* 0x00e0000cfc897984 */ /* 0x000fe20008000800 */
[----:B------:R-:W-:Y:S03]  /*8b800*/  HMMA.1688.F32.TF32 R208, R244, R4, R208 ;  /* 0x00000004f4d0723c */ /* 0x000fe600000810d0 */
[----:B------:R-:W-:Y:S03]  /*8b810*/  LDS R139, [R252+UR12+0xf000] ;  /* 0x00f0000cfc8b7984 */ /* 0x000fe60008000800 */
[----:B---3--:R-:W-:-:S15]  /*8b820*/  HMMA.1688.F32.TF32 R28, R204, R20, R28 ;  /* 0x00000014cc1c723c */ /* 0x008fde000008101c */
[----:B------:R-:W-:-:S09]  /*8b830*/  NOP ;  /* 0x0000000000007918 */ /* 0x000fd20000000000 */
[----:B------:R-:W-:Y:S01]  /*8b840*/  MOV R243, R28 ;  /* 0x0000001c00f37202 */ /* 0x000fe20000000f00 */
[----:B------:R-:W-:Y:S01]  /*8b850*/  IMAD.MOV.U32 R3, RZ, RZ, R29 ;  /* 0x000000ffff037224 */ /* 0x000fe200078e001d */
[----:B------:R-:W3:Y:S01]  /*8b860*/  LDL.LU R28, [R1+0xbf0] ;  /* 0x000bf000011c7983 */ /* 0x000ee20000300800 */
[----:B------:R-:W-:Y:S02]  /*8b870*/  IMAD.MOV.U32 R21, RZ, RZ, R30 ;  /* 0x000000ffff157224 */ /* 0x000fe400078e001e */
[----:B------:R-:W-:Y:S01]  /*8b880*/  IMAD.MOV.U32 R20, RZ, RZ, R31 ;  /* 0x000000ffff147224 */ /* 0x000fe200078e001f */
[----:B------:R-:W3:Y:S04]  /*8b890*/  LDL.LU R29, [R1+0xbf4] ;  /* 0x000bf400011d7983 */ /* 0x000ee80000300800 */
[----:B------:R-:W3:Y:S04]  /*8b8a0*/  LDL.LU R30, [R1+0xbf8] ;  /* 0x000bf800011e7983 */ /* 0x000ee80000300800 */
[----:B------:R-:W3:Y:S04]  /*8b8b0*/  LDL.LU R31, [R1+0xbfc] ;  /* 0x000bfc00011f7983 */ /* 0x000ee80000300800 */
[----:B------:R-:W3:Y:S04]  /*8b8c0*/  LDL.LU R32, [R1+0xc00] ;  /* 0x000c000001207983 */ /* 0x000ee80000300800 */
[----:B------:R-:W3:Y:S04]  /*8b8d0*/  LDL.LU R33, [R1+0xc04] ;  /* 0x000c040001217983 */ /* 0x000ee80000300800 */
[----:B------:R-:W3:Y:S04]  /*8b8e0*/  LDL.LU R34, [R1+0xc08] ;  /* 0x000c080001227983 */ /* 0x000ee80000300800 */
[----:B------:R-:W3:Y:S01]  /*8b8f0*/  LDL.LU R35, [R1+0xc0c] ;  /* 0x000c0c0001237983 */ /* 0x000ee20000300800 */
[C---:B------:R-:W-:Y:S03]  /*8b900*/  HMMA.1688.F32.TF32 R36, R204.reuse, R104, R36 ;  /* 0x00000068cc24723c */ /* 0x040fe60000081024 */
[----:B------:R2:W-:Y:S03]  /*8b910*/  STL [R1+0x61e4], R243 ;  /* 0x0061e4f301007387 */ /* 0x0005e60000100800 */
[C---:B------:R-:W-:Y:S06]  /*8b920*/  HMMA.1688.F32.TF32 R52, R204.reuse, R16, R52 ;  /* 0x00000010cc34723c */ /* 0x040fec0000081034 */
[----:B----4-:R-:W-:-:S15]  /*8b930*/  HMMA.1688.F32.TF32 R48, R204, R12, R48 ;  /* 0x0000000ccc30723c */ /* 0x010fde0000081030 */
[----:B------:R-:W-:-:S03]  /*8b940*/  NOP ;  /* 0x0000000000007918 */ /* 0x000fc60000000000 */
[----:B-1----:R-:W-:Y:S01]  /*8b950*/  MOV R232, R52 ;  /* 0x0000003400e87202 */ /* 0x002fe20000000f00 */
[C---:B------:R-:W-:Y:S07]  /*8b960*/  HMMA.1688.F32.TF32 R44, R204.reuse, R8, R44 ;  /* 0x00000008cc2c723c */ /* 0x040fee000008102c */
[----:B------:R-:W-:Y:S01]  /*8b970*/  MOV R9, R36 ;  /* 0x0000002400097202 */ /* 0x000fe20000000f00 */
[----:B------:R-:W-:Y:S01]  /*8b980*/  IMAD.MOV.U32 R8, RZ, RZ, R37 ;  /* 0x000000ffff087224 */ /* 0x000fe200078e0025 */
[----:B--2---:R-:W-:Y:S01]  /*8b990*/  HMMA.1688.F32.TF32 R40, R204, R4, R40 ;  /* 0x00000004cc28723c */ /* 0x004fe20000081028 */
[----:B------:R-:W-:-:S02]  /*8b9a0*/  IMAD.MOV.U32 R236, RZ, RZ, R53 ;  /* 0x000000ffffec7224 */ /* 0x000fc400078e0035 */
[----:B------:R-:W-:-:S04]  /*8b9b0*/  IMAD.MOV.U32 R237, RZ, RZ, R54 ;  /* 0x000000ffffed7224 */ /* 0x000fc800078e0036 */
        /* <DEDUP_REMOVED lines=8> */
[----:B------:R-:W-:Y:S01]  /*8ba40*/  IMAD.MOV.U32 R233, RZ, RZ, R45 ;  /* 0x000000ffffe97224 */ /* 0x000fe200078e002d */
[----:B------:R-:W-:Y:S01]  /*8ba50*/  HMMA.1688.F32.TF32 R192, R244, R16, R192 ;  /* 0x00000010f4c0723c */ /* 0x000fe200000810c0 */
[----:B------:R-:W-:Y:S02]  /*8ba60*/  IMAD.MOV.U32 R234, RZ, RZ, R46 ;  /* 0x000000ffffea7224 */ /* 0x000fe400078e002e */
[----:B------:R-:W-:-:S03]  /*8ba70*/  IMAD.MOV.U32 R235, RZ, RZ, R47 ;  /* 0x000000ffffeb7224 */ /* 0x000fc600078e002f */
[----:B------:R-:W-:Y:S01]  /*8ba80*/  HMMA.1688.F32.TF32 R196, R244, R12, R196 ;  /* 0x0000000cf4c4723c */ /* 0x000fe200000810c4 */
[----:B------:R-:W-:Y:S01]  /*8ba90*/  MOV R17, R40 ;  /* 0x0000002800117202 */ /* 0x000fe20000000f00 */
[----:B------:R-:W-:-:S05]  /*8baa0*/  IMAD.MOV.U32 R16, RZ, RZ, R41 ;  /* 0x000000ffff107224 */ /* 0x000fca00078e0029 */
[----:B------:R-:W-:Y:S02]  /*8bab0*/  IMAD.MOV.U32 R13, RZ, RZ, R42 ;  /* 0x000000ffff0d7224 */ /* 0x000fe400078e002a */
[----:B------:R-:W-:Y:S01]  /*8bac0*/  IMAD.MOV.U32 R12, RZ, RZ, R43 ;  /* 0x000000ffff0c7224 */ /* 0x000fe200078e002b */
[C---:B---3--:R-:W-:Y:S06]  /*8bad0*/  HMMA.1688.F32.TF32 R28, R204.reuse, R24, R28 ;  /* 0x00000018cc1c723c */ /* 0x048fec000008101c */
[----:B------:R-:W-:-:S15]  /*8bae0*/  HMMA.1688.F32.TF32 R32, R204, R68, R32 ;  /* 0x00000044cc20723c */ /* 0x000fde0000081020 */
[----:B------:R-:W-:-:S09]  /*8baf0*/  NOP ;  /* 0x0000000000007918 */ /* 0x000fd20000000000 */
[----:B------:R-:W-:Y:S01]  /*8bb00*/  IMAD.MOV.U32 R104, RZ, RZ, R35 ;  /* 0x000000ffff687224 */ /* 0x000fe200078e0023 */
[----:B------:R-:W-:Y:S01]  /*8bb10*/  MOV R105, R34 ;  /* 0x0000002200697202 */ /* 0x000fe20000000f00 */
[----:B------:R-:W-:Y:S04]  /*8bb20*/  STL.64 [R1+0x15d0], R32 ;  /* 0x0015d02001007387 */ /* 0x000fe80000100a00 */
[----:B------:R-:W-:Y:S04]  /*8bb30*/  STL [R1+0x611c], R104 ;  /* 0x00611c6801007387 */ /* 0x000fe80000100800 */
[----:B------:R-:W-:Y:S04]  /*8bb40*/  STL [R1+0x6118], R105 ;  /* 0x0061186901007387 */ /* 0x000fe80000100800 */
[----:B------:R-:W2:Y:S04]  /*8bb50*/  LDL.LU R36, [R1+0x20] ;  /* 0x0000200001247983 */ /* 0x000ea80000300800 */
[----:B------:R1:W-:Y:S04]  /*8bb60*/  STL.64 [R1+0x15c0], R28 ;  /* 0x0015c01c01007387 */ /* 0x0003e80000100a00 */
        /* <DEDUP_REMOVED lines=34> */
[----:B------:R-:W-:-:S03]  /*8bd90*/  IMAD.MOV.U32 R34, RZ, RZ, R14 ;  /* 0x000000ffff227224 */ /* 0x000fc600078e000e */
[----:B------:R-:W2:Y:S01]  /*8bda0*/  LDL.LU R42, [R1+0x38] ;  /* 0x00003800012a7983 */ /* 0x000ea20000300800 */
[----:B------:R-:W-:-:S03]  /*8bdb0*/  IMAD.MOV.U32 R35, RZ, RZ, R15 ;  /* 0x000000ffff237224 */ /* 0x000fc600078e000f */
[----:B------:R-:W2:Y:S01]  /*8bdc0*/  LDL.LU R43, [R1+0x3c] ;  /* 0x00003c00012b7983 */ /* 0x000ea20000300800 */
[----:B-1----:R-:W-:-:S03]  /*8bdd0*/  MOV R28, R18 ;  /* 0x00000012001c7202 */ /* 0x002fc60000000f00 */
[----:B------:R-:W2:Y:S01]  /*8bde0*/  LDL.LU R32, [R1+0x10] ;  /* 0x0000100001207983 */ /* 0x000ea20000300800 */
[----:B------:R-:W-:-:S03]  /*8bdf0*/  IMAD.MOV.U32 R29, RZ, RZ, R19 ;  /* 0x000000ffff1d7224 */ /* 0x000fc600078e0013 */
        /* <DEDUP_REMOVED lines=8> */
[----:B------:R-:W3:Y:S01]  /*8be80*/  LDL.LU R23, [R1+0x6480] ;  /* 0x0064800001177983 */ /* 0x000ee20000300800 */
[C---:B------:R-:W-:Y:S06]  /*8be90*/  HMMA.1688.F32.TF32 R216, R244.reuse, R68, R216 ;  /* 0x00000044f4d8723c */ /* 0x040fec00000810d8 */
[C---:B------:R-:W-:Y:S06]  /*8bea0*/  HMMA.1688.F32.TF32 R220, R244.reuse, R24, R220 ;  /* 0x00000018f4dc723c */ /* 0x040fec00000810dc */
[C---:B------:R-:W-:Y:S06]  /*8beb0*/  HMMA.1688.F32.TF32 R224, R244.reuse, R100, R224 ;  /* 0x00000064f4e0723c */ /* 0x040fec00000810e0 */
[----:B------:R-:W-:Y:S01]  /*8bec0*/  HMMA.1688.F32.TF32 R228, R244, R96, R228 ;  /* 0x00000060f4e4723c */ /* 0x000fe200000810e4 */
[----:B------:R-:W-:Y:S04]  /*8bed0*/  LDS R244, [R0+UR12+0xe000] ;  /* 0x00e0000c00f47984 */ /* 0x000fe80008000800 */
[----:B------:R-:W-:Y:S04]  /*8bee0*/  LDS R246, [R0+UR12+0xf000] ;  /* 0x00f0000c00f67984 */ /* 0x000fe80008000800 */
[----:B------:R-:W-:Y:S04]  /*8bef0*/  LDS R245, [R127+UR12+0xe000] ;  /* 0x00e0000c7ff57984 */ /* 0x000fe80008000800 */
[----:B------:R-:W3:Y:S01]  /*8bf00*/  LDS R247, [R127+UR12+0xf000] ;  /* 0x00f0000c7ff77984 */ /* 0x000ee20008000800 */
[C---:B----4-:R-:W-:Y:S06]  /*8bf10*/  HMMA.1688.F32.TF32 R52, R204.reuse, R84, R52 ;  /* 0x00000054cc34723c */ /* 0x050fec0000081034 */
[C---:B--2---:R-:W-:Y:S06]  /*8bf20*/  HMMA.1688.F32.TF32 R108, R204.reuse, R100, R108 ;  /* 0x00000064cc6c723c */ /* 0x044fec000008106c */
[C---:B------:R-:W-:Y:S06]  /*8bf30*/  HMMA.1688.F32.TF32 R64, R204.reuse, R96, R64 ;  /* 0x00000060cc40723c */ /* 0x040fec0000081040 */
[----:B------:R-:W-:-:S12]  /*8bf40*/  HMMA.1688.F32.TF32 R60, R204, R92, R60 ;  /* 0x0000005ccc3c723c */ /* 0x000fd8000008103c */
[----:B------:R-:W-:Y:S01]  /*8bf50*/  IMAD.MOV.U32 R105, RZ, RZ, R111 ;  /* 0x000000ffff697224 */ /* 0x000fe200078e006f */
[----:B------:R-:W-:Y:S01]  /*8bf60*/  MOV R104, R110 ;  /* 0x0000006e00687202 */ /* 0x000fe20000000f00 */
[----:B------:R-:W-:Y:S01]  /*8bf70*/  STL.64 [R1+0x15b0], R108 ;  /* 0x0015b06c01007387 */ /* 0x000fe20000100a00 */
[C---:B------:R-:W-:Y:S03]  /*8bf80*/  HMMA.1688.F32.TF32 R56, R204.reuse, R88, R56 ;  /* 0x00000058cc38723c */ /* 0x040fe60000081038 */
[----:B------:R-:W-:Y:S04]  /*8bf90*/  STL [R1+0x6124], R105 ;  /* 0x0061246901007387 */ /* 0x000fe80000100800 */
[----:B------:R1:W-:Y:S01]  /*8bfa0*/  STL [R1+0x6120], R104 ;  /* 0x0061206801007387 */ /* 0x0003e20000100800 */
[----:B------:R-:W-:Y:S01]  /*8bfb0*/  HMMA.1688.F32.TF32 R48, R204, R80, R48 ;  /* 0x00000050cc30723c */ /* 0x000fe20000081030 */
[----:B-1----:R-:W-:-:S02]  /*8bfc0*/  IMAD.MOV.U32 R104, RZ, RZ, R63 ;  /* 0x000000ffff687224 */ /* 0x002fc400078e003f */
[----:B------:R-:W-:Y:S01]  /*8bfd0*/  STL.64 [R1+0x15a0], R64 ;  /* 0x0015a04001007387 */ /* 0x000fe20000100a00 */
[----:B------:R-:W-:Y:S02]  /*8bfe0*/  IMAD.MOV.U32 R105, RZ, RZ, R62 ;  /* 0x000000ffff697224 */ /* 0x000fe400078e003e */
[C---:B------:R-:W-:Y:S01]  /*8bff0*/  HMMA.1688.F32.TF32 R44, R204.reuse, R76, R44 ;  /* 0x0000004ccc2c723c */ /* 0x040fe2000008102c */
[----:B------:R-:W-:Y:S04]  /*8c000*/  STL.64 [R1+0x15a8], R66 ;  /* 0x0015a84201007387 */ /* 0x000fe80000100a00 */
[----:B------:R-:W-:Y:S04]  /*8c010*/  STL.64 [R1+0x1590], R60 ;  /* 0x0015903c01007387 */ /* 0x000fe80000100a00 */
[----:B------:R1:W-:Y:S01]  /*8c020*/  STL [R1+0x612c], R104 ;  /* 0x00612c6801007387 */ /* 0x0003e20000100800 */
[----:B------:R-:W-:Y:S03]  /*8c030*/  HMMA.1688.F32.TF32 R40, R204, R72, R40 ;  /* 0x00000048cc28723c */ /* 0x000fe60000081028 */
[----:B------:R2:W-:Y:S01]  /*8c040*/  STL [R1+0x6128], R105 ;  /* 0x0061286901007387 */ /* 0x0005e20000100800 */
[----:B-1----:R-:W-:-:S03]  /*8c050*/  MOV R104, R54 ;  /* 0x0000003600687202 */ /* 0x002fc60000000f00 */
[----:B------:R-:W-:Y:S04]  /*8c060*/  STL.64 [R1+0x1580], R56 ;  /* 0x0015803801007387 */ /* 0x000fe80000100a00 */
[----:B------:R-:W-:Y:S01]  /*8c070*/  LDS R204, [R0+UR12+0xe080] ;  /* 0x00e0800c00cc7984 */ /* 0x000fe20008000800 */
[----:B--2---:R-:W-:-:S03]  /*8c080*/  IMAD.MOV.U32 R105, RZ, RZ, R55 ;  /* 0x000000ffff697224 */ /* 0x004fc600078e0037 */
[----:B------:R-:W-:Y:S01]  /*8c090*/  STL.64 [R1+0x1588], R58 ;  /* 0x0015883a01007387 */ /* 0x000fe20000100a00 */
[C---:B---3--:R-:W-:Y:S03]  /*8c0a0*/  HMMA.1688.F32.TF32 R28, R244.reuse, R14, R28 ;  /* 0x0000000ef41c723c */ /* 0x048fe6000008101c */
[----:B------:R-:W-:Y:S03]  /*8c0b0*/  STL.64 [R1+0x1570], R52 ;  /* 0x0015703401007387 */ /* 0x000fe60000100a00 */
[C---:B------:R-:W-:Y:S06]  /*8c0c0*/  HMMA.1688.F32.TF32 R32, R244.reuse, R18, R32 ;  /* 0x00000012f420723c */ /* 0x040fec0000081020 */
[----:B------:R-:W-:Y:S01]  /*8c0d0*/  HMMA.1688.F32.TF32 R36, R244, R22, R36 ;  /* 0x00000016f424723c */ /* 0x000fe20000081024 */
[----:B------:R1:W-:Y:S04]  /*8c0e0*/  STL [R1+0x6134], R105 ;  /* 0x0061346901007387 */ /* 0x0003e80000100800 */
[----:B------:R2:W-:Y:S04]  /*8c0f0*/  STL [R1+0x6130], R104 ;  /* 0x0061306801007387 */ /* 0x0005e80000100800 */
[----:B------:R-:W-:Y:S01]  /*8c100*/  STL.64 [R1+0x1560], R48 ;  /* 0x0015603001007387 */ /* 0x000fe20000100a00 */
[----:B-1----:R-:W-:-:S03]  /*8c110*/  IMAD.MOV.U32 R105, RZ, RZ, R46 ;  /* 0x000000ffff697224 */ /* 0x002fc600078e002e */
[----:B------:R-:W-:Y:S01]  /*8c120*/  LDS R206, [R0+UR12+0xf080] ;  /* 0x00f0800c00ce7984 */ /* 0x000fe20008000800 */
[----:B--2---:R-:W-:-:S03]  /*8c130*/  IMAD.MOV.U32 R104, RZ, RZ, R47 ;  /* 0x000000ffff687224 */ /* 0x004fc600078e002f */
[----:B------:R-:W-:Y:S04]  /*8c140*/  STL.64 [R1+0x1568], R50 ;  /* 0x0015683201007387 */ /* 0x000fe80000100a00 */
[----:B------:R-:W-:Y:S04]  /*8c150*/  STL.64 [R1+0x1550], R44 ;  /* 0x0015502c01007387 */ /* 0x000fe80000100a00 */
[----:B------:R1:W-:Y:S04]  /*8c160*/  STL [R1+0x613c], R104 ;  /* 0x00613c6801007387 */ /* 0x0003e80000100800 */
[----:B------:R2:W-:Y:S04]  /*8c170*/  STL [R1+0x6138], R105 ;  /* 0x0061386901007387 */ /* 0x0005e80000100800 */
[----:B------:R-:W-:Y:S01]  /*8c180*/  STL.64 [R1+0x30], R40 ;  /* 0x0000302801007387 */ /* 0x000fe20000100a00 */
[----:B-1----:R-:W-:-:S03]  /*8c190*/  MOV R104, R38 ;  /* 0x0000002600687202 */ /* 0x002fc60000000f00 */
[----:B------:R-:W-:Y:S01]  /*8c1a0*/  LDS R205, [R127+UR12+0xe080] ;  /* 0x00e0800c7fcd7984 */ /* 0x000fe20008000800 */
[----:B--2---:R-:W-:-:S03]  /*8c1b0*/  IMAD.MOV.U32 R105, RZ, RZ, R39 ;  /* 0x000000ffff697224 */ /* 0x004fc600078e0027 */
[----:B------:R-:W-:Y:S04]  /*8c1c0*/  STL.64 [R1+0x38], R42 ;  /* 0x0000382a01007387 */ /* 0x000fe80000100a00 */
[----:B------:R-:W-:Y:S04]  /*8c1d0*/  STL.64 [R1+0x20], R36 ;  /* 0x0000202401007387 */ /* 0x000fe80000100a00 */
[----:B------:R-:W-:Y:S04]  /*8c1e0*/  STL [R1+0x6144], R105 ;  /* 0x0061446901007387 */ /* 0x000fe80000100800 */
[----:B------:R-:W-:Y:S04]  /*8c1f0*/  STL [R1+0x6140], R104 ;  /* 0x0061406801007387 */ /* 0x000fe80000100800 */
[----:B------:R1:W-:Y:S04]  /*8c200*/  STL.64 [R1+0x10], R32 ;  /* 0x0000102001007387 */ /* 0x0003e80000100a00 */
[----:B------:R2:W-:Y:S04]  /*8c210*/  STL.64 [R1+0x18], R34 ;  /* 0x0000182201007387 */ /* 0x0005e80000100a00 */
[----:B------:R3:W-:Y:S01]  /*8c220*/  STL.64 [R1], R28 ;  /* 0x0000001c01007387 */ /* 0x0007e20000100a00 */
[----:B-1----:R-:W-:Y:S01]  /*8c230*/  MOV R32, R94 ;  /* 0x0000005e00207202 */ /* 0x002fe20000000f00 */
[----:B------:R-:W-:-:S02]  /*8c240*/  IMAD.MOV.U32 R33, RZ, RZ, R95 ;  /* 0x000000ffff217224 */ /* 0x000fc400078e005f */
[----:B------:R-:W4:Y:S01]  /*8c250*/  LDL.LU R94, [R1+0x647c] ;  /* 0x00647c00015e7983 */ /* 0x000f220000300800 */
[----:B--2---:R-:W-:-:S03]  /*8c260*/  IMAD.MOV.U32 R34, RZ, RZ, R27 ;  /* 0x000000ffff227224 */ /* 0x004fc600078e001b */
[----:B------:R-:W2:Y:S01]  /*8c270*/  LDL.LU R95, [R1+0x6478] ;  /* 0x00647800015f7983 */ /* 0x000ea20000300800 */
[----:B------:R-:W-:Y:S01]  /*8c280*/  IMAD.MOV.U32 R35, RZ, RZ, R26 ;  /* 0x000000ffff237224 */ /* 0x000fe200078e001a */
[----:B------:R-:W-:Y:S02]  /*8c290*/  MOV R36, R103 ;  /* 0x0000006700247202 */ /* 0x000fe40000000f00 */
        /* <DEDUP_REMOVED lines=20> */
[----:B------:R-:W3:Y:S01]  /*8c3e0*/  LDL.LU R79, [R1+0x6448] ;  /* 0x00644800014f7983 */ /* 0x000ee20000300800 */
[----:B------:R-:W-:Y:S01]  /*8c3f0*/  IMAD.MOV.U32 R50, RZ, RZ, R251 ;  /* 0x000000ffff327224 */ /* 0x000fe200078e00fb */
[----:B------:R-:W-:Y:S01]  /*8c400*/  MOV R52, R249 ;  /* 0x000000f900347202 */ /* 0x000fe20000000f00 */
[----:B------:R-:W-:Y:S01]  /*8c410*/  IMAD.MOV.U32 R51, RZ, RZ, R250 ;  /* 0x000000ffff337224 */ /* 0x000fe200078e00fa */
[----:B------:R-:W3:Y:S01]  /*8c420*/  LDL.LU R251, [R1+0x6444] ;  /* 0x0064440001fb7983 */ /* 0x000ee20000300800 */
[----:B------:R-:W-:-:S03]  /*8c430*/  IMAD.MOV.U32 R53, RZ, RZ, R248 ;  /* 0x000000ffff357224 */ /* 0x000fc600078e00f8 */
        /* <DEDUP_REMOVED lines=8> */
[----:B------:R-:W3:Y:S04]  /*8c4c0*/  LDL.LU R98, [R1+0x6430] ;  /* 0x0064300001627983 */ /* 0x000ee80000300800 */
[----:B------:R-:W1:Y:S01]  /*8c4d0*/  LDS R207, [R127+UR12+0xf080] ;  /* 0x00f0800c7fcf7984 */ /* 0x000e620008000800 */
[----:B----4-:R-:W-:Y:S01]  /*8c4e0*/  IMAD.MOV.U32 R57, RZ, RZ, R94 ;  /* 0x000000ffff397224 */ /* 0x010fe200078e005e */
[----:B--2---:R-:W-:Y:S02]  /*8c4f0*/  MOV R56, R95 ;  /* 0x0000005f00387202 */ /* 0x004fe40000000f00 */
[----:B------:R-:W2:Y:S04]  /*8c500*/  LDL.LU R95, [R1+0x642c] ;  /* 0x00642c00015f7983 */ /* 0x000ea80000300800 */
[----:B------:R-:W4:Y:S04]  /*8c510*/  LDL.LU R94, [R1+0x6428] ;  /* 0x00642800015e7983 */ /* 0x000f280000300800 */
[----:B------:R-:W4:Y:S04]  /*8c520*/  LDL.LU R91, [R1+0x6424] ;  /* 0x00642400015b7983 */ /* 0x000f280000300800 */
[----:B------:R-:W4:Y:S01]  /*8c530*/  LDL.LU R90, [R1+0x6420] ;  /* 0x00642000015a7983 */ /* 0x000f220000300800 */
[----:B---3--:R-:W-:-:S02]  /*8c540*/  IMAD.MOV.U32 R67, RZ, RZ, R82 ;  /* 0x000000ffff437224 */ /* 0x008fc400078e0052 */
[----:B------:R-:W-:Y:S02]  /*8c550*/  IMAD.MOV.U32 R66, RZ, RZ, R83 ;  /* 0x000000ffff427224 */ /* 0x000fe400078e0053 */
[----:B------:R-:W-:Y:S01]  /*8c560*/  IMAD.MOV.U32 R65, RZ, RZ, R86 ;  /* 0x000000ffff417224 */ /* 0x000fe200078e0056 */
[----:B------:R-:W-:Y:S02]  /*8c570*/  MOV R64, R87 ;  /* 0x0000005700407202 */ /* 0x000fe40000000f00 */
[----:B------:R-:W3:Y:S04]  /*8c580*/  LDL.LU R87, [R1+0x641c] ;  /* 0x00641c0001577983 */ /* 0x000ee80000300800 */
[----:B------:R-:W3:Y:S04]  /*8c590*/  LDL.LU R86, [R1+0x6418] ;  /* 0x0064180001567983 */ /* 0x000ee80000300800 */
[----:B------:R-:W3:Y:S01]  /*8c5a0*/  LDL.LU R83, [R1+0x6414] ;  /* 0x0064140001537983 */ /* 0x000ee20000300800 */
[----:B------:R-:W-:-:S02]  /*8c5b0*/  IMAD.MOV.U32 R110, RZ, RZ, R75 ;  /* 0x000000ffff6e7224 */ /* 0x000fc400078e004b */
[----:B------:R-:W-:Y:S01]  /*8c5c0*/  IMAD.MOV.U32 R109, RZ, RZ, R78 ;  /* 0x000000ffff6d7224 */ /* 0x000fe200078e004e */
[----:B------:R-:W3:Y:S01]  /*8c5d0*/  LDL.LU R82, [R1+0x6410] ;  /* 0x0064100001527983 */ /* 0x000ee20000300800 */
[----:B------:R-:W-:-:S03]  /*8c5e0*/  MOV R108, R79 ;  /* 0x0000004f006c7202 */ /* 0x000fc60000000f00 */
[----:B------:R-:W3:Y:S01]  /*8c5f0*/  LDL.LU R79, [R1+0x640c] ;  /* 0x00640c00014f7983 */ /* 0x000ee20000300800 */
[----:B------:R-:W-:-:S03]  /*8c600*/  IMAD.MOV.U32 R111, RZ, RZ, R74 ;  /* 0x000000ffff6f7224 */ /* 0x000fc600078e004a */
        /* <DEDUP_REMOVED lines=24> */
[----:B------:R-:W-:Y:S01]  /*8c790*/  IMAD.MOV.U32 R105, RZ, RZ, R30 ;  /* 0x000000ffff697224 */ /* 0x000fe200078e001e */
[----:B------:R-:W-:Y:S01]  /*8c7a0*/  MOV R30, R7 ;  /* 0x00000007001e7202 */ /* 0x000fe20000000f00 */
[----:B------:R-:W-:Y:S02]  /*8c7b0*/  IMAD.MOV.U32 R29, RZ, RZ, R6 ;  /* 0x000000ffff1d7224 */ /* 0x000fe400078e0006 */
[----:B------:R-:W-:Y:S02]  /*8c7c0*/  IMAD.MOV.U32 R104, RZ, RZ, R31 ;  /* 0x000000ffff687224 */ /* 0x000fe400078e001f */
[----:B------:R-:W-:Y:S02]  /*8c7d0*/  IMAD.MOV.U32 R31, RZ, RZ, R107 ;  /* 0x000000ffff1f7224 */ /* 0x000fe400078e006b */
[----:B--2---:R-:W-:-:S02]  /*8c7e0*/  IMAD.MOV.U32 R117, RZ, RZ, R95 ;  /* 0x000000ffff757224 */ /* 0x004fc400078e005f */
[----:B----4-:R-:W-:Y:S02]  /*8c7f0*/  IMAD.MOV.U32 R116, RZ, RZ, R94 ;  /* 0x000000ffff747224 */ /* 0x010fe400078e005e */
[----:B------:R-:W-:Y:S01]  /*8c800*/  IMAD.MOV.U32 R123, RZ, RZ, R91 ;  /* 0x000000ffff7b7224 */ /* 0x000fe200078e005b */
[----:B------:R-:W-:Y:S01]  /*8c810*/  MOV R122, R90 ;  /* 0x0000005a007a7202 */ /* 0x000fe20000000f00 */
[----:B---3--:R-:W-:Y:S02]  /*8c820*/  IMAD.MOV.U32 R121, RZ, RZ, R87 ;  /* 0x000000ffff797224 */ /* 0x008fe400078e0057 */
[----:B------:R-:W-:Y:S02]  /*8c830*/  IMAD.MOV.U32 R120, RZ, RZ, R86 ;  /* 0x000000ffff787224 */ /* 0x000fe400078e0056 */
[----:B------:R-:W-:Y:S01]  /*8c840*/  IMAD.MOV.U32 R131, RZ, RZ, R83 ;  /* 0x000000ffff837224 */ /* 0x000fe200078e0053 */
[----:B------:R-:W-:Y:S01]  /*8c850*/  MOV R130, R82 ;  /* 0x0000005200827202 */ /* 0x000fe20000000f00 */
[----:B------:R-:W-:-:S02]  /*8c860*/  IMAD.MOV.U32 R129, RZ, RZ, R79 ;  /* 0x000000ffff817224 */ /* 0x000fc400078e004f */
[----:B------:R-:W-:Y:S02]  /*8c870*/  IMAD.MOV.U32 R128, RZ, RZ, R78 ;  /* 0x000000ffff807224 */ /* 0x000fe400078e004e */
[----:B------:R-:W-:Y:S01]  /*8c880*/  IMAD.MOV.U32 R135, RZ, RZ, R75 ;  /* 0x000000ffff877224 */ /* 0x000fe200078e004b */
        /* <DEDUP_REMOVED lines=20> */
[----:B------:R-:W3:Y:S04]  /*8c9d0*/  LDL.LU R10, [R1+0x63a0] ;  /* 0x0063a000010a7983 */ /* 0x000ee80000300800 */
[----:B------:R-:W3:Y:S04]  /*8c9e0*/  LDL.LU R11, [R1+0x639c] ;  /* 0x00639c00010b7983 */ /* 0x000ee80000300800 */
[----:B------:R-:W2:Y:S04]  /*8c9f0*/  LDL.LU R71, [R1+0x6398] ;  /* 0x0063980001477983 */ /* 0x000ea80000300800 */
[----:B------:R-:W4:Y:S04]  /*8ca00*/  LDL.LU R106, [R1+0x6394] ;  /* 0x00639400016a7983 */ /* 0x000f280000300800 */
[----:B------:R-:W4:Y:S04]  /*8ca10*/  LDL.LU R6, [R1+0x6390] ;  /* 0x0063900001067983 */ /* 0x000f280000300800 */
[----:B------:R-:W4:Y:S04]  /*8ca20*/  LDL.LU R7, [R1+0x638c] ;  /* 0x00638c0001077983 */ /* 0x000f280000300800 */
[----:B------:R-:W4:Y:S01]  /*8ca30*/  LDL.LU R107, [R1+0x6388] ;  /* 0x00638800016b7983 */ /* 0x000f220000300800 */
[C---:B---3--:R-:W-:Y:S06]  /*8ca40*/  HMMA.1688.F32.TF32 R248, R244.reuse, R10, R248 ;  /* 0x0000000af4f8723c */ /* 0x048fec00000810f8 */
[C---:B--2---:R-:W-:Y:S06]  /*8ca50*/  HMMA.1688.F32.TF32 R120, R244.reuse, R70, R120 ;  /* 0x00000046f478723c */ /* 0x044fec0000081078 */
[----:B----4-:R-:W-:Y:S11]  /*8ca60*/  HMMA.1688.F32.TF32 R132, R244, R6, R132 ;  /* 0x00000006f484723c */ /* 0x010ff60000081084 */
[----:B------:R-:W-:Y:S04]  /*8ca70*/  STL [R1+0x6114], R248 ;  /* 0x006114f801007387 */ /* 0x000fe80000100800 */
[----:B------:R-:W-:Y:S04]  /*8ca80*/  STL [R1+0x6110], R249 ;  /* 0x006110f901007387 */ /* 0x000fe80000100800 */
[----:B------:R-:W-:Y:S01]  /*8ca90*/  STL [R1+0x610c], R250 ;  /* 0x00610cfa01007387 */ /* 0x000fe20000100800 */
[----:B------:R-:W-:-:S03]  /*8caa0*/  IMAD.MOV.U32 R69, RZ, RZ, R122 ;  /* 0x000000ffff457224 */ /* 0x000fc600078e007a */
[----:B------:R-:W-:Y:S01]  /*8cab0*/  STL [R1+0x6108], R251 ;  /* 0x006108fb01007387 */ /* 0x000fe20000100800 */
[----:B------:R-:W-:-:S03]  /*8cac0*/  IMAD.MOV.U32 R68, RZ, RZ, R123 ;  /* 0x000000ffff447224 */ /* 0x000fc600078e007b */
[----:B------:R-:W-:Y:S04]  /*8cad0*/  STL.64 [R1+0x130], R132 ;  /* 0x0001308401007387 */ /* 0x000fe80000100a00 */
[----:B------:R-:W-:Y:S04]  /*8cae0*/  STL.64 [R1+0x138], R134 ;  /* 0x0001388601007387 */ /* 0x000fe80000100a00 */
[----:B------:R2:W-:Y:S02]  /*8caf0*/  STL.64 [R1+0x110], R120 ;  /* 0x0001107801007387 */ /* 0x0005e40000100a00 */
[C---:B--2---:R-:W-:Y:S06]  /*8cb00*/  HMMA.1688.F32.TF32 R120, R244.reuse, R26, R116 ;  /* 0x0000001af478723c */ /* 0x044fec0000081074 */
        /* <DEDUP_REMOVED lines=34> */
[----:B------:R-:W1:Y:S04]  /*8cd30*/  LDL.LU R28, [R1+0x540] ;  /* 0x00054000011c7983 */ /* 0x000e680000300800 */
[----:B------:R2:W-:Y:S04]  /*8cd40*/  STL.64 [R1+0x50], R36 ;  /* 0x0000502401007387 */ /* 0x0005e80000100a00 */
[----:B------:R3:W-:Y:S04]  /*8cd50*/  STL.64 [R1+0x58], R38 ;  /* 0x0000582601007387 */ /* 0x0007e80000100a00 */
[----:B------:R4:W-:Y:S04]  /*8cd60*/  STL.64 [R1+0x40], R32 ;  /* 0x0000402001007387 */ /* 0x0009e80000100a00 */
[----:B------:R4:W-:Y:S04]  /*8cd70*/  STL.64 [R1+0x48], R34 ;  /* 0x0000482201007387 */ /* 0x0009e80000100a00 */
[----:B------:R-:W1:Y:S04]  /*8cd80*/  LDL.LU R29, [R1+0x544] ;  /* 0x00054400011d7983 */ /* 0x000e680000300800 */
[----:B------:R-:W1:Y:S04]  /*8cd90*/  LDL.LU R30, [R1+0x548] ;  /* 0x00054800011e7983 */ /* 0x000e680000300800 */
[----:B------:R-:W1:Y:S04]  /*8cda0*/  LDL.LU R31, [R1+0x54c] ;  /* 0x00054c00011f7983 */ /* 0x000e680000300800 */
[----:B--2---:R-:W2:Y:S04]  /*8cdb0*/  LDL.LU R36, [R1+0xae0] ;  /* 0x000ae00001247983 */ /* 0x004ea80000300800 */
[----:B------:R-:W2:Y:S04]  /*8cdc0*/  LDL.LU R37, [R1+0xae4] ;  /* 0x000ae40001257983 */ /* 0x000ea80000300800 */
[----:B---3--:R-:W2:Y:S04]  /*8cdd0*/  LDL.LU R38, [R1+0xae8] ;  /* 0x000ae80001267983 */ /* 0x008ea80000300800 */
[----:B------:R-:W2:Y:S01]  /*8cde0*/  LDL.LU R39, [R1+0xaec] ;  /* 0x000aec0001277983 */ /* 0x000ea20000300800 */
[----:B------:R-:W-:Y:S03]  /*8cdf0*/  HMMA.1688.F32.TF32 R128, R244, R106, R128 ;  /* 0x0000006af480723c */ /* 0x000fe60000081080 */
        /* <DEDUP_REMOVED lines=83> */
[----:B------:R-:W4:Y:S01]  /*8d330*/  LDL.LU R35, [R1+0xadc] ;  /* 0x000adc0001237983 */ /* 0x000f220000300800 */
[C---:B-1----:R-:W-:Y:S03]  /*8d340*/  HMMA.1688.F32.TF32 R28, R204.reuse, R98, R28 ;  /* 0x00000062cc1c723c */ /* 0x042fe6000008101c */
[----:B------:R-:W-:Y:S04]  /*8d350*/  LDS R244, [R2+UR12+0xe080] ;  /* 0x00e0800c02f47984 */ /* 0x000fe80008000800 */
[----:B------:R-:W-:Y:S01]  /*8d360*/  LDS R246, [R2+UR12+0xf080] ;  /* 0x00f0800c02f67984 */ /* 0x000fe20008000800 */
[C---:B--2---:R-:W-:Y:S03]  /*8d370*/  HMMA.1688.F32.TF32 R52, R204.reuse, R10, R52 ;  /* 0x0000000acc34723c */ /* 0x044fe60000081034 */
[----:B------:R-:W-:Y:S04]  /*8d380*/  LDS R245, [R252+UR12+0xe080] ;  /* 0x00e0800cfcf57984 */ /* 0x000fe80008000800 */
[----:B------:R-:W1:Y:S01]  /*8d390*/  LDS R247, [R252+UR12+0xf080] ;  /* 0x00f0800cfcf77984 */ /* 0x000e620008000800 */
[C---:B---3--:R-:W-:Y:S06]  /*8d3a0*/  HMMA.1688.F32.TF32 R56, R204.reuse, R14, R56 ;  /* 0x0000000ecc38723c */ /* 0x048fec0000081038 */
        /* <DEDUP_REMOVED lines=12> */
[----:B------:R-:W-:Y:S06]  /*8d470*/  STL.64 [R1+0x1540], R160 ;  /* 0x001540a001007387 */ /* 0x000fec0000100a00 */
[----:B------:R-:W-:Y:S01]  /*8d480*/  STL.64 [R1+0x1530], R156 ;  /* 0x0015309c01007387 */ /* 0x000fe20000100a00 */
[----:B------:R-:W-:Y:S03]  /*8d490*/  HMMA.1688.F32.TF32 R120, R136, R86, R120 ;  /* 0x000000568878723c */ /* 0x000fe60000081078 */
        /* <DEDUP_REMOVED lines=30> */
[----:B------:R-:W-:Y:S01]  /*8d680*/  MOV R25, R162 ;  /* 0x000000a200197202 */ /* 0x000fe20000000f00 */
[----:B------:R-:W-:-:S02]  /*8d690*/  IMAD.MOV.U32 R24, RZ, RZ, R163 ;  /* 0x000000ffff187224 */ /* 0x000fc400078e00a3 */
[----:B------:R-:W-:Y:S04]  /*8d6a0*/  LDS R136, [R0+UR12+0xe100] ;  /* 0x00e1000c00887984 */ /* 0x000fe80008000800 */
[----:B------:R-:W-:Y:S01]  /*8d6b0*/  LDS R138, [R0+UR12+0xf100] ;  /* 0x00f1000c008a7984 */ /* 0x000fe20008000800 */
[C---:B--2---:R-:W-:Y:S03]  /*8d6c0*/  HMMA.1688.F32.TF32 R52, R204.reuse, R6, R48 ;  /* 0x00000006cc34723c */ /* 0x044fe60000081030 */
[----:B------:R-:W-:Y:S04]  /*8d6d0*/  LDS R137, [R127+UR12+0xe100] ;  /* 0x00e1000c7f897984 */ /* 0x000fe80008000800 */
[----:B------:R-:W2:Y:S01]  /*8d6e0*/  LDS R139, [R127+UR12+0xf100] ;  /* 0x00f1000c7f8b7984 */ /* 0x000ea20008000800 */
[C---:B------:R-:W-:Y:S06]  /*8d6f0*/  HMMA.1688.F32.TF32 R48, R204.reuse, R106, R44 ;  /* 0x0000006acc30723c */ /* 0x040fec000008102c */
[C---:B------:R-:W-:Y:S06]  /*8d700*/  HMMA.1688.F32.TF32 R44, R204.reuse, R70, R40 ;  /* 0x00000046cc2c723c */ /* 0x040fec0000081028 */
[C---:B------:R-:W-:Y:S06]  /*8d710*/  HMMA.1688.F32.TF32 R40, R204.reuse, R26, R36 ;  /* 0x0000001acc28723c */ /* 0x040fec0000081024 */
[----:B----4-:R-:W-:Y:S01]  /*8d720*/  HMMA.1688.F32.TF32 R36, R204, R102, R32 ;  /* 0x00000066cc24723c */ /* 0x010fe20000081020 */
        /* <DEDUP_REMOVED lines=111> */
[----:B------:R-:W2:Y:S01]  /*8de20*/  LDL.LU R31, [R1+0x4cc] ;  /* 0x0004cc00011f7983 */ /* 0x000ea20000300800 */
[C---:B---3--:R-:W-:Y:S06]  /*8de30*/  HMMA.1688.F32.TF32 R132, R244.reuse, R10, R132 ;  /* 0x0000000af484723c */ /* 0x048fec0000081084 */
[C---:B----4-:R-:W-:Y:S06]  /*8de40*/  HMMA.1688.F32.TF32 R144, R244.reuse, R18, R144 ;  /* 0x00000012f490723c */ /* 0x050fec0000081090 */
[----:B------:R-:W-:Y:S06]  /*8de50*/  HMMA.1688.F32.TF32 R148, R244, R22, R148 ;  /* 0x00000016f494723c */ /* 0x000fec0000081094 */
[C---:B------:R-:W-:Y:S06]  /*8de60*/  HMMA.1688.F32.TF32 R156, R204.reuse, R78, R156 ;  /* 0x0000004ecc9c723c */ /* 0x040fec000008109c */
[C---:B------:R-:W-:Y:S06]  /*8de70*/  HMMA.1688.F32.TF32 R160, R204.reuse, R82, R160 ;  /* 0x00000052cca0723c */ /* 0x040fec00000810a0 */
[C---:B------:R-:W-:Y:S06]  /*8de80*/  HMMA.1688.F32.TF32 R168, R204.reuse, R90, R168 ;  /* 0x0000005acca8723c */ /* 0x040fec00000810a8 */
[C---:B------:R-:W-:Y:S06]  /*8de90*/  HMMA.1688.F32.TF32 R172, R204.reuse, R94, R172 ;  /* 0x0000005eccac723c */ /* 0x040fec00000810ac */
[C---:B------:R-:W-:Y:S06]  /*8dea0*/  HMMA.1688.F32.TF32 R164, R204.reuse, R86, R164 ;  /* 0x00000056cca4723c */ /* 0x040fec00000810a4 */
[----:B------:R-:W-:Y:S11]  /*8deb0*/  HMMA.1688.F32.TF32 R152, R204, R74, R152 ;  /* 0x0000004acc98723c */ /* 0x000ff60000081098 */
[----:B------:R-:W-:Y:S04]  /*8dec0*/  STL.64 [R1+0x14c0], R172 ;  /* 0x0014c0ac01007387 */ /* 0x000fe80000100a00 */
[----:B------:R-:W-:Y:S01]  /*8ded0*/  STL.64 [R1+0x14c8], R174 ;  /* 0x0014c8ae01007387 */ /* 0x000fe20000100a00 */
[-C--:B------:R-:W-:Y:S03]  /*8dee0*/  HMMA.1688.F32.TF32 R140, R244, R14.reuse, R140 ;  /* 0x0000000ef48c723c */ /* 0x080fe6000008108c */
        /* <DEDUP_REMOVED lines=17> */
[----:B--2---:R-:W-:Y:S01]  /*8e000*/  HMMA.1688.F32.TF32 R28, R136, R14, R28 ;  /* 0x0000000e881c723c */ /* 0x004fe2000008101c */
[----:B------:R-:W-:-:S02]  /*8e010*/  IMAD.MOV.U32 R73, RZ, RZ, R158 ;  /* 0x000000ffff497224 */ /* 0x000fc400078e009e */
[----:B------:R-:W-:Y:S03]  /*8e020*/  LDS R204, [R2+UR12+0xe100] ;  /* 0x00e1000c02cc7984 */ /* 0x000fe60008000800 */
[C---:B-1----:R-:W-:Y:S01]  /*8e030*/  HMMA.1688.F32.TF32 R132, R244.reuse, R6, R128 ;  /* 0x00000006f484723c */ /* 0x042fe20000081080 */
[----:B------:R-:W-:Y:S01]  /*8e040*/  IMAD.MOV.U32 R72, RZ, RZ, R159 ;  /* 0x000000ffff487224 */ /* 0x000fe200078e009f */
[----:B------:R-:W-:Y:S04]  /*8e050*/  LDS R206, [R2+UR12+0xf100] ;  /* 0x00f1000c02ce7984 */ /* 0x000fe80008000800 */
[C---:B------:R-:W-:Y:S01]  /*8e060*/  HMMA.1688.F32.TF32 R128, R244.reuse, R106, R120 ;  /* 0x0000006af480723c */ /* 0x040fe20000081078 */
        /* <DEDUP_REMOVED lines=136> */
[----:B------:R-:W4:Y:S01]  /*8e8f0*/  LDL.LU R31, [R1+0x91c] ;  /* 0x00091c00011f7983 */ /* 0x000f220000300800 */
[C---:B--2---:R-:W-:Y:S03]  /*8e900*/  HMMA.1688.F32.TF32 R52, R204.reuse, R10, R52 ;  /* 0x0000000acc34723c */ /* 0x044fe60000081034 */
[----:B------:R-:W-:Y:S04]  /*8e910*/  LDS R246, [R0+UR12+0xf180] ;  /* 0x00f1800c00f67984 */ /* 0x000fe80008000800 */
[----:B------:R-:W-:Y:S01]  /*8e920*/  LDS R245, [R127+UR12+0xe180] ;  /* 0x00e1800c7ff57984 */ /* 0x000fe20008000800 */
[C---:B---3--:R-:W-:Y:S03]  /*8e930*/  HMMA.1688.F32.TF32 R56, R204.reuse, R14, R56 ;  /* 0x0000000ecc38723c */ /* 0x048fe60000081038 */
[----:B------:R-:W1:Y:S03]  /*8e940*/  LDS R247, [R127+UR12+0xf180] ;  /* 0x00f1800c7ff77984 */ /* 0x000e660008000800 */
[----:B----4-:R-:W-:Y:S06]  /*8e950*/  HMMA.1688.F32.TF32 R64, R204, R22, R64 ;  /* 0x00000016cc40723c */ /* 0x010fec0000081040 */
        /* <DEDUP_REMOVED lines=171> */
[----:B----4-:R-:W-:Y:S06]  /*8f410*/  HMMA.1688.F32.TF32 R144, R244, R18, R144 ;  /* 0x00000012f490723c */ /* 0x010fec0000081090 */
[C---:B------:R-:W-:Y:S06]  /*8f420*/  HMMA.1688.F32.TF32 R152, R204.reuse, R74, R152 ;  /* 0x0000004acc98723c */ /* 0x040fec0000081098 */
[C---:B------:R-:W-:Y:S06]  /*8f430*/  HMMA.1688.F32.TF32 R156, R204.reuse, R78, R156 ;  /* 0x0000004ecc9c723c */ /* 0x040fec000008109c */
[C---:B------:R-:W-:Y:S06]  /*8f440*/  HMMA.1688.F32.TF32 R160, R204.reuse, R82, R160 ;  /* 0x00000052cca0723c */ /* 0x040fec00000810a0 */
[C---:B------:R-:W-:Y:S06]  /*8f450*/  HMMA.1688.F32.TF32 R168, R204.reuse, R90, R168 ;  /* 0x0000005acca8723c */ /* 0x040fec00000810a8 */
[C---:B------:R-:W-:Y:S06]  /*8f460*/  HMMA.1688.F32.TF32 R172, R204.reuse, R94, R172 ;  /* 0x0000005eccac723c */ /* 0x040fec00000810ac */
[----:B------:R-:W-:Y:S01]  /*8f470*/  HMMA.1688.F32.TF32 R164, R204, R86, R164 ;  /* 0x00000056cca4723c */ /* 0x000fe200000810a4 */
[----:B------:R-:W-:Y:S04]  /*8f480*/  LDS R205, [R127+UR12+0xe200] ;  /* 0x00e2000c7fcd7984 */ /* 0x000fe80008000800 */
[----:B------:R1:W-:-:S12]  /*8f490*/  LDS R207, [R127+UR12+0xf200] ;  /* 0x00f2000c7fcf7984 */ /* 0x0003d80008000800 */
[----:B------:R-:W-:Y:S01]  /*8f4a0*/  STL.64 [R1+0x540], R172 ;  /* 0x000540ac01007387 */ /* 0x000fe20000100a00 */
[C---:B------:R-:W-:Y:S03]  /*8f4b0*/  HMMA.1688.F32.TF32 R148, R244.reuse, R22, R148 ;  /* 0x00000016f494723c */ /* 0x040fe60000081094 */
[----:B------:R3:W-:Y:S04]  /*8f4c0*/  STL.64 [R1+0x548], R174 ;  /* 0x000548ae01007387 */ /* 0x0007e80000100a00 */
[----:B------:R-:W-:Y:S01]  /*8f4d0*/  LDS R204, [R0+UR12+0xe200] ;  /* 0x00e2000c00cc7984 */ /* 0x000fe20008000800 */
[C---:B-1----:R-:W-:Y:S03]  /*8f4e0*/  HMMA.1688.F32.TF32 R124, R244.reuse, R106, R120 ;  /* 0x0000006af47c723c */ /* 0x042fe60000081078 */
[----:B------:R-:W1:Y:S04]  /*8f4f0*/  LDS R206, [R0+UR12+0xf200] ;  /* 0x00f2000c00ce7984 */ /* 0x000e680008000800 */
[----:B---3--:R-:W3:Y:S01]  /*8f500*/  LDL.LU.64 R174, [R1+0x6380] ;  /* 0x0063800001ae7983 */ /* 0x008ee20000300a00 */
[C---:B------:R-:W-:Y:S03]  /*8f510*/  HMMA.1688.F32.TF32 R140, R244.reuse, R14, R140 ;  /* 0x0000000ef48c723c */ /* 0x040fe6000008108c */
[----:B------:R-:W3:Y:S04]  /*8f520*/  LDL.LU.64 R172, [R1+0x6378] ;  /* 0x0063780001ac7983 */ /* 0x000ee80000300a00 */
[----:B------:R-:W-:Y:S04]  /*8f530*/  STL.64 [R1+0x12b0], R168 ;  /* 0x0012b0a801007387 */ /* 0x000fe80000100a00 */
[----:B------:R4:W-:Y:S01]  /*8f540*/  STL.64 [R1+0x12b8], R170 ;  /* 0x0012b8aa01007387 */ /* 0x0009e20000100a00 */
[C---:B------:R-:W-:Y:S03]  /*8f550*/  HMMA.1688.F32.TF32 R128, R244.reuse, R6, R128 ;  /* 0x00000006f480723c */ /* 0x040fe60000081080 */
[----:B----4-:R-:W4:Y:S04]  /*8f560*/  LDL.LU.64 R170, [R1+0x6370] ;  /* 0x0063700001aa7983 */ /* 0x010f280000300a00 */
[----:B------:R-:W4:Y:S04]  /*8f570*/  LDL.LU.64 R168, [R1+0x6368] ;  /* 0x0063680001a87983 */ /* 0x000f280000300a00 */
[----:B------:R-:W-:Y:S01]  /*8f580*/  STL.64 [R1+0x12a0], R164 ;  /* 0x0012a0a401007387 */ /* 0x000fe20000100a00 */
[C---:B------:R-:W-:Y:S03]  /*8f590*/  HMMA.1688.F32.TF32 R120, R244.reuse, R70, R116 ;  /* 0x00000046f478723c */ /* 0x040fe60000081074 */
[----:B------:R1:W-:Y:S03]  /*8f5a0*/  STL.64 [R1+0x12a8], R166 ;  /* 0x0012a8a601007387 */ /* 0x0003e60000100a00 */
[C---:B------:R-:W-:Y:S06]  /*8f5b0*/  HMMA.1688.F32.TF32 R116, R244.reuse, R26, R112 ;  /* 0x0000001af474723c */ /* 0x040fec0000081070 */
[C---:B------:R-:W-:Y:S01]  /*8f5c0*/  HMMA.1688.F32.TF32 R112, R244.reuse, R102, R108 ;  /* 0x00000066f470723c */ /* 0x040fe2000008106c */
[----:B-1----:R-:W3:Y:S04]  /*8f5d0*/  LDL.LU.64 R166, [R1+0x6360] ;  /* 0x0063600001a67983 */ /* 0x002ee80000300a00 */
[----:B------:R-:W3:Y:S01]  /*8f5e0*/  LDL.LU.64 R164, [R1+0x6358] ;  /* 0x0063580001a47983 */ /* 0x000ee20000300a00 */
[C---:B------:R-:W-:Y:S03]  /*8f5f0*/  HMMA.1688.F32.TF32 R108, R244.reuse, R98, R64 ;  /* 0x00000062f46c723c */ /* 0x040fe60000081040 */
[----:B------:R-:W-:Y:S03]  /*8f600*/  STL.64 [R1+0x1290], R160 ;  /* 0x001290a001007387 */ /* 0x000fe60000100a00 */
        /* <DEDUP_REMOVED lines=24> */
[----:B--2---:R-:W-:Y:S03]  /*8f790*/  HMMA.1688.F32.TF32 R28, R136, R14, R28 ;  /* 0x0000000e881c723c */ /* 0x004fe6000008101c */
        /* <DEDUP_REMOVED lines=96> */
[----:B------:R-:W-:Y:S04]  /*8fda0*/  LDS R244, [R2+UR12+0xe200] ;  /* 0x00e2000c02f47984 */ /* 0x000fe80008000800 */
[----:B------:R-:W-:Y:S04]  /*8fdb0*/  LDS R246, [R2+UR12+0xf200] ;  /* 0x00f2000c02f67984 */ /* 0x000fe80008000800 */
[----:B------:R-:W-:Y:S04]  /*8fdc0*/  LDS R245, [R252+UR12+0xe200] ;  /* 0x00e2000cfcf57984 */ /* 0x000fe80008000800 */
[----:B------:R-:W1:Y:S01]  /*8fdd0*/  LDS R247, [R252+UR12+0xf200] ;  /* 0x00f2000cfcf77984 */ /* 0x000e620008000800 */
[----:B---3--:R-:W-:Y:S06]  /*8fde0*/  HMMA.1688.F32.TF32 R32, R204, R14, R32 ;  /* 0x0000000ecc20723c */ /* 0x008fec0000081020 */
        /* <DEDUP_REMOVED lines=25> */
[----:B------:R-:W-:Y:S03]  /*8ff80*/  STL.64 [R1+0x1170], R108 ;  /* 0x0011706c01007387 */ /* 0x000fe60000100a00 */
[C---:B------:R-:W-:Y:S01]  /*8ff90*/  HMMA.1688.F32.TF32 R36, R204.reuse, R18, R36 ;  /* 0x00000012cc24723c */ /* 0x040fe20000081024 */
        /* <DEDUP_REMOVED lines=16> */
[----:B--2---:R-:W2:Y:S04]  /*900a0*/  LDL.LU R32, [R1+0x650] ;  /* 0x0006500001207983 */ /* 0x004ea80000300800 */
[----:B------:R-:W2:Y:S04]  /*900b0*/  LDL.LU R33, [R1+0x654] ;  /* 0x0006540001217983 */ /* 0x000ea80000300800 */
[----:B---3--:R-:W2:Y:S04]  /*900c0*/  LDL.LU R34, [R1+0x658] ;  /* 0x0006580001227983 */ /* 0x008ea80000300800 */
[----:B------:R-:W2:Y:S01]  /*900d0*/  LDL.LU R35, [R1+0x65c] ;  /* 0x00065c0001237983 */ /* 0x000ea20000300800 */
[----:B------:R-:W-:-:S03]  /*900e0*/  MOV R81, R40 ;  /* 0x0000002800517202 */ /* 0x000fc60000000f00 */
[----:B------:R-:W3:Y:S01]  /*900f0*/  LDL.LU R36, [R1+0x660] ;  /* 0x0006600001247983 */ /* 0x000ee20000300800 */
[----:B------:R-:W-:-:S03]  /*90100*/  IMAD.MOV.U32 R80, RZ, RZ, R41 ;  /* 0x000000ffff507224 */ /* 0x000fc600078e0029 */
[----:B------:R-:W3:Y:S01]  /*90110*/  LDL.LU R37, [R1+0x664] ;  /* 0x0006640001257983 */ /* 0x000ee20000300800 */
[----:B------:R-:W-:-:S03]  /*90120*/  IMAD.MOV.U32 R77, RZ, RZ, R42 ;  /* 0x000000ffff4d7224 */ /* 0x000fc600078e002a */
[----:B------:R-:W3:Y:S01]  /*90130*/  LDL.LU R38, [R1+0x668] ;  /* 0x0006680001267983 */ /* 0x000ee20000300800 */
[----:B------:R-:W-:-:S03]  /*90140*/  IMAD.MOV.U32 R76, RZ, RZ, R43 ;  /* 0x000000ffff4c7224 */ /* 0x000fc600078e002b */
[----:B------:R-:W3:Y:S04]  /*90150*/  LDL.LU R39, [R1+0x66c] ;  /* 0x00066c0001277983 */ /* 0x000ee80000300800 */
[----:B------:R-:W2:Y:S04]  /*90160*/  LDL.LU R40, [R1+0x670] ;  /* 0x0006700001287983 */ /* 0x000ea80000300800 */
[----:B------:R-:W2:Y:S01]  /*90170*/  LDL.LU R41, [R1+0x674] ;  /* 0x0006740001297983 */ /* 0x000ea20000300800 */
[----:B------:R-:W-:-:S03]  /*90180*/  IMAD.MOV.U32 R93, RZ, RZ, R50 ;  /* 0x000000ffff5d7224 */ /* 0x000fc600078e0032 */
[----:B------:R-:W2:Y:S01]  /*90190*/  LDL.LU R42, [R1+0x678] ;  /* 0x00067800012a7983 */ /* 0x000ea20000300800 */
[----:B------:R-:W-:-:S03]  /*901a0*/  IMAD.MOV.U32 R92, RZ, RZ, R51 ;  /* 0x000000ffff5c7224 */ /* 0x000fc600078e0033 */
[----:B------:R-:W2:Y:S04]  /*901b0*/  LDL.LU R43, [R1+0x67c] ;  /* 0x00067c00012b7983 */ /* 0x000ea80000300800 */
[----:B------:R-:W1:Y:S04]  /*901c0*/  LDL.LU R48, [R1+0x690] ;  /* 0x0006900001307983 */ /* 0x000e680000300800 */
[----:B------:R-:W1:Y:S04]  /*901d0*/  LDL.LU R49, [R1+0x694] ;  /* 0x0006940001317983 */ /* 0x000e680000300800 */
[----:B------:R-:W1:Y:S04]  /*901e0*/  LDL.LU R50, [R1+0x698] ;  /* 0x0006980001327983 */ /* 0x000e680000300800 */
[----:B------:R-:W1:Y:S04]  /*901f0*/  LDL.LU R51, [R1+0x69c] ;  /* 0x00069c0001337983 */ /* 0x000e680000300800 */
        /* <DEDUP_REMOVED lines=79> */
[----:B----4-:R-:W4:Y:S04]  /*906f0*/  LDL.LU R28, [R1+0x640] ;  /* 0x00064000011c7983 */ /* 0x010f280000300800 */
[----:B------:R-:W4:Y:S04]  /*90700*/  LDL.LU R29, [R1+0x644] ;  /* 0x00064400011d7983 */ /* 0x000f280000300800 */
[----:B------:R-:W4:Y:S04]  /*90710*/  LDL.LU R30, [R1+0x648] ;  /* 0x00064800011e7983 */ /* 0x000f280000300800 */
[----:B------:R-:W4:Y:S01]  /*90720*/  LDL.LU R31, [R1+0x64c] ;  /* 0x00064c00011f7983 */ /* 0x000f220000300800 */
[C---:B-1----:R-:W-:Y:S03]  /*90730*/  HMMA.1688.F32.TF32 R48, R244.reuse, R106, R48 ;  /* 0x0000006af430723c */ /* 0x042fe60000081030 */
[----:B------:R-:W-:Y:S03]  /*90740*/  LDS R136, [R0+UR12+0xe280] ;  /* 0x00e2800c00887984 */ /* 0x000fe60008000800 */
[C---:B--2---:R-:W-:Y:S01]  /*90750*/  HMMA.1688.F32.TF32 R40, R244.reuse, R26, R40 ;  /* 0x0000001af428723c */ /* 0x044fe20000081028 */
[----:B------:R-:W-:Y:S05]  /*90760*/  LDS R138, [R0+UR12+0xf280] ;  /* 0x00f2800c008a7984 */ /* 0x000fea0008000800 */
[C---:B---3--:R-:W-:Y:S06]  /*90770*/  HMMA.1688.F32.TF32 R56, R244.reuse, R10, R56 ;  /* 0x0000000af438723c */ /* 0x048fec0000081038 */
        /* <DEDUP_REMOVED lines=13> */
[----:B------:R-:W-:Y:S01]  /*90850*/  STL.64 [R1+0x1110], R160 ;  /* 0x001110a001007387 */ /* 0x000fe20000100a00 */
[C---:B------:R-:W-:Y:S03]  /*90860*/  HMMA.1688.F32.TF32 R132, R204.reuse, R94, R132 ;  /* 0x0000005ecc84723c */ /* 0x040fe60000081084 */
[----:B------:R1:W-:Y:S04]  /*90870*/  STL.64 [R1+0x1118], R162 ;  /* 0x001118a201007387 */ /* 0x0003e80000100a00 */
[----:B-1----:R-:W2:Y:S01]  /*90880*/  LDL.LU.64 R162, [R1+0x6350] ;  /* 0x0063500001a27983 */ /* 0x002ea20000300a00 */
[----:B------:R-:W-:Y:S03]  /*90890*/  HMMA.1688.F32.TF32 R116, R204, R78, R116 ;  /* 0x0000004ecc74723c */ /* 0x000fe60000081074 */
[----:B------:R-:W2:Y:S04]  /*908a0*/  LDL.LU.64 R160, [R1+0x6348] ;  /* 0x0063480001a07983 */ /* 0x000ea80000300a00 */
        /* <DEDUP_REMOVED lines=45> */
[----:B------:R3:W-:Y:S01]  /*90b80*/  STL.64 [R1+0x1028], R38 ;  /* 0x0010282601007387 */ /* 0x0007e20000100a00 */
[----:B------:R-:W-:-:S03]  /*90b90*/  LOP3.LUT R139, R0, 0x20, RZ, 0x3c, !PT ;  /* 0x00000020008b7812 */ /* 0x000fc600078e3cff */
[----:B------:R-:W-:Y:S04]  /*90ba0*/  LDS R204, [R2+UR12+0xe280] ;  /* 0x00e2800c02cc7984 */ /* 0x000fe80008000800 */
[----:B-1----:R-:W4:Y:S04]  /*90bb0*/  LDL.LU R36, [R1+0x2c0] ;  /* 0x0002c00001247983 */ /* 0x002f280000300800 */
[----:B------:R1:W-:Y:S04]  /*90bc0*/  STL.64 [R1+0x1010], R32 ;  /* 0x0010102001007387 */ /* 0x0003e80000100a00 */
[----:B------:R1:W-:Y:S04]  /*90bd0*/  STL.64 [R1+0x1018], R34 ;  /* 0x0010182201007387 */ /* 0x0003e80000100a00 */
[----:B------:R1:W-:Y:S04]  /*90be0*/  STL.64 [R1+0x1000], R28 ;  /* 0x0010001c01007387 */ /* 0x0003e80000100a00 */
[----:B------:R1:W-:Y:S04]  /*90bf0*/  STL.64 [R1+0x1008], R30 ;  /* 0x0010081e01007387 */ /* 0x0003e80000100a00 */
[----:B------:R-:W4:Y:S04]  /*90c00*/  LDL.LU R37, [R1+0x2c4] ;  /* 0x0002c40001257983 */ /* 0x000f280000300800 */
[----:B---3--:R-:W4:Y:S04]  /*90c10*/  LDL.LU R38, [R1+0x2c8] ;  /* 0x0002c80001267983 */ /* 0x008f280000300800 */
        /* <DEDUP_REMOVED lines=86> */
[----:B------:R-:W1:Y:S04]  /*91180*/  LDS R139, [R139+UR12+0xf280] ;  /* 0x00f2800c8b8b7984 */ /* 0x000e680008000800 */
[----:B------:R-:W-:Y:S04]  /*91190*/  LDS R206, [R2+UR12+0xf280] ;  /* 0x00f2800c02ce7984 */ /* 0x000fe80008000800 */
[----:B------:R-:W-:Y:S04]  /*911a0*/  LDS R205, [R252+UR12+0xe280] ;  /* 0x00e2800cfccd7984 */ /* 0x000fe80008000800 */
[----:B------:R-:W1:Y:S01]  /*911b0*/  LDS R207, [R252+UR12+0xf280] ;  /* 0x00f2800cfccf7984 */ /* 0x000e620008000800 */
[C---:B--2---:R-:W-:Y:S06]  /*911c0*/  HMMA.1688.F32.TF32 R144, R244.reuse, R78, R144 ;  /* 0x0000004ef490723c */ /* 0x044fec0000081090 */
[C---:B----4-:R-:W-:Y:S06]  /*911d0*/  HMMA.1688.F32.TF32 R152, R244.reuse, R86, R152 ;  /* 0x00000056f498723c */ /* 0x050fec0000081098 */
[C---:B---3--:R-:W-:Y:S06]  /*911e0*/  HMMA.1688.F32.TF32 R156, R244.reuse, R90, R156 ;  /* 0x0000005af49c723c */ /* 0x048fec000008109c */
[C---:B------:R-:W-:Y:S06]  /*911f0*/  HMMA.1688.F32.TF32 R148, R244.reuse, R82, R148 ;  /* 0x00000052f494723c */ /* 0x040fec0000081094 */
[----:B------:R-:W-:Y:S11]  /*91200*/  HMMA.1688.F32.TF32 R244, R244, R74, R140 ;  /* 0x0000004af4f4723c */ /* 0x000ff6000008108c */
[----:B------:R-:W-:Y:S04]  /*91210*/  STL.64 [R1+0xff0], R156 ;  /* 0x000ff09c01007387 */ /* 0x000fe80000100a00 */
[----:B------:R2:W-:Y:S04]  /*91220*/  STL.64 [R1+0xff8], R158 ;  /* 0x000ff89e01007387 */ /* 0x0005e80000100a00 */
[----:B--2---:R-:W2:Y:S04]  /*91230*/  LDL.LU.64 R158, [R1+0x6340] ;  /* 0x00634000019e7983 */ /* 0x004ea80000300a00 */
[----:B------:R-:W2:Y:S04]  /*91240*/  LDL.LU.64 R156, [R1+0x6338] ;  /* 0x00633800019c7983 */ /* 0x000ea80000300a00 */
[----:B------:R-:W-:Y:S04]  /*91250*/  STL.64 [R1+0xfe0], R152 ;  /* 0x000fe09801007387 */ /* 0x000fe80000100a00 */
[----:B------:R3:W-:Y:S04]  /*91260*/  STL.64 [R1+0xfe8], R154 ;  /* 0x000fe89a01007387 */ /* 0x0007e80000100a00 */
        /* <DEDUP_REMOVED lines=10> */
[----:B------:R-:W2:Y:S04]  /*91310*/  LDL.LU.64 R142, [R1+0x6300] ;  /* 0x00630000018e7983 */ /* 0x000ea80000300a00 */
[----:B------:R-:W2:Y:S04]  /*91320*/  LDL.LU.64 R140, [R1+0x62f8] ;  /* 0x0062f800018c7983 */ /* 0x000ea80000300a00 */
[----:B------:R1:W-:Y:S04]  /*91330*/  STL.64 [R1+0x890], R244 ;  /* 0x000890f401007387 */ /* 0x0003e80000100a00 */
[----:B------:R1:W-:Y:S04]  /*91340*/  STL.64 [R1+0x898], R246 ;  /* 0x000898f601007387 */ /* 0x0003e80000100a00 */
[----:B-1----:R-:W3:Y:S04]  /*91350*/  LDL.LU R244, [R1+0x2e0] ;  /* 0x0002e00001f47983 */ /* 0x002ee80000300800 */
[----:B------:R-:W3:Y:S04]  /*91360*/  LDL.LU R245, [R1+0x2e4] ;  /* 0x0002e40001f57983 */ /* 0x000ee80000300800 */
[----:B------:R-:W3:Y:S04]  /*91370*/  LDL.LU R246, [R1+0x2e8] ;  /* 0x0002e80001f67983 */ /* 0x000ee80000300800 */
[----:B------:R-:W3:Y:S01]  /*91380*/  LDL.LU R247, [R1+0x2ec] ;  /* 0x0002ec0001f77983 */ /* 0x000ee20000300800 */
        /* <DEDUP_REMOVED lines=9> */
[----:B-1----:R-:W2:Y:S04]  /*91420*/  LDL.LU.64 R134, [R1+0x62f0] ;  /* 0x0062f00001867983 */ /* 0x002ea80000300a00 */
[----:B------:R-:W2:Y:S01]  /*91430*/  LDL.LU.64 R132, [R1+0x62e8] ;  /* 0x0062e80001847983 */ /* 0x000ea20000300a00 */
[C---:B------:R-:W-:Y:S03]  /*91440*/  HMMA.1688.F32.TF32 R64, R136.reuse, R102, R64 ;  /* 0x000000668840723c */ /* 0x040fe60000081040 */
[----:B------:R-:W-:Y:S04]  /*91450*/  STL.64 [R1+0x790], R128 ;  /* 0x0007908001007387 */ /* 0x000fe80000100a00 */
[----:B------:R1:W-:Y:S01]  /*91460*/  STL.64 [R1+0x798], R130 ;  /* 0x0007988201007387 */ /* 0x0003e20000100a00 */
[C---:B------:R-:W-:Y:S03]  /*91470*/  HMMA.1688.F32.TF32 R60, R136.reuse, R98, R60 ;  /* 0x00000062883c723c */ /* 0x040fe6000008103c */
[----:B-1----:R-:W2:Y:S04]  /*91480*/  LDL.LU.64 R130, [R1+0x62e0] ;  /* 0x0062e00001827983 */ /* 0x002ea80000300a00 */
[----:B------:R-:W2:Y:S01]  /*91490*/  LDL.LU.64 R128, [R1+0x62d8] ;  /* 0x0062d80001807983 */ /* 0x000ea20000300a00 */
[C---:B------:R-:W-:Y:S06]  /*914a0*/  HMMA.1688.F32.TF32 R56, R136.reuse, R94, R56 ;  /* 0x0000005e8838723c */ /* 0x040fec0000081038 */
[C---:B------:R-:W-:Y:S06]  /*914b0*/  HMMA.1688.F32.TF32 R52, R136.reuse, R90, R52 ;  /* 0x0000005a8834723c */ /* 0x040fec0000081034 */
[C---:B------:R-:W-:Y:S06]  /*914c0*/  HMMA.1688.F32.TF32 R48, R136.reuse, R86, R48 ;  /* 0x000000568830723c */ /* 0x040fec0000081030 */
[C---:B------:R-:W-:Y:S06]  /*914d0*/  HMMA.1688.F32.TF32 R44, R136.reuse, R82, R44 ;  /* 0x00000052882c723c */ /* 0x040fec000008102c */
[----:B------:R-:W-:Y:S06]  /*914e0*/  HMMA.1688.F32.TF32 R40, R136, R78, R40 ;  /* 0x0000004e8828723c */ /* 0x000fec0000081028 */
[C---:B------:R-:W-:Y:S06]  /*914f0*/  HMMA.1688.F32.TF32 R32, R204.reuse, R22, R32 ;  /* 0x00000016cc20723c */ /* 0x040fec0000081020 */
[----:B------:R-:W-:Y:S06]  /*91500*/  HMMA.1688.F32.TF32 R28, R204, R18, R28 ;  /* 0x00000012cc1c723c */ /* 0x000fec000008101c */
[----:B---3--:R-:W-:-:S15]  /*91510*/  HMMA.1688.F32.TF32 R244, R136, R14, R244 ;  /* 0x0000000e88f4723c */ /* 0x008fde00000810f4 */
[----:B------:R-:W-:-:S08]  /*91520*/  NOP ;  /* 0x0000000000007918 */ /* 0x000fd00000000000 */
        /* <DEDUP_REMOVED lines=53> */
[----:B------:R-:W2:Y:S04]  /*91880*/  LDL.LU.64 R38, [R1+0x6210] ;  /* 0x0062100001267983 */ /* 0x000ea80000300a00 */
[----:B------:R-:W2:Y:S04]  /*91890*/  LDL.LU.64 R36, [R1+0x6208] ;  /* 0x0062080001247983 */ /* 0x000ea80000300a00 */
[----:B------:R1:W-:Y:S04]  /*918a0*/  STL.64 [R1+0xa90], R136 ;  /* 0x000a908801007387 */ /* 0x0003e80000100a00 */
[----:B------:R1:W-:Y:S04]  /*918b0*/  STL.64 [R1+0xa98], R138 ;  /* 0x000a988a01007387 */ /* 0x0003e80000100a00 */
[----:B-1----:R-:W4:Y:S04]  /*918c0*/  LDL.LU R136, [R1+0x290] ;  /* 0x0002900001887983 */ /* 0x002f280000300800 */
[----:B------:R-:W4:Y:S04]  /*918d0*/  LDL.LU R137, [R1+0x294] ;  /* 0x0002940001897983 */ /* 0x000f280000300800 */
[----:B------:R-:W4:Y:S04]  /*918e0*/  LDL.LU R138, [R1+0x298] ;  /* 0x00029800018a7983 */ /* 0x000f280000300800 */
[----:B------:R-:W4:Y:S04]  /*918f0*/  LDL.LU R139, [R1+0x29c] ;  /* 0x00029c00018b7983 */ /* 0x000f280000300800 */
[----:B------:R-:W-:Y:S04]  /*91900*/  STL.64 [R1+0xab0], R32 ;  /* 0x000ab02001007387 */ /* 0x000fe80000100a00 */
[----:B------:R1:W-:Y:S04]  /*91910*/  STL.64 [R1+0xab8], R34 ;  /* 0x000ab82201007387 */ /* 0x0003e80000100a00 */
[----:B-1----:R-:W3:Y:S04]  /*91920*/  LDL.LU.64 R34, [R1+0x6200] ;  /* 0x0062000001227983 */ /* 0x002ee80000300a00 */
[----:B------:R-:W3:Y:S04]  /*91930*/  LDL.LU.64 R32, [R1+0x61f8] ;  /* 0x0061f80001207983 */ /* 0x000ee80000300a00 */
[----:B------:R-:W-:Y:S04]  /*91940*/  STL.64 [R1+0xad0], R28 ;  /* 0x000ad01c01007387 */ /* 0x000fe80000100a00 */
[----:B------:R1:W-:Y:S04]  /*91950*/  STL.64 [R1+0xad8], R30 ;  /* 0x000ad81e01007387 */ /* 0x0003e80000100a00 */
[----:B-1----:R-:W2:Y:S04]  /*91960*/  LDL.LU.64 R30, [R1+0x61f0] ;  /* 0x0061f000011e7983 */ /* 0x002ea80000300a00 */
[----:B------:R-:W2:Y:S01]  /*91970*/  LDL.LU.64 R28, [R1+0x61e8] ;  /* 0x0061e800011c7983 */ /* 0x000ea20000300a00 */
[----:B------:R-:W-:-:S05]  /*91980*/  LOP3.LUT R247, R0, 0x20, RZ, 0x3c, !PT ;  /* 0x0000002000f77812 */ /* 0x000fca00078e3cff */
[----:B------:R-:W-:Y:S04]  /*91990*/  LDS R245, [R247+UR12+0xe300] ;  /* 0x00e3000cf7f57984 */ /* 0x000fe80008000800 */
[----:B------:R-:W1:Y:S01]  /*919a0*/  LDS R247, [R247+UR12+0xf300] ;  /* 0x00f3000cf7f77984 */ /* 0x000e620008000800 */
[----:B----4-:R-:W-:-:S15]  /*919b0*/  HMMA.1688.F32.TF32 R136, R204, R14, R136 ;  /* 0x0000000ecc88723c */ /* 0x010fde0000081088 */
[----:B------:R-:W-:-:S08]  /*919c0*/  NOP ;  /* 0x0000000000007918 */ /* 0x000fd00000000000 */
[----:B------:R-:W-:Y:S01]  /*919d0*/  STL.64 [R1+0xae0], R136 ;  /* 0x000ae08801007387 */ /* 0x000fe20000100a00 */
[C---:B--2---:R-:W-:Y:S03]  /*919e0*/  HMMA.1688.F32.TF32 R28, R204.reuse, R10, R28 ;  /* 0x0000000acc1c723c */ /* 0x044fe6000008101c */
[----:B------:R3:W-:Y:S03]  /*919f0*/  STL.64 [R1+0xae8], R138 ;  /* 0x000ae88a01007387 */ /* 0x0007e60000100a00 */
[----:B---3--:R-:W-:-:S15]  /*91a00*/  HMMA.1688.F32.TF32 R136, R204, R6, R32 ;  /* 0x00000006cc88723c */ /* 0x008fde0000081020 */
        /* <DEDUP_REMOVED lines=21> */
[----:B------:R-:W-:Y:S05]  /*91b60*/  STL.64 [R1+0xec8], R34 ;  /* 0x000ec82201007387 */ /* 0x000fea0000100a00 */
[----:B------:R-:W-:Y:S04]  /*91b70*/  STL.64 [R1+0xb80], R36 ;  /* 0x000b802401007387 */ /* 0x000fe80000100a00 */
[----:B------:R2:W-:Y:S01]  /*91b80*/  STL.64 [R1+0xb88], R38 ;  /* 0x000b882601007387 */ /* 0x0005e20000100a00 */
[----:B------:R-:W-:Y:S03]  /*91b90*/  HMMA.1688.F32.TF32 R40, R204, R82, R108 ;  /* 0x00000052cc28723c */ /* 0x000fe6000008106c */
[----:B------:R-:W-:Y:S03]  /*91ba0*/  LDS R32, [R2+UR12+0xe300] ;  /* 0x00e3000c02207984 */ /* 0x000fe60008000800 */
[----:B-1----:R-:W-:Y:S01]  /*91bb0*/  HMMA.1688.F32.TF32 R44, R244, R70, R148 ;  /* 0x00000046f42c723c */ /* 0x002fe20000081094 */
[----:B------:R-:W-:Y:S04]  /*91bc0*/  LDS R34, [R2+UR12+0xf300] ;  /* 0x00f3000c02227984 */ /* 0x000fe80008000800 */
[----:B------:R-:W-:Y:S04]  /*91bd0*/  STL.64 [R1+0xeb0], R28 ;  /* 0x000eb01c01007387 */ /* 0x000fe80000100a00 */
[----:B------:R1:W-:Y:S01]  /*91be0*/  STL.64 [R1+0xeb8], R30 ;  /* 0x000eb81e01007387 */ /* 0x0003e20000100a00 */
[C---:B--2---:R-:W-:Y:S03]  /*91bf0*/  HMMA.1688.F32.TF32 R36, R204.reuse, R78, R112 ;  /* 0x0000004ecc24723c */ /* 0x044fe60000081070 */
[----:B------:R-:W-:Y:S04]  /*91c00*/  LDS R33, [R252+UR12+0xe300] ;  /* 0x00e3000cfc217984 */ /* 0x000fe80008000800 */
[----:B------:R-:W2:Y:S01]  /*91c10*/  LDS R35, [R252+UR12+0xf300] ;  /* 0x00f3000cfc237984 */ /* 0x000ea20008000800 */
[----:B-1----:R-:W-:Y:S01]  /*91c20*/  HMMA.1688.F32.TF32 R28, R204, R86, R64 ;  /* 0x00000056cc1c723c */ /* 0x002fe20000081040 */
[----:B------:R-:W-:Y:S01]  /*91c30*/  IMAD.MOV.U32 R48, RZ, RZ, R232 ;  /* 0x000000ffff307224 */ /* 0x000fe200078e00e8 */
[----:B------:R-:W-:Y:S01]  /*91c40*/  MOV R50, R237 ;  /* 0x000000ed00327202 */ /* 0x000fe20000000f00 */
[----:B------:R-:W-:Y:S01]  /*91c50*/  IMAD.MOV.U32 R49, RZ, RZ, R236 ;  /* 0x000000ffff317224 */ /* 0x000fe200078e00ec */
[----:B------:R-:W-:Y:S01]  /*91c60*/  LOP3.LUT R139, R0, 0x20, RZ, 0x3c, !PT ;  /* 0x00000020008b7812 */ /* 0x000fe200078e3cff */
[----:B------:R-:W-:Y:S01]  /*91c70*/  IMAD.MOV.U32 R51, RZ, RZ, R238 ;  /* 0x000000ffff337224 */ /* 0x000fe200078e00ee */
[----:B------:R-:W-:Y:S01]  /*91c80*/  LDS R112, [R2+UR12+0xe380] ;  /* 0x00e3800c02707984 */ /* 0x000fe20008000800 */
[----:B------:R-:W-:-:S03]  /*91c90*/  IMAD.MOV.U32 R53, RZ, RZ, R3 ;  /* 0x000000ffff357224 */ /* 0x000fc600078e0003 */
[----:B------:R-:W-:Y:S04]  /*91ca0*/  LDS R114, [R2+UR12+0xf380] ;  /* 0x00f3800c02727984 */ /* 0x000fe80008000800 */
[----:B------:R-:W-:Y:S04]  /*91cb0*/  LDS R113, [R252+UR12+0xe380] ;  /* 0x00e3800cfc717984 */ /* 0x000fe80008000800 */
[----:B------:R-:W-:Y:S05]  /*91cc0*/  LDS R115, [R252+UR12+0xf380] ;  /* 0x00f3800cfc737984 */ /* 0x000fea0008000800 */
[----:B------:R-:W-:Y:S04]  /*91cd0*/  STL.64 [R1+0xbd0], R28 ;  /* 0x000bd01c01007387 */ /* 0x000fe80000100a00 */
[----:B------:R1:W-:Y:S04]  /*91ce0*/  STL.64 [R1+0xbd8], R30 ;  /* 0x000bd81e01007387 */ /* 0x0003e80000100a00 */
[----:B------:R-:W-:Y:S04]  /*91cf0*/  STL.64 [R1+0xbf0], R40 ;  /* 0x000bf02801007387 */ /* 0x000fe80000100a00 */
[----:B------:R3:W-:Y:S01]  /*91d00*/  STL.64 [R1+0xbf8], R42 ;  /* 0x000bf82a01007387 */ /* 0x0007e20000100a00 */
[----:B-1----:R-:W-:Y:S03]  /*91d10*/  HMMA.1688.F32.TF32 R28, R204, R74, R116 ;  /* 0x0000004acc1c723c */ /* 0x002fe60000081074 */
[----:B------:R-:W-:Y:S04]  /*91d20*/  STL.64 [R1+0xea0], R36 ;  /* 0x000ea02401007387 */ /* 0x000fe80000100a00 */
[----:B------:R1:W-:Y:S01]  /*91d30*/  STL.64 [R1+0xea8], R38 ;  /* 0x000ea82601007387 */ /* 0x0003e20000100a00 */
[C---:B---3--:R-:W-:Y:S06]  /*91d40*/  HMMA.1688.F32.TF32 R40, R244.reuse, R22, R120 ;  /* 0x00000016f428723c */ /* 0x048fec0000081078 */
[C---:B-1----:R-:W-:Y:S09]  /*91d50*/  HMMA.1688.F32.TF32 R36, R244.reuse, R18, R124 ;  /* 0x00000012f424723c */ /* 0x042ff2000008107c */
[----:B------:R-:W-:Y:S04]  /*91d60*/  STL.64 [R1+0xc00], R28 ;  /* 0x000c001c01007387 */ /* 0x000fe80000100a00 */
[----:B------:R1:W-:Y:S04]  /*91d70*/  STL.64 [R1+0xc08], R30 ;  /* 0x000c081e01007387 */ /* 0x0003e80000100a00 */
[----:B------:R-:W-:Y:S04]  /*91d80*/  STL.64 [R1+0xdb0], R40 ;  /* 0x000db02801007387 */ /* 0x000fe80000100a00 */
[----:B------:R-:W-:Y:S01]  /*91d90*/  STL.64 [R1+0xdb8], R42 ;  /* 0x000db82a01007387 */ /* 0x000fe20000100a00 */
[C---:B-1----:R-:W-:Y:S03]  /*91da0*/  HMMA.1688.F32.TF32 R28, R244.reuse, R14, R128 ;  /* 0x0000000ef41c723c */ /* 0x042fe60000081080 */
[----:B------:R-:W-:Y:S04]  /*91db0*/  STL.64 [R1+0xda0], R36 ;  /* 0x000da02401007387 */ /* 0x000fe80000100a00 */
[----:B------:R1:W-:Y:S02]  /*91dc0*/  STL.64 [R1+0xda8], R38 ;  /* 0x000da82601007387 */ /* 0x0003e40000100a00 */
[----:B-1----:R-:W-:-:S14]  /*91dd0*/  HMMA.1688.F32.TF32 R36, R244, R10, R132 ;  /* 0x0000000af424723c */ /* 0x002fdc0000081084 */
[----:B------:R-:W-:Y:S04]  /*91de0*/  STL.64 [R1+0xd90], R28 ;  /* 0x000d901c01007387 */ /* 0x000fe80000100a00 */
[----:B------:R-:W-:Y:S01]  /*91df0*/  STL.64 [R1+0xd98], R30 ;  /* 0x000d981e01007387 */ /* 0x000fe20000100a00 */
[C---:B------:R-:W-:Y:S03]  /*91e00*/  HMMA.1688.F32.TF32 R40, R244.reuse, R26, R152 ;  /* 0x0000001af428723c */ /* 0x040fe60000081098 */
[----:B------:R-:W-:Y:S04]  /*91e10*/  LDS R29, [R139+UR12+0xe380] ;  /* 0x00e3800c8b1d7984 */ /* 0x000fe80008000800 */
[----:B------:R-:W-:Y:S04]  /*91e20*/  LDS R28, [R0+UR12+0xe380] ;  /* 0x00e3800c001c7984 */ /* 0x000fe80008000800 */
[----:B------:R-:W-:Y:S04]  /*91e30*/  LDS R30, [R0+UR12+0xf380] ;  /* 0x00f3800c001e7984 */ /* 0x000fe80008000800 */
[----:B------:R-:W-:Y:S04]  /*91e40*/  STL.64 [R1+0xd80], R36 ;  /* 0x000d802401007387 */ /* 0x000fe80000100a00 */
[----:B------:R1:W-:Y:S02]  /*91e50*/  STL.64 [R1+0xd88], R38 ;  /* 0x000d882601007387 */ /* 0x0003e40000100a00 */
[----:B-1----:R-:W-:-:S15]  /*91e60*/  HMMA.1688.F32.TF32 R36, R244, R6, R140 ;  /* 0x00000006f424723c */ /* 0x002fde000008108c */
[----:B------:R-:W-:-:S08]  /*91e70*/  NOP ;  /* 0x0000000000007918 */ /* 0x000fd00000000000 */
[----:B------:R-:W-:Y:S04]  /*91e80*/  STL.64 [R1+0xe90], R36 ;  /* 0x000e902401007387 */ /* 0x000fe80000100a00 */
[----:B------:R1:W-:Y:S02]  /*91e90*/  STL.64 [R1+0xe98], R38 ;  /* 0x000e982601007387 */ /* 0x0003e40000100a00 */
[----:B-1----:R-:W-:-:S15]  /*91ea0*/  HMMA.1688.F32.TF32 R36, R244, R106, R144 ;  /* 0x0000006af424723c */ /* 0x002fde0000081090 */
[----:B------:R-:W-:-:S08]  /*91eb0*/  NOP ;  /* 0x0000000000007918 */ /* 0x000fd00000000000 */
        /* <DEDUP_REMOVED lines=8> */
[C---:B---3--:R-:W-:Y:S02]  /*91f40*/  HMMA.1688.F32.TF32 R40, R244.reuse, R94, R164 ;  /* 0x0000005ef428723c */ /* 0x048fe400000810a4 */
[----:B------:R-:W-:Y:S04]  /*91f50*/  STL.64 [R1+0xe30], R36 ;  /* 0x000e302401007387 */ /* 0x000fe80000100a00 */
[----:B------:R1:W-:Y:S02]  /*91f60*/  STL.64 [R1+0xe38], R38 ;  /* 0x000e382601007387 */ /* 0x0003e40000100a00 */
[C---:B-1----:R-:W-:Y:S09]  /*91f70*/  HMMA.1688.F32.TF32 R36, R244.reuse, R90, R168 ;  /* 0x0000005af424723c */ /* 0x042ff200000810a8 */
[----:B------:R-:W-:Y:S04]  /*91f80*/  STL.64 [R1+0xe20], R44 ;  /* 0x000e202c01007387 */ /* 0x000fe80000100a00 */
[----:B------:R-:W-:Y:S04]  /*91f90*/  STL.64 [R1+0xe28], R46 ;  /* 0x000e282e01007387 */ /* 0x000fe80000100a00 */
[----:B------:R-:W-:Y:S04]  /*91fa0*/  STL.64 [R1+0xe10], R40 ;  /* 0x000e102801007387 */ /* 0x000fe80000100a00 */
[----:B------:R1:W-:Y:S02]  /*91fb0*/  STL.64 [R1+0xe18], R42 ;  /* 0x000e182a01007387 */ /* 0x0003e40000100a00 */
[C---:B-1----:R-:W-:Y:S02]  /*91fc0*/  HMMA.1688.F32.TF32 R40, R244.reuse, R86, R172 ;  /* 0x00000056f428723c */ /* 0x042fe400000810ac */
[----:B------:R-:W-:Y:S04]  /*91fd0*/  STL.64 [R1+0xe00], R36 ;  /* 0x000e002401007387 */ /* 0x000fe80000100a00 */
[----:B------:R1:W-:Y:S02]  /*91fe0*/  STL.64 [R1+0xe08], R38 ;  /* 0x000e082601007387 */ /* 0x0003e40000100a00 */
[----:B-1----:R-:W-:-:S15]  /*91ff0*/  HMMA.1688.F32.TF32 R36, R244, R82, R176 ;  /* 0x00000052f424723c */ /* 0x002fde00000810b0 */
[----:B------:R-:W-:Y:S01]  /*92000*/  STL.64 [R1+0xdc0], R40 ;  /* 0x000dc02801007387 */ /* 0x000fe20000100a00 */
[C---:B------:R-:W-:Y:S03]  /*92010*/  HMMA.1688.F32.TF32 R44, R244.reuse, R74, R184 ;  /* 0x0000004af42c723c */ /* 0x040fe600000810b8 */
[----:B------:R1:W-:Y:S03]  /*92020*/  STL.64 [R1+0xdc8], R42 ;  /* 0x000dc82a01007387 */ /* 0x0003e60000100a00 */
[----:B-1----:R-:W-:Y:S01]  /*92030*/  HMMA.1688.F32.TF32 R40, R244, R78, R180 ;  /* 0x0000004ef428723c */ /* 0x002fe200000810b4 */
[----:B------:R-:W-:Y:S04]  /*92040*/  STL.64 [R1+0xdf0], R36 ;  /* 0x000df02401007387 */ /* 0x000fe80000100a00 */
[----:B------:R2:W-:Y:S02]  /*92050*/  STL.64 [R1+0xdf8], R38 ;  /* 0x000df82601007387 */ /* 0x0005e40000100a00 */
[----:B--2---:R-:W-:-:S15]  /*92060*/  HMMA.1688.F32.TF32 R36, R32, R22, R188 ;  /* 0x000000162024723c */ /* 0x004fde00000810bc */
[----:B------:R-:W-:-:S01]  /*92070*/  NOP ;  /* 0x0000000000007918 */ /* 0x000fc20000000000 */
        /* <DEDUP_REMOVED lines=26> */
[----:B-1----:R-:W-:Y:S09]  /*92220*/  HMMA.1688.F32.TF32 R36, R32, R98, R228 ;  /* 0x000000622024723c */ /* 0x002ff200000810e4 */
[----:B------:R1:W-:Y:S04]  /*92230*/  STL.64 [R1+0xb10], R40 ;  /* 0x000b102801007387 */ /* 0x0003e80000100a00 */
[----:B------:R2:W-:Y:S04]  /*92240*/  STL.64 [R1+0xb18], R42 ;  /* 0x000b182a01007387 */ /* 0x0005e80000100a00 */
[----:B------:R3:W-:Y:S01]  /*92250*/  STL.64 [R1+0xaf0], R44 ;  /* 0x000af02c01007387 */ /* 0x0007e20000100a00 */
[----:B-1----:R-:W-:-:S03]  /*92260*/  IMAD.MOV.U32 R40, RZ, RZ, R243 ;  /* 0x000000ffff287224 */ /* 0x002fc600078e00f3 */
[----:B------:R1:W-:Y:S01]  /*92270*/  STL.64 [R1+0xaf8], R46 ;  /* 0x000af82e01007387 */ /* 0x0003e20000100a00 */
[----:B------:R-:W-:-:S03]  /*92280*/  IMAD.MOV.U32 R41, RZ, RZ, R233 ;  /* 0x000000ffff297224 */ /* 0x000fc600078e00e9 */
[----:B------:R-:W4:Y:S01]  /*92290*/  LDL.LU R243, [R1+0x61e4] ;  /* 0x0061e40001f37983 */ /* 0x000f220000300800 */
[----:B--2---:R-:W-:-:S03]  /*922a0*/  MOV R42, R234 ;  /* 0x000000ea002a7202 */ /* 0x004fc60000000f00 */
[----:B------:R-:W-:Y:S01]  /*922b0*/  STL.64 [R1+0xac0], R36 ;  /* 0x000ac02401007387 */ /* 0x000fe20000100a00 */
[----:B------:R-:W-:-:S03]  /*922c0*/  IMAD.MOV.U32 R43, RZ, RZ, R235 ;  /* 0x000000ffff2b7224 */ /* 0x000fc600078e00eb */
[----:B------:R-:W-:Y:S01]  /*922d0*/  STL.64 [R1+0xac8], R38 ;  /* 0x000ac82601007387 */ /* 0x000fe20000100a00 */
[----:B---3--:R-:W-:-:S03]  /*922e0*/  IMAD.MOV.U32 R44, RZ, RZ, R239 ;  /* 0x000000ffff2c7224 */ /* 0x008fc600078e00ef */
[----:B------:R-:W2:Y:S01]  /*922f0*/  LDL.LU R233, [R1+0x61e0] ;  /* 0x0061e00001e97983 */ /* 0x000ea20000300800 */
[----:B------:R-:W-:-:S03]  /*92300*/  IMAD.MOV.U32 R45, RZ, RZ, R242 ;  /* 0x000000ffff2d7224 */ /* 0x000fc600078e00f2 */
[----:B------:R-:W3:Y:S01]  /*92310*/  LDL.LU R234, [R1+0x61dc] ;  /* 0x0061dc0001ea7983 */ /* 0x000ee20000300800 */
[----:B-1----:R-:W-:-:S03]  /*92320*/  MOV R46, R241 ;  /* 0x000000f1002e7202 */ /* 0x002fc60000000f00 */
        /* <DEDUP_REMOVED lines=16> */
[----:B------:R-:W4:Y:S01]  /*92430*/  LDL.LU R234, [R1+0x61ac] ;  /* 0x0061ac0001ea7983 */ /* 0x000f220000300800 */
[----:B------:R-:W-:Y:S01]  /*92440*/  MOV R62, R241 ;  /* 0x000000f1003e7202 */ /* 0x000fe20000000f00 */
[----:B------:R-:W-:-:S02]  /*92450*/  IMAD.MOV.U32 R61, RZ, RZ, R240 ;  /* 0x000000ffff3d7224 */ /* 0x000fc400078e00f0 */
[----:B------:R-:W3:Y:S01]  /*92460*/  LDL.LU R233, [R1+0x61a8] ;  /* 0x0061a80001e97983 */ /* 0x000ee20000300800 */
[----:B------:R-:W-:-:S03]  /*92470*/  IMAD.MOV.U32 R60, RZ, RZ, R232 ;  /* 0x000000ffff3c7224 */ /* 0x000fc600078e00e8 */
[----:B------:R-:W4:Y:S01]  /*92480*/  LDL.LU R232, [R1+0x61a4] ;  /* 0x0061a40001e87983 */ /* 0x000f220000300800 */
[----:B------:R-:W-:-:S03]  /*92490*/  IMAD.MOV.U32 R63, RZ, RZ, R242 ;  /* 0x000000ffff3f7224 */ /* 0x000fc600078e00f2 */
[----:B------:R-:W3:Y:S04]  /*924a0*/  LDL.LU R240, [R1+0x61a0] ;  /* 0x0061a00001f07983 */ /* 0x000ee80000300800 */
[----:B------:R-:W4:Y:S04]  /*924b0*/  LDL.LU R241, [R1+0x619c] ;  /* 0x00619c0001f17983 */ /* 0x000f280000300800 */
[----:B------:R-:W4:Y:S01]  /*924c0*/  LDL.LU R242, [R1+0x6198] ;  /* 0x0061980001f27983 */ /* 0x000f220000300800 */
[----:B------:R-:W-:Y:S01]  /*924d0*/  IMAD.MOV.U32 R65, RZ, RZ, R238 ;  /* 0x000000ffff417224 */ /* 0x000fe200078e00ee */
[----:B------:R-:W-:Y:S01]  /*924e0*/  MOV R66, R237 ;  /* 0x000000ed00427202 */ /* 0x000fe20000000f00 */
[----:B------:R-:W-:-:S02]  /*924f0*/  IMAD.MOV.U32 R67, RZ, RZ, R236 ;  /* 0x000000ffff437224 */ /* 0x000fc400078e00ec */
[----:B--2---:R-:W-:Y:S02]  /*92500*/  IMAD.MOV.U32 R64, RZ, RZ, R239 ;  /* 0x000000ffff407224 */ /* 0x004fe400078e00ef */
[----:B------:R-:W2:Y:S04]  /*92510*/  LDL.LU R239, [R1+0x6194] ;  /* 0x0061940001ef7983 */ /* 0x000ea80000300800 */
[----:B------:R-:W2:Y:S04]  /*92520*/  LDL.LU R238, [R1+0x6190] ;  /* 0x0061900001ee7983 */ /* 0x000ea80000300800 */
[----:B------:R-:W2:Y:S04]  /*92530*/  LDL.LU R237, [R1+0x618c] ;  /* 0x00618c0001ed7983 */ /* 0x000ea80000300800 */
[----:B------:R-:W2:Y:S04]  /*92540*/  LDL.LU R236, [R1+0x6188] ;  /* 0x0061880001ec7983 */ /* 0x000ea80000300800 */
[----:B------:R-:W2:Y:S01]  /*92550*/  LDL.LU R116, [R1+0xd00] ;  /* 0x000d000001747983 */ /* 0x000ea20000300800 */
[----:B---3--:R-:W-:Y:S01]  /*92560*/  MOV R119, R240 ;  /* 0x000000f000777202 */ /* 0x008fe20000000f00 */
[----:B----4-:R-:W-:-:S02]  /*92570*/  IMAD.MOV.U32 R118, RZ, RZ, R241 ;  /* 0x000000ffff767224 */ /* 0x010fc400078e00f1 */
[----:B------:R-:W-:Y:S02]  /*92580*/  IMAD.MOV.U32 R117, RZ, RZ, R242 ;  /* 0x000000ffff757224 */ /* 0x000fe400078e00f2 */
        /* <DEDUP_REMOVED lines=55> */
[----:B------:R-:W-:Y:S01]  /*92900*/  IMAD.MOV.U32 R111, RZ, RZ, R235 ;  /* 0x000000ffff6f7224 */ /* 0x000fe200078e00eb */
[----:B------:R-:W-:Y:S01]  /*92910*/  MOV R52, R243 ;  /* 0x000000f300347202 */ /* 0x000fe20000000f00 */
[----:B--2---:R-:W-:Y:S02]  /*92920*/  IMAD.MOV.U32 R207, RZ, RZ, R239 ;  /* 0x000000ffffcf7224 */ /* 0x004fe400078e00ef */
[----:B------:R-:W-:Y:S02]  /*92930*/  IMAD.MOV.U32 R206, RZ, RZ, R238 ;  /* 0x000000ffffce7224 */ /* 0x000fe400078e00ee */
[----:B------:R-:W-:Y:S01]  /*92940*/  IMAD.MOV.U32 R205, RZ, RZ, R237 ;  /* 0x000000ffffcd7224 */ /* 0x000fe200078e00ed */
[----:B------:R-:W-:Y:S01]  /*92950*/  MOV R204, R236 ;  /* 0x000000ec00cc7202 */ /* 0x000fe20000000f00 */
[----:B---3--:R-:W-:-:S02]  /*92960*/  IMAD.MOV.U32 R123, RZ, RZ, R242 ;  /* 0x000000ffff7b7224 */ /* 0x008fc400078e00f2 */
[----:B----4-:R-:W-:Y:S02]  /*92970*/  IMAD.MOV.U32 R122, RZ, RZ, R241 ;  /* 0x000000ffff7a7224 */ /* 0x010fe400078e00f1 */
[----:B------:R-:W-:Y:S02]  /*92980*/  IMAD.MOV.U32 R121, RZ, RZ, R240 ;  /* 0x000000ffff797224 */ /* 0x000fe400078e00f0 */
        /* <DEDUP_REMOVED lines=12> */
[----:B------:R-:W2:Y:S01]  /*92a50*/  LDL.LU R3, [R1+0x6148] ;  /* 0x0061480001037983 */ /* 0x000ea20000300800 */
[----:B------:R-:W-:-:S05]  /*92a60*/  LOP3.LUT R143, R0, 0x20, RZ, 0x3c, !PT ;  /* 0x00000020008f7812 */ /* 0x000fca00078e3cff */
[----:B------:R-:W1:Y:S02]  /*92a70*/  LDS R31, [R143+UR12+0xf380] ;  /* 0x00f3800c8f1f7984 */ /* 0x000e640008000800 */
[----:B-1----:R-:W-:Y:S06]  /*92a80*/  HMMA.1688.F32.TF32 R152, R28, R14, R152 ;  /* 0x0000000e1c98723c */ /* 0x002fec0000081098 */
[C---:B------:R-:W-:Y:S06]  /*92a90*/  HMMA.1688.F32.TF32 R164, R32.reuse, R74, R164 ;  /* 0x0000004a20a4723c */ /* 0x040fec00000810a4 */
[C---:B------:R-:W-:Y:S06]  /*92aa0*/  HMMA.1688.F32.TF32 R168, R32.reuse, R78, R168 ;  /* 0x0000004e20a8723c */ /* 0x040fec00000810a8 */
[----:B------:R-:W-:Y:S06]  /*92ab0*/  HMMA.1688.F32.TF32 R172, R32, R82, R172 ;  /* 0x0000005220ac723c */ /* 0x000fec00000810ac */
[C---:B------:R-:W-:Y:S06]  /*92ac0*/  HMMA.1688.F32.TF32 R156, R28.reuse, R18, R156 ;  /* 0x000000121c9c723c */ /* 0x040fec000008109c */
[C---:B------:R-:W-:Y:S06]  /*92ad0*/  HMMA.1688.F32.TF32 R132, R28.reuse, R106, R132 ;  /* 0x0000006a1c84723c */ /* 0x040fec0000081084 */
[C---:B------:R-:W-:Y:S06]  /*92ae0*/  HMMA.1688.F32.TF32 R144, R28.reuse, R6, R144 ;  /* 0x000000061c90723c */ /* 0x040fec0000081090 */
[C---:B------:R-:W-:Y:S06]  /*92af0*/  HMMA.1688.F32.TF32 R124, R28.reuse, R26, R124 ;  /* 0x0000001a1c7c723c */ /* 0x040fec000008107c */
[----:B------:R-:W-:Y:S06]  /*92b00*/  HMMA.1688.F32.TF32 R120, R28, R102, R120 ;  /* 0x000000661c78723c */ /* 0x000fec0000081078 */
[----:B---3--:R-:W-:Y:S01]  /*92b10*/  HMMA.1688.F32.TF32 R180, R32, R90, R236 ;  /* 0x0000005a20b4723c */ /* 0x008fe200000810ec */
[----:B------:R-:W-:-:S02]  /*92b20*/  IMAD.MOV.U32 R54, RZ, RZ, R21 ;  /* 0x000000ffff367224 */ /* 0x000fc400078e0015 */
[----:B------:R-:W-:Y:S01]  /*92b30*/  IMAD.MOV.U32 R55, RZ, RZ, R20 ;  /* 0x000000ffff377224 */ /* 0x000fe200078e0014 */
[----:B------:R-:W-:Y:S01]  /*92b40*/  MOV R36, R17 ;  /* 0x0000001100247202 */ /* 0x000fe20000000f00 */
[----:B------:R-:W-:Y:S01]  /*92b50*/  IMAD.MOV.U32 R37, RZ, RZ, R16 ;  /* 0x000000ffff257224 */ /* 0x000fe200078e0010 */
[C---:B----4-:R-:W-:Y:S01]  /*92b60*/  HMMA.1688.F32.TF32 R184, R32.reuse, R94, R232 ;  /* 0x0000005e20b8723c */ /* 0x050fe200000810e8 */
[----:B------:R-:W-:Y:S01]  /*92b70*/  IMAD.MOV.U32 R38, RZ, RZ, R13 ;  /* 0x000000ffff267224 */ /* 0x000fe200078e000d */
[----:B------:R-:W-:Y:S04]  /*92b80*/  LDS R236, [R2+UR12+0x10280] ;  /* 0x0102800c02ec7984 */ /* 0x000fe80008000800 */
[----:B--2---:R-:W-:Y:S01]  /*92b90*/  HMMA.1688.F32.TF32 R176, R32, R86, R240 ;  /* 0x0000005620b0723c */ /* 0x004fe200000810f0 */
[----:B------:R-:W-:Y:S01]  /*92ba0*/  IMAD.MOV.U32 R39, RZ, RZ, R12 ;  /* 0x000000ffff277224 */ /* 0x000fe200078e000c */
[----:B------:R-:W-:Y:S04]  /*92bb0*/  LDS R241, [R143+UR12+0x10280] ;  /* 0x0102800c8ff17984 */ /* 0x000fe80008000800 */
[C---:B------:R-:W-:Y:S01]  /*92bc0*/  HMMA.1688.F32.TF32 R32, R28.reuse, R22, R160 ;  /* 0x000000161c20723c */ /* 0x040fe200000810a0 */
[----:B------:R-:W-:Y:S04]  /*92bd0*/  LDS R243, [R143+UR12+0x11280] ;  /* 0x0112800c8ff37984 */ /* 0x000fe80008000800 */
[----:B------:R-:W-:Y:S01]  /*92be0*/  LDS R240, [R0+UR12+0x10280] ;  /* 0x0102800c00f07984 */ /* 0x000fe20008000800 */
[C---:B------:R-:W-:Y:S03]  /*92bf0*/  HMMA.1688.F32.TF32 R108, R28.reuse, R86, R108 ;  /* 0x000000561c6c723c */ /* 0x040fe6000008106c */
[----:B------:R-:W-:Y:S04]  /*92c00*/  LDS R242, [R0+UR12+0x11280] ;  /* 0x0112800c00f27984 */ /* 0x000fe80008000800 */
        /* <DEDUP_REMOVED lines=18> */
[----:B------:R-:W-:Y:S04]  /*92d30*/  STL.64 [R1+0x8f0], R156 ;  /* 0x0008f09c01007387 */ /* 0x000fe80000100a00 */
[----:B------:R-:W-:Y:S04]  /*92d40*/  STL.64 [R1+0x8f8], R158 ;  /* 0x0008f89e01007387 */ /* 0x000fe80000100a00 */
[----:B------:R-:W-:Y:S04]  /*92d50*/  STL.64 [R1+0x8e0], R152 ;  /* 0x0008e09801007387 */ /* 0x000fe80000100a00 */
[----:B------:R-:W-:Y:S04]  /*92d60*/  STL.64 [R1+0x8e8], R154 ;  /* 0x0008e89a01007387 */ /* 0x000fe80000100a00 */
[----:B------:R-:W-:Y:S04]  /*92d70*/  LDS R239, [R252+UR12+0x11280] ;  /* 0x0112800cfcef7984 */ /* 0x000fe80008000800 */
        /* <DEDUP_REMOVED lines=13> */
[----:B------:R1:W-:Y:S09]  /*92e50*/  STL.64 [R1+0x9d8], R122 ;  /* 0x0009d87a01007387 */ /* 0x0003f20000100a00 */
[----:B------:R-:W-:Y:S01]  /*92e60*/  STL.64 [R1+0x9c0], R32 ;  /* 0x0009c02001007387 */ /* 0x000fe20000100a00 */
[C---:B-1----:R-:W-:Y:S03]  /*92e70*/  HMMA.1688.F32.TF32 R120, R28.reuse, R94, R204 ;  /* 0x0000005e1c78723c */ /* 0x042fe600000810cc */
[----:B------:R1:W-:Y:S03]  /*92e80*/  STL.64 [R1+0x9c8], R34 ;  /* 0x0009c82201007387 */ /* 0x0003e60000100a00 */
[----:B-1----:R-:W-:Y:S01]  /*92e90*/  HMMA.1688.F32.TF32 R32, R28, R90, R116 ;  /* 0x0000005a1c20723c */ /* 0x002fe20000081074 */
[----:B------:R-:W-:-:S05]  /*92ea0*/  MOV R136, R9 ;  /* 0x0000000900887202 */ /* 0x000fca0000000f00 */
[C---:B------:R-:W-:Y:S01]  /*92eb0*/  HMMA.1688.F32.TF32 R20, R112.reuse, R22, R52 ;  /* 0x000000167014723c */ /* 0x040fe20000081034 */
[----:B------:R-:W-:Y:S01]  /*92ec0*/  IMAD.MOV.U32 R137, RZ, RZ, R8 ;  /* 0x000000ffff897224 */ /* 0x000fe200078e0008 */
[----:B------:R-:W-:Y:S09]  /*92ed0*/  LDSM.16.M88.4 R52, [R3+UR15+0x4b100] ;  /* 0x04b1000f0334783b */ /* 0x000ff20008000200 */
[----:B------:R-:W-:Y:S04]  /*92ee0*/  STL.64 [R1+0x9b0], R120 ;  /* 0x0009b07801007387 */ /* 0x000fe80000100a00 */
[----:B------:R-:W-:Y:S01]  /*92ef0*/  STL.64 [R1+0x9b8], R122 ;  /* 0x0009b87a01007387 */ /* 0x000fe20000100a00 */
[----:B------:R-:W-:Y:S01]  /*92f00*/  HMMA.1688.F32.TF32 R16, R112, R18, R48 ;  /* 0x000000127010723c */ /* 0x000fe20000081030 */
[----:B------:R-:W-:-:S02]  /*92f10*/  IMAD.MOV.U32 R138, RZ, RZ, R5 ;  /* 0x000000ffff8a7224 */ /* 0x000fc400078e0005 */
[----:B------:R-:W-:Y:S01]  /*92f20*/  IMAD.MOV.U32 R139, RZ, RZ, R4 ;  /* 0x000000ffff8b7224 */ /* 0x000fe200078e0004 */
[----:B------:R-:W-:Y:S04]  /*92f30*/  LDSM.16.M88.4 R48, [R3+UR15+0x4c100] ;  /* 0x04c1000f0330783b */ /* 0x000fe80008000200 */
[----:B------:R-:W-:Y:S04]  /*92f40*/  STL.64 [R1+0x9a0], R32 ;  /* 0x0009a02001007387 */ /* 0x000fe80000100a00 */
[----:B------:R1:W-:Y:S01]  /*92f50*/  STL.64 [R1+0x9a8], R34 ;  /* 0x0009a82201007387 */ /* 0x0003e20000100a00 */
[----:B------:R-:W-:Y:S03]  /*92f60*/  HMMA.1688.F32.TF32 R12, R112, R14, R44 ;  /* 0x0000000e700c723c */ /* 0x000fe6000008102c */
[----:B------:R-:W-:Y:S04]  /*92f70*/  LDS R116, [R0+UR12+0x10000] ;  /* 0x0100000c00747984 */ /* 0x000fe80008000800 */
[----:B------:R-:W-:Y:S01]  /*92f80*/  LDS R118, [R0+UR12+0x11000] ;  /* 0x0110000c00767984 */ /* 0x000fe20008000800 */
[C---:B-1----:R-:W-:Y:S03]  /*92f90*/  HMMA.1688.F32.TF32 R32, R28.reuse, R78, R60 ;  /* 0x0000004e1c20723c */ /* 0x042fe6000008103c */
[----:B------:R-:W-:Y:S04]  /*92fa0*/  LDS R117, [R143+UR12+0x10000] ;  /* 0x0100000c8f757984 */ /* 0x000fe80008000800 */
[----:B------:R-:W-:Y:S01]  /*92fb0*/  LDS R119, [R143+UR12+0x11000] ;  /* 0x0110000c8f777984 */ /* 0x000fe20008000800 */
        /* <DEDUP_REMOVED lines=14> */
[----:B------:R-:W2:Y:S04]  /*930a0*/  LDSM.16.M88.4 R20, [R3+UR15+0x40100] ;  /* 0x0401000f0314783b */ /* 0x000ea80008000200 */
[----:B------:R-:W-:Y:S04]  /*930b0*/  STL.64 [R1+0x888], R18 ;  /* 0x0008881201007387 */ /* 0x000fe80000100a00 */
[----:B------:R-:W-:Y:S04]  /*930c0*/  STL.64 [R1+0x870], R12 ;  /* 0x0008700c01007387 */ /* 0x000fe80000100a00 */
[----:B------:R-:W3:Y:S04]  /*930d0*/  LDSM.16.M88.4 R16, [R3+UR15+0x41100] ;  /* 0x0411000f0310783b */ /* 0x000ee80008000200 */
[----:B------:R-:W-:Y:S04]  /*930e0*/  STL.64 [R1+0x878], R14 ;  /* 0x0008780e01007387 */ /* 0x000fe80000100a00 */
[----:B------:R-:W-:Y:S04]  /*930f0*/  STL.64 [R1+0x860], R8 ;  /* 0x0008600801007387 */ /* 0x000fe80000100a00 */
[----:B------:R-:W4:Y:S04]  /*93100*/  LDSM.16.M88.4 R12, [R3+UR15+0x42100] ;  /* 0x0421000f030c783b */ /* 0x000f280008000200 */
[----:B------:R-:W-:Y:S04]  /*93110*/  STL.64 [R1+0x868], R10 ;  /* 0x0008680a01007387 */ /* 0x000fe80000100a00 */
[----:B------:R-:W-:Y:S04]  /*93120*/  STL.64 [R1+0x840], R4 ;  /* 0x0008400401007387 */ /* 0x000fe80000100a00 */
[----:B------:R-:W4:Y:S04]  /*93130*/  LDSM.16.M88.4 R8, [R3+UR15+0x43100] ;  /* 0x0431000f0308783b */ /* 0x000f280008000200 */
[----:B------:R-:W-:Y:S04]  /*93140*/  STL.64 [R1+0x848], R6 ;  /* 0x0008480601007387 */ /* 0x000fe80000100a00 */
[----:B------:R-:W4:Y:S01]  /*93150*/  LDSM.16.M88.4 R4, [R3+UR15+0x44100] ;  /* 0x0441000f0304783b */ /* 0x000f220008000200 */
[----:B-1----:R-:W-:Y:S03]  /*93160*/  HMMA.1688.F32.TF32 R28, R112, R106, R136 ;  /* 0x0000006a701c723c */ /* 0x002fe60000081088 */
[----:B--2---:R-:W-:Y:S04]  /*93170*/  STL [R1+0x60dc], R22 ;  /* 0x0060dc1601007387 */ /* 0x004fe80000100800 */
[----:B------:R1:W-:Y:S04]  /*93180*/  STL [R1+0x60d8], R23 ;  /* 0x0060d81701007387 */ /* 0x0003e80000100800 */
[----:B---3--:R-:W-:Y:S04]  /*93190*/  STL [R1+0x5fe8], R18 ;  /* 0x005fe81201007387 */ /* 0x008fe80000100800 */
[----:B------:R-:W-:Y:S04]  /*931a0*/  STL [R1+0x5fe4], R19 ;  /* 0x005fe41301007387 */ /* 0x000fe80000100800 */
[----:B----4-:R-:W-:Y:S04]  /*931b0*/  STL [R1+0x5fe0], R14 ;  /* 0x005fe00e01007387 */ /* 0x010fe80000100800 */
[----:B------:R-:W-:Y:S01]  /*931c0*/  STL [R1+0x5fdc], R15 ;  /* 0x005fdc0f01007387 */ /* 0x000fe20000100800 */
[----:B------:R-:W-:Y:S01]  /*931d0*/  MOV R122, R105 ;  /* 0x00000069007a7202 */ /* 0x000fe20000000f00 */
[----:B------:R-:W-:-:S02]  /*931e0*/  IMAD.MOV.U32 R123, RZ, RZ, R104 ;  /* 0x000000ffff7b7224 */ /* 0x000fc400078e0068 */
[----:B------:R-:W-:Y:S04]  /*931f0*/  LDSM.16.M88.4 R32, [R3+UR15+0x47100] ;  /* 0x0471000f0320783b */ /* 0x000fe80008000200 */
[----:B------:R-:W-:Y:S04]  /*93200*/  STL [R1+0x5fd4], R10 ;  /* 0x005fd40a01007387 */ /* 0x000fe80000100800 */
[----:B------:R-:W-:Y:S04]  /*93210*/  STL [R1+0x5fd0], R11 ;  /* 0x005fd00b01007387 */ /* 0x000fe80000100800 */
[----:B------:R-:W-:Y:S04]  /*93220*/  STL [R1+0x5fec], R6 ;  /* 0x005fec0601007387 */ /* 0x000fe80000100800 */
        /* <DEDUP_REMOVED lines=13> */
[----:B------:R-:W-:Y:S04]  /*93300*/  LDSM.16.M88.4 R28, [R3+UR15+0x46100] ;  /* 0x0461000f031c783b */ /* 0x000fe80008000200 */
[----:B------:R-:W-:Y:S04]  /*93310*/  LDSM.16.M88.4 R64, [R3+UR15+0x48100] ;  /* 0x0481000f0340783b */ /* 0x000fe80008000200 */
        /* <DEDUP_REMOVED lines=58> */
[----:B------:R-:W4:Y:S01]  /*936c0*/  LDL.LU R169, [R1+0x15d4] ;  /* 0x0015d40001a97983 */ /* 0x000f220000300800 */
[----:B--2---:R-:W-:Y:S06]  /*936d0*/  HMMA.1688.F32.TF32 R132, R112, R78, R132 ;  /* 0x0000004e7084723c */ /* 0x004fec0000081084 */
[----:B------:R-:W-:-:S15]  /*936e0*/  HMMA.1688.F32.TF32 R124, R116, R20, R124 ;  /* 0x00000014747c723c */ /* 0x000fde000008107c */
[----:B------:R-:W-:-:S03]  /*936f0*/  NOP ;  /* 0x0000000000007918 */ /* 0x000fc60000000000 */
[----:B-1----:R-:W-:Y:S02]  /*93700*/  IMAD.MOV.U32 R23, RZ, RZ, R135 ;  /* 0x000000ffff177224 */ /* 0x002fe400078e0087 */
[----:B------:R-:W-:Y:S02]  /*93710*/  IMAD.MOV.U32 R22, RZ, RZ, R134 ;  /* 0x000000ffff167224 */ /* 0x000fe400078e0086 */
[----:B---3--:R-:W-:Y:S01]  /*93720*/  IMAD.MOV.U32 R171, RZ, RZ, R104 ;  /* 0x000000ffffab7224 */ /* 0x008fe200078e0068 */
[----:B----4-:R-:W-:Y:S02]  /*93730*/  MOV R170, R105 ;  /* 0x0000006900aa7202 */ /* 0x010fe40000000f00 */
[----:B------:R-:W1:Y:S05]  /*93740*/  LDSM.16.M88.4 R104, [R3+UR15+0x45100] ;  /* 0x0451000f0368783b */ /* 0x000e6a0008000200 */
[C---:B------:R-:W-:Y:S01]  /*93750*/  HMMA.1688.F32.TF32 R172, R112.reuse, R70, R168 ;  /* 0x0000004670ac723c */ /* 0x040fe200000810a8 */
[----:B------:R-:W-:Y:S04]  /*93760*/  LDS R70, [R0+UR12+0x11080] ;  /* 0x0110800c00467984 */ /* 0x000fe80008000800 */
[----:B------:R-:W-:Y:S01]  /*93770*/  LDS R71, [R143+UR12+0x11080] ;  /* 0x0110800c8f477984 */ /* 0x000fe20008000800 */
[C---:B------:R-:W-:Y:S06]  /*93780*/  HMMA.1688.F32.TF32 R168, R112.reuse, R26, R164 ;  /* 0x0000001a70a8723c */ /* 0x040fec00000810a4 */
[C---:B------:R-:W-:Y:S01]  /*93790*/  HMMA.1688.F32.TF32 R164, R112.reuse, R102, R160 ;  /* 0x0000006670a4723c */ /* 0x040fe200000810a0 */
[----:B-1----:R-:W-:Y:S04]  /*937a0*/  STL [R1+0x5ff4], R106 ;  /* 0x005ff46a01007387 */ /* 0x002fe80000100800 */
[----:B------:R-:W-:Y:S04]  /*937b0*/  STL [R1+0x5ff0], R107 ;  /* 0x005ff06b01007387 */ /* 0x000fe80000100800 */
[----:B------:R-:W-:Y:S01]  /*937c0*/  STL [R1+0x5ffc], R30 ;  /* 0x005ffc1e01007387 */ /* 0x000fe20000100800 */
[C---:B------:R-:W-:Y:S03]  /*937d0*/  HMMA.1688.F32.TF32 R160, R112.reuse, R98, R156 ;  /* 0x0000006270a0723c */ /* 0x040fe6000008109c */
[----:B------:R-:W-:Y:S04]  /*937e0*/  STL [R1+0x5ff8], R31 ;  /* 0x005ff81f01007387 */ /* 0x000fe80000100800 */
[----:B------:R-:W-:Y:S01]  /*937f0*/  STL [R1+0x6004], R34 ;  /* 0x0060042201007387 */ /* 0x000fe20000100800 */
[C---:B------:R-:W-:Y:S03]  /*93800*/  HMMA.1688.F32.TF32 R156, R112.reuse, R94, R152 ;  /* 0x0000005e709c723c */ /* 0x040fe60000081098 */
[----:B------:R-:W-:Y:S04]  /*93810*/  STL [R1+0x6000], R35 ;  /* 0x0060002301007387 */ /* 0x000fe80000100800 */
[----:B------:R-:W-:Y:S01]  /*93820*/  STL [R1+0x600c], R66 ;  /* 0x00600c4201007387 */ /* 0x000fe20000100800 */
[C---:B------:R-:W-:Y:S03]  /*93830*/  HMMA.1688.F32.TF32 R152, R112.reuse, R90, R148 ;  /* 0x0000005a7098723c */ /* 0x040fe60000081094 */
[----:B------:R-:W-:Y:S04]  /*93840*/  STL [R1+0x6008], R67 ;  /* 0x0060084301007387 */ /* 0x000fe80000100800 */
        /* <DEDUP_REMOVED lines=14> */
[----:B------:R-:W-:Y:S03]  /*93930*/  HMMA.1688.F32.TF32 R112, R112, R74, R128 ;  /* 0x0000004a7070723c */ /* 0x000fe60000081080 */
[----:B------:R-:W-:Y:S04]  /*93940*/  STL [R1+0x6044], R38 ;  /* 0x0060442601007387 */ /* 0x000fe80000100800 */
        /* <DEDUP_REMOVED lines=23> */
[----:B------:R-:W-:Y:S04]  /*93ac0*/  STL [R1+0x60e4], R23 ;  /* 0x0060e41701007387 */ /* 0x000fe80000100800 */
[----:B------:R-:W-:Y:S04]  /*93ad0*/  STL [R1+0x60e0], R22 ;  /* 0x0060e01601007387 */ /* 0x000fe80000100800 */
[----:B------:R-:W-:Y:S04]  /*93ae0*/  STL.64 [R1+0x30], R112 ;  /* 0x0000307001007387 */ /* 0x000fe80000100a00 */
[----:B------:R1:W-:Y:S02]  /*93af0*/  STL.64 [R1+0x38], R114 ;  /* 0x0000387201007387 */ /* 0x0003e40000100a00 */
[----:B-1----:R-:W-:Y:S02]  /*93b00*/  HMMA.1688.F32.TF32 R112, R116, R16, R204 ;  /* 0x000000107470723c */ /* 0x002fe400000810cc */
[----:B------:R-:W-:Y:S05]  /*93b10*/  STL.64 [R1+0x20], R124 ;  /* 0x0000207c01007387 */ /* 0x000fea0000100a00 */
[----:B------:R-:W-:-:S02]  /*93b20*/  IMAD.MOV.U32 R204, RZ, RZ, R248 ;  /* 0x000000ffffcc7224 */ /* 0x000fc400078e00f8 */
[----:B------:R-:W3:Y:S01]  /*93b30*/  LDL.LU R248, [R1+0x6114] ;  /* 0x0061140001f87983 */ /* 0x000ee20000300800 */
[----:B------:R-:W-:Y:S01]  /*93b40*/  IMAD.MOV.U32 R205, RZ, RZ, R249 ;  /* 0x000000ffffcd7224 */ /* 0x000fe200078e00f9 */
[----:B------:R-:W-:Y:S01]  /*93b50*/  MOV R206, R250 ;  /* 0x000000fa00ce7202 */ /* 0x000fe20000000f00 */
[----:B------:R-:W-:-:S11]  /*93b60*/  IMAD.MOV.U32 R207, RZ, RZ, R251 ;  /* 0x000000ffffcf7224 */ /* 0x000fd600078e00fb */
[----:B------:R-:W-:Y:S04]  /*93b70*/  STL.64 [R1+0x10], R112 ;  /* 0x0000107001007387 */ /* 0x000fe80000100a00 */
[----:B------:R1:W-:Y:S04]  /*93b80*/  STL.64 [R1+0x18], R114 ;  /* 0x0000187201007387 */ /* 0x0003e80000100a00 */
[----:B------:R-:W3:Y:S04]  /*93b90*/  LDL.LU R249, [R1+0x6110] ;  /* 0x0061100001f97983 */ /* 0x000ee80000300800 */
[----:B------:R-:W3:Y:S04]  /*93ba0*/  LDL.LU R250, [R1+0x610c] ;  /* 0x00610c0001fa7983 */ /* 0x000ee80000300800 */
[----:B------:R-:W3:Y:S01]  /*93bb0*/  LDL.LU R251, [R1+0x6108] ;  /* 0x0061080001fb7983 */ /* 0x000ee20000300800 */
[----:B-1----:R-:W-:-:S15]  /*93bc0*/  HMMA.1688.F32.TF32 R112, R116, R12, R120 ;  /* 0x0000000c7470723c */ /* 0x002fde0000081078 */
[----:B------:R-:W-:-:S08]  /*93bd0*/  NOP ;  /* 0x0000000000007918 */ /* 0x000fd00000000000 */
[----:B------:R2:W-:Y:S04]  /*93be0*/  STL.64 [R1], R112 ;  /* 0x0000007001007387 */ /* 0x0005e80000100a00 */
[----:B------:R-:W4:Y:S04]  /*93bf0*/  LDL.LU R120, [R1+0x110] ;  /* 0x0001100001787983 */ /* 0x000f280000300800 */
[----:B------:R-:W4:Y:S01]  /*93c00*/  LDL.LU R121, [R1+0x114] ;  /* 0x0001140001797983 */ /* 0x000f220000300800 */
[----:B------:R-:W-:Y:S02]  /*93c10*/  IMAD.MOV.U32 R39, RZ, RZ, R115 ;  /* 0x000000ffff277224 */ /* 0x000fe400078e0073 */
[----:B------:R-:W-:-:S03]  /*93c20*/  IMAD.MOV.U32 R38, RZ, RZ, R114 ;  /* 0x000000ffff267224 */ /* 0x000fc600078e0072 */
[----:B------:R-:W-:Y:S04]  /*93c30*/  STL [R1+0x604c], R39 ;  /* 0x00604c2701007387 */ /* 0x000fe80000100800 */
[----:B------:R-:W-:Y:S01]  /*93c40*/  STL [R1+0x6048], R38 ;  /* 0x0060482601007387 */ /* 0x000fe20000100800 */
[C---:B--2---:R-:W-:Y:S06]  /*93c50*/  HMMA.1688.F32.TF32 R112, R116.reuse, R4, R136 ;  /* 0x000000047470723c */ /* 0x044fec0000081088 */
[----:B---3--:R-:W-:-:S15]  /*93c60*/  HMMA.1688.F32.TF32 R248, R116, R8, R248 ;  /* 0x0000000874f8723c */ /* 0x008fde00000810f8 */
[----:B------:R-:W-:-:S08]  /*93c70*/  NOP ;  /* 0x0000000000007918 */ /* 0x000fd00000000000 */
[----:B------:R-:W-:Y:S04]  /*93c80*/  STL [R1+0x605c], R248 ;  /* 0x00605cf801007387 */ /* 0x000fe80000100800 */
[----:B------:R-:W-:Y:S04]  /*93c90*/  STL [R1+0x6058], R249 ;  /* 0x006058f901007387 */ /* 0x000fe80000100800 */
[----:B------:R1:W-:Y:S04]  /*93ca0*/  STL [R1+0x6054], R250 ;  /* 0x006054fa01007387 */ /* 0x0003e80000100800 */
[----:B------:R2:W-:Y:S04]  /*93cb0*/  STL [R1+0x6050], R251 ;  /* 0x006050fb01007387 */ /* 0x0005e80000100800 */
        /* <DEDUP_REMOVED lines=8> */
[----:B------:R-:W-:Y:S03]  /*93d40*/  HMMA.1688.F32.TF32 R112, R116, R104, R204 ;  /* 0x000000687470723c */ /* 0x000fe600000810cc */
[----:B------:R-:W-:Y:S04]  /*93d50*/  STL [R1+0x606c], R63 ;  /* 0x00606c3f01007387 */ /* 0x000fe80000100800 */
[----:B------:R-:W-:Y:S04]  /*93d60*/  STL [R1+0x6068], R62 ;  /* 0x0060683e01007387 */ /* 0x000fe80000100800 */
[----:B------:R-:W-:Y:S04]  /*93d70*/  STL [R1+0x6064], R59 ;  /* 0x0060643b01007387 */ /* 0x000fe80000100800 */
[----:B------:R2:W-:Y:S04]  /*93d80*/  STL [R1+0x6060], R58 ;  /* 0x0060603a01007387 */ /* 0x0005e80000100800 */
[----:B------:R-:W2:Y:S04]  /*93d90*/  LDL.LU R204, [R1+0xf0] ;  /* 0x0000f00001cc7983 */ /* 0x000ea80000300800 */
[----:B------:R-:W2:Y:S04]  /*93da0*/  LDL.LU R205, [R1+0xf4] ;  /* 0x0000f40001cd7983 */ /* 0x000ea80000300800 */
[----:B------:R-:W2:Y:S04]  /*93db0*/  LDL.LU R206, [R1+0xf8] ;  /* 0x0000f80001ce7983 */ /* 0x000ea80000300800 */
[----:B------:R-:W2:Y:S01]  /*93dc0*/  LDL.LU R207, [R1+0xfc] ;  /* 0x0000fc0001cf7983 */ /* 0x000ea20000300800 */
[----:B------:R-:W-:Y:S01]  /*93dd0*/  MOV R122, R69 ;  /* 0x00000045007a7202 */ /* 0x000fe20000000f00 */
[----:B------:R-:W-:Y:S01]  /*93de0*/  IMAD.MOV.U32 R123, RZ, RZ, R68 ;  /* 0x000000ffff7b7224 */ /* 0x000fe200078e0044 */
[----:B------:R-:W-:Y:S01]  /*93df0*/  MOV R34, R114 ;  /* 0x0000007200227202 */ /* 0x000fe20000000f00 */
[----:B------:R-:W-:Y:S01]  /*93e00*/  IMAD.MOV.U32 R66, RZ, RZ, R112 ;  /* 0x000000ffff427224 */ /* 0x000fe200078e0070 */
[----:B------:R-:W-:Y:S01]  /*93e10*/  MOV R23, R126 ;  /* 0x0000007e00177202 */ /* 0x000fe20000000f00 */
[----:B------:R-:W-:Y:S01]  /*93e20*/  IMAD.MOV.U32 R67, RZ, RZ, R113 ;  /* 0x000000ffff437224 */ /* 0x000fe200078e0071 */
[----:B------:R-:W-:Y:S01]  /*93e30*/  LDS R68, [R0+UR12+0x10080] ;  /* 0x0100800c00447984 */ /* 0x000fe20008000800 */
[----:B------:R-:W-:-:S02]  /*93e40*/  IMAD.MOV.U32 R35, RZ, RZ, R115 ;  /* 0x000000ffff237224 */ /* 0x000fc400078e0073 */
[----:B----4-:R-:W-:Y:S01]  /*93e50*/  HMMA.1688.F32.TF32 R112, R116, R28, R120 ;  /* 0x0000001c7470723c */ /* 0x010fe20000081078 */
[----:B------:R-:W-:Y:S01]  /*93e60*/  IMAD.MOV.U32 R22, RZ, RZ, R127 ;  /* 0x000000ffff167224 */ /* 0x000fe200078e007f */
[----:B------:R-:W4:Y:S04]  /*93e70*/  LDS R69, [R143+UR12+0x10080] ;  /* 0x0100800c8f457984 */ /* 0x000f280008000800 */
[----:B------:R-:W-:Y:S04]  /*93e80*/  STL [R1+0x607c], R35 ;  /* 0x00607c2301007387 */ /* 0x000fe80000100800 */
[----:B------:R-:W-:Y:S04]  /*93e90*/  STL [R1+0x6078], R34 ;  /* 0x0060782201007387 */ /* 0x000fe80000100800 */
[----:B------:R-:W-:Y:S04]  /*93ea0*/  STL [R1+0x6074], R67 ;  /* 0x0060744301007387 */ /* 0x000fe80000100800 */
[----:B------:R4:W-:Y:S04]  /*93eb0*/  STL [R1+0x6070], R66 ;  /* 0x0060704201007387 */ /* 0x0009e80000100800 */
        /* <DEDUP_REMOVED lines=24> */
[----:B------:R-:W-:Y:S02]  /*94040*/  IMAD.MOV.U32 R47, RZ, RZ, R115 ;  /* 0x000000ffff2f7224 */ /* 0x000fe400078e0073 */
[----:B--2---:R-:W-:-:S15]  /*94050*/  HMMA.1688.F32.TF32 R112, R116, R64, R204 ;  /* 0x000000407470723c */ /* 0x004fde00000810cc */
[----:B------:R-:W-:-:S09]  /*94060*/  NOP ;  /* 0x0000000000007918 */ /* 0x000fd20000000000 */
[----:B------:R-:W-:Y:S01]  /*94070*/  IMAD.MOV.U32 R30, RZ, RZ, R112 ;  /* 0x000000ffff1e7224 */ /* 0x000fe200078e0070 */
[----:B------:R-:W-:Y:S01]  /*94080*/  MOV R106, R114 ;  /* 0x00000072006a7202 */ /* 0x000fe20000000f00 */
[----:B------:R-:W-:Y:S02]  /*94090*/  IMAD.MOV.U32 R31, RZ, RZ, R113 ;  /* 0x000000ffff1f7224 */ /* 0x000fe400078e0071 */
[----:B------:R-:W-:Y:S02]  /*940a0*/  IMAD.MOV.U32 R107, RZ, RZ, R115 ;  /* 0x000000ffff6b7224 */ /* 0x000fe400078e0073 */
[----:B----4-:R-:W-:Y:S01]  /*940b0*/  HMMA.1688.F32.TF32 R112, R116, R60, R124 ;  /* 0x0000003c7470723c */ /* 0x010fe2000008107c */
[----:B------:R-:W-:Y:S04]  /*940c0*/  STL [R1+0x609c], R47 ;  /* 0x00609c2f01007387 */ /* 0x000fe80000100800 */
[----:B------:R-:W-:Y:S04]  /*940d0*/  STL [R1+0x6098], R46 ;  /* 0x0060982e01007387 */ /* 0x000fe80000100800 */
[----:B------:R-:W-:Y:S04]  /*940e0*/  STL [R1+0x6094], R43 ;  /* 0x0060942b01007387 */ /* 0x000fe80000100800 */
[----:B------:R-:W-:Y:S04]  /*940f0*/  STL [R1+0x6090], R42 ;  /* 0x0060902a01007387 */ /* 0x000fe80000100800 */
[----:B------:R-:W2:Y:S04]  /*94100*/  LDL.LU R204, [R1+0xb0] ;  /* 0x0000b00001cc7983 */ /* 0x000ea80000300800 */
[----:B------:R-:W2:Y:S03]  /*94110*/  LDL.LU R205, [R1+0xb4] ;  /* 0x0000b40001cd7983 */ /* 0x000ea60000300800 */
[----:B-1----:R-:W-:Y:S01]  /*94120*/  IMAD.MOV.U32 R250, RZ, RZ, R112 ;  /* 0x000000fffffa7224 */ /* 0x002fe200078e0070 */
[----:B------:R-:W-:Y:S01]  /*94130*/  MOV R39, R114 ;  /* 0x0000007200277202 */ /* 0x000fe20000000f00 */
[----:B------:R-:W-:Y:S01]  /*94140*/  IMAD.MOV.U32 R251, RZ, RZ, R113 ;  /* 0x000000fffffb7224 */ /* 0x000fe200078e0071 */
[----:B------:R-:W2:Y:S01]  /*94150*/  LDL.LU R206, [R1+0xb8] ;  /* 0x0000b80001ce7983 */ /* 0x000ea20000300800 */
[----:B------:R-:W-:-:S03]  /*94160*/  IMAD.MOV.U32 R38, RZ, RZ, R115 ;  /* 0x000000ffff267224 */ /* 0x000fc600078e0073 */
[----:B------:R-:W2:Y:S01]  /*94170*/  LDL.LU R207, [R1+0xbc] ;  /* 0x0000bc0001cf7983 */ /* 0x000ea20000300800 */
[----:B------:R-:W-:Y:S03]  /*94180*/  HMMA.1688.F32.TF32 R112, R116, R56, R120 ;  /* 0x000000387470723c */ /* 0x000fe60000081078 */
[----:B------:R-:W-:Y:S04]  /*94190*/  STL [R1+0x60ac], R107 ;  /* 0x0060ac6b01007387 */ /* 0x000fe80000100800 */
[----:B------:R-:W-:Y:S04]  /*941a0*/  STL [R1+0x60a8], R106 ;  /* 0x0060a86a01007387 */ /* 0x000fe80000100800 */
[----:B------:R1:W-:Y:S04]  /*941b0*/  STL [R1+0x60a4], R31 ;  /* 0x0060a41f01007387 */ /* 0x0003e80000100800 */
[----:B------:R4:W-:Y:S04]  /*941c0*/  STL [R1+0x60a0], R30 ;  /* 0x0060a01e01007387 */ /* 0x0009e80000100800 */
[----:B------:R-:W-:Y:S04]  /*941d0*/  STL [R1+0x60bc], R38 ;  /* 0x0060bc2601007387 */ /* 0x000fe80000100800 */
[----:B------:R-:W-:Y:S01]  /*941e0*/  STL [R1+0x60b8], R39 ;  /* 0x0060b82701007387 */ /* 0x000fe20000100800 */
[----:B------:R-:W-:Y:S01]  /*941f0*/  IMAD.MOV.U32 R249, RZ, RZ, R115 ;  /* 0x000000fffff97224 */ /* 0x000fe200078e0073 */
[----:B------:R-:W-:Y:S01]  /*94200*/  MOV R248, R114 ;  /* 0x0000007200f87202 */ /* 0x000fe20000000f00 */
[----:B------:R-:W-:Y:S01]  /*94210*/  IMAD.MOV.U32 R58, RZ, RZ, R113 ;  /* 0x000000ffff3a7224 */ /* 0x000fe200078e0071 */
[----:B------:R4:W-:Y:S01]  /*94220*/  STL [R1+0x60b4], R251 ;  /* 0x0060b4fb01007387 */ /* 0x0009e20000100800 */
[----:B------:R-:W-:-:S03]  /*94230*/  IMAD.MOV.U32 R59, RZ, RZ, R112 ;  /* 0x000000ffff3b7224 */ /* 0x000fc600078e0070 */
[----:B------:R4:W-:Y:S04]  /*94240*/  STL [R1+0x60b0], R250 ;  /* 0x0060b0fa01007387 */ /* 0x0009e80000100800 */
        /* <DEDUP_REMOVED lines=13> */
[----:B------:R-:W-:-:S02]  /*94320*/  IMAD.MOV.U32 R66, RZ, RZ, R113 ;  /* 0x000000ffff427224 */ /* 0x000fc400078e0071 */
[----:B------:R-:W-:-:S03]  /*94330*/  IMAD.MOV.U32 R67, RZ, RZ, R112 ;  /* 0x000000ffff437224 */ /* 0x000fc600078e0070 */
[----:B------:R1:W-:Y:S04]  /*94340*/  STL [R1+0x60d4], R66 ;  /* 0x0060d44201007387 */ /* 0x0003e80000100800 */
        /* <DEDUP_REMOVED lines=23> */
[----:B------:R-:W2:Y:S09]  /*944c0*/  LDL.LU R207, [R1+0x4c] ;  /* 0x00004c0001cf7983 */ /* 0x000eb20000300800 */
        /* <DEDUP_REMOVED lines=10> */
[----:B---3--:R-:W-:Y:S01]  /*94570*/  HMMA.1688.F32.TF32 R112, R116, R40, R136 ;  /* 0x000000287470723c */ /* 0x008fe20000081088 */
[----:B------:R-:W3:Y:S04]  /*94580*/  LDL.LU R136, [R1+0x1540] ;  /* 0x0015400001887983 */ /* 0x000ee80000300800 */
[----:B------:R-:W3:Y:S02]  /*94590*/  LDL.LU R137, [R1+0x1544] ;  /* 0x0015440001897983 */ /* 0x000ee40000300800 */
[----:B------:R-:W-:-:S02]  /*945a0*/  IMAD.MOV.U32 R138, RZ, RZ, R25 ;  /* 0x000000ffff8a7224 */ /* 0x000fc400078e0019 */
[----:B------:R-:W-:Y:S02]  /*945b0*/  IMAD.MOV.U32 R139, RZ, RZ, R24 ;  /* 0x000000ffff8b7224 */ /* 0x000fe400078e0018 */
[----:B------:R-:W-:-:S15]  /*945c0*/  HMMA.1688.F32.TF32 R24, R116, R36, R132 ;  /* 0x000000247418723c */ /* 0x000fde0000081084 */
[----:B------:R-:W-:-:S09]  /*945d0*/  NOP ;  /* 0x0000000000007918 */ /* 0x000fd20000000000 */
[----:B-1----:R-:W-:Y:S01]  /*945e0*/  MOV R31, R24 ;  /* 0x00000018001f7202 */ /* 0x002fe20000000f00 */
[----:B------:R-:W-:Y:S02]  /*945f0*/  IMAD.MOV.U32 R30, RZ, RZ, R25 ;  /* 0x000000ffff1e7224 */ /* 0x000fe400078e0019 */
[----:B------:R-:W-:Y:S02]  /*94600*/  IMAD.MOV.U32 R47, RZ, RZ, R26 ;  /* 0x000000ffff2f7224 */ /* 0x000fe400078e001a */
[----:B------:R-:W-:Y:S02]  /*94610*/  IMAD.MOV.U32 R46, RZ, RZ, R27 ;  /* 0x000000ffff2e7224 */ /* 0x000fe400078e001b */
[----:B------:R-:W-:-:S15]  /*94620*/  HMMA.1688.F32.TF32 R24, R108, R20, R128 ;  /* 0x000000146c18723c */ /* 0x000fde0000081080 */
[----:B------:R-:W-:-:S09]  /*94630*/  NOP ;  /* 0x0000000000007918 */ /* 0x000fd20000000000 */
[----:B------:R-:W-:Y:S01]  /*94640*/  MOV R15, R24 ;  /* 0x00000018000f7202 */ /* 0x000fe20000000f00 */
        /* <DEDUP_REMOVED lines=9> */
[----:B------:R-:W-:Y:S01]  /*946e0*/  HMMA.1688.F32.TF32 R24, R108, R12, R120 ;  /* 0x0000000c6c18723c */ /* 0x000fe20000081078 */
[----:B------:R-:W-:Y:S01]  /*946f0*/  IMAD.MOV.U32 R43, RZ, RZ, R112 ;  /* 0x000000ffff2b7224 */ /* 0x000fe200078e0070 */
[----:B------:R-:W-:Y:S01]  /*94700*/  MOV R55, R114 ;  /* 0x0000007200377202 */ /* 0x000fe20000000f00 */
[----:B------:R-:W-:-:S02]  /*94710*/  IMAD.MOV.U32 R42, RZ, RZ, R113 ;  /* 0x000000ffff2a7224 */ /* 0x000fc400078e0071 */
[----:B------:R-:W-:-:S15]  /*94720*/  IMAD.MOV.U32 R54, RZ, RZ, R115 ;  /* 0x000000ffff367224 */ /* 0x000fde00078e0073 */
[----:B------:R-:W-:-:S04]  /*94730*/  NOP ;  /* 0x0000000000007918 */ /* 0x000fc80000000000 */
[----:B------:R-:W-:Y:S01]  /*94740*/  MOV R58, R24 ;  /* 0x00000018003a7202 */ /* 0x000fe20000000f00 */
[----:B------:R-:W-:Y:S02]  /*94750*/  IMAD.MOV.U32 R59, RZ, RZ, R25 ;  /* 0x000000ffff3b7224 */ /* 0x000fe400078e0019 */
[----:B------:R-:W-:Y:S02]  /*94760*/  IMAD.MOV.U32 R38, RZ, RZ, R26 ;  /* 0x000000ffff267224 */ /* 0x000fe400078e001a */
[----:B------:R-:W-:Y:S02]  /*94770*/  IMAD.MOV.U32 R39, RZ, RZ, R27 ;  /* 0x000000ffff277224 */ /* 0x000fe400078e001b */
[----:B--2---:R-:W-:Y:S01]  /*94780*/  HMMA.1688.F32.TF32 R24, R108, R8, R204 ;  /* 0x000000086c18723c */ /* 0x004fe200000810cc */
[----:B------:R-:W-:-:S15]  /*94790*/  STL.64 [R1+0x60f0], R250 ;  /* 0x0060f0fa01007387 */ /* 0x000fde0000100a00 */
[----:B------:R-:W-:-:S08]  /*947a0*/  NOP ;  /* 0x0000000000007918 */ /* 0x000fd00000000000 */
[----:B------:R-:W-:Y:S02]  /*947b0*/  IMAD.MOV.U32 R249, RZ, RZ, R26 ;  /* 0x000000fffff97224 */ /* 0x000fe400078e001a */
[----:B------:R-:W-:Y:S01]  /*947c0*/  IMAD.MOV.U32 R248, RZ, RZ, R27 ;  /* 0x000000fffff87224 */ /* 0x000fe200078e001b */
[C---:B---3--:R-:W-:Y:S04]  /*947d0*/  HMMA.1688.F32.TF32 R112, R108.reuse, R4, R136 ;  /* 0x000000046c70723c */ /* 0x048fe80000081088 */
[----:B------:R-:W-:Y:S04]  /*947e0*/  STL.64 [R1+0x60e8], R248 ;  /* 0x0060e8f801007387 */ /* 0x000fe80000100a00 */
[----:B------:R-:W2:Y:S01]  /*947f0*/  LDL.LU R204, [R1+0x1490] ;  /* 0x0014900001cc7983 */ /* 0x000ea20000300800 */
[----:B------:R-:W-:Y:S01]  /*94800*/  MOV R66, R24 ;  /* 0x0000001800427202 */ /* 0x000fe20000000f00 */
[----:B------:R-:W-:Y:S01]  /*94810*/  IMAD.MOV.U32 R139, RZ, RZ, R72 ;  /* 0x000000ffff8b7224 */ /* 0x000fe200078e0048 */
[----:B------:R-:W-:Y:S01]  /*94820*/  MOV R138, R73 ;  /* 0x00000049008a7202 */ /* 0x000fe20000000f00 */
[----:B------:R-:W-:Y:S01]  /*94830*/  IMAD.MOV.U32 R67, RZ, RZ, R25 ;  /* 0x000000ffff437224 */ /* 0x000fe200078e0019 */
[----:B------:R-:W-:Y:S04]  /*94840*/  LDS R24, [R2+UR12+0x10080] ;  /* 0x0100800c02187984 */ /* 0x000fe80008000800 */
[----:B------:R-:W-:Y:S04]  /*94850*/  LDS R26, [R2+UR12+0x11080] ;  /* 0x0110800c021a7984 */ /* 0x000fe80008000800 */
[----:B------:R-:W-:Y:S04]  /*94860*/  LDS R25, [R252+UR12+0x10080] ;  /* 0x0100800cfc197984 */ /* 0x000fe80008000800 */
[----:B------:R-:W1:Y:S04]  /*94870*/  LDS R27, [R252+UR12+0x11080] ;  /* 0x0110800cfc1b7984 */ /* 0x000e680008000800 */
        /* <DEDUP_REMOVED lines=105> */
[C---:B--2---:R-:W-:Y:S11]  /*94f10*/  HMMA.1688.F32.TF32 R116, R108.reuse, R32, R212 ;  /* 0x000000206c74723c */ /* 0x044ff600000810d4 */
[----:B------:R-:W-:Y:S04]  /*94f20*/  STL.64 [R1+0x230], R72 ;  /* 0x0002304801007387 */ /* 0x000fe80000100a00 */
[----:B------:R2:W-:Y:S02]  /*94f30*/  STL.64 [R1+0x238], R74 ;  /* 0x0002384a01007387 */ /* 0x0005e40000100a00 */
[C---:B--2---:R-:W-:Y:S02]  /*94f40*/  HMMA.1688.F32.TF32 R72, R108.reuse, R64, R208 ;  /* 0x000000406c48723c */ /* 0x044fe400000810d0 */
[----:B------:R-:W-:Y:S04]  /*94f50*/  STL.64 [R1+0x220], R112 ;  /* 0x0002207001007387 */ /* 0x000fe80000100a00 */
[----:B------:R2:W-:Y:S02]  /*94f60*/  STL.64 [R1+0x228], R114 ;  /* 0x0002287201007387 */ /* 0x0005e40000100a00 */
[C---:B--2---:R-:W-:Y:S02]  /*94f70*/  HMMA.1688.F32.TF32 R112, R108.reuse, R60, R200 ;  /* 0x0000003c6c70723c */ /* 0x044fe400000810c8 */
[----:B------:R-:W-:Y:S04]  /*94f80*/  STL.64 [R1+0x210], R116 ;  /* 0x0002107401007387 */ /* 0x000fe80000100a00 */
[----:B------:R2:W-:Y:S09]  /*94f90*/  STL.64 [R1+0x218], R118 ;  /* 0x0002187601007387 */ /* 0x0005f20000100a00 */
        /* <DEDUP_REMOVED lines=29> */
[----:B------:R-:W-:Y:S04]  /*95170*/  STL.64 [R1+0x178], R74 ;  /* 0x0001784a01007387 */ /* 0x000fe80000100a00 */
[----:B------:R-:W-:Y:S04]  /*95180*/  STL.64 [R1+0x160], R112 ;  /* 0x0001607001007387 */ /* 0x000fe80000100a00 */
[----:B------:R2:W-:Y:S01]  /*95190*/  STL.64 [R1+0x168], R114 ;  /* 0x0001687201007387 */ /* 0x0005e20000100a00 */
[C---:B------:R-:W-:Y:S03]  /*951a0*/  HMMA.1688.F32.TF32 R116, R68.reuse, R28, R152 ;  /* 0x0000001c4474723c */ /* 0x040fe60000081098 */
[----:B------:R-:W-:Y:S04]  /*951b0*/  LDS R72, [R0+UR12+0x10100] ;  /* 0x0101000c00487984 */ /* 0x000fe80008000800 */
[----:B------:R-:W-:Y:S01]  /*951c0*/  STL.64 [R1+0x150], R108 ;  /* 0x0001506c01007387 */ /* 0x000fe20000100a00 */
[C---:B--2---:R-:W-:Y:S03]  /*951d0*/  HMMA.1688.F32.TF32 R112, R68.reuse, R4, R160 ;  /* 0x000000044470723c */ /* 0x044fe600000810a0 */
[----:B------:R2:W-:Y:S04]  /*951e0*/  STL.64 [R1+0x158], R110 ;  /* 0x0001586e01007387 */ /* 0x0005e80000100a00 */
[----:B------:R-:W-:Y:S04]  /*951f0*/  LDS R74, [R0+UR12+0x11100] ;  /* 0x0111000c004a7984 */ /* 0x000fe80008000800 */
[----:B------:R-:W-:Y:S01]  /*95200*/  LDS R73, [R143+UR12+0x10100] ;  /* 0x0101000c8f497984 */ /* 0x000fe20008000800 */
[C---:B--2---:R-:W-:Y:S03]  /*95210*/  HMMA.1688.F32.TF32 R108, R68.reuse, R104, R156 ;  /* 0x00000068446c723c */ /* 0x044fe6000008109c */
[----:B------:R-:W2:Y:S08]  /*95220*/  LDS R75, [R143+UR12+0x11100] ;  /* 0x0111000c8f4b7984 */ /* 0x000eb00008000800 */
[----:B------:R-:W-:Y:S04]  /*95230*/  STL.64 [R1+0x760], R112 ;  /* 0x0007607001007387 */ /* 0x000fe80000100a00 */
[----:B------:R3:W-:Y:S08]  /*95240*/  STL.64 [R1+0x768], R114 ;  /* 0x0007687201007387 */ /* 0x0007f00000100a00 */
[----:B------:R-:W-:Y:S01]  /*95250*/  STL.64 [R1+0x750], R108 ;  /* 0x0007506c01007387 */ /* 0x000fe20000100a00 */
[C---:B---3--:R-:W-:Y:S03]  /*95260*/  HMMA.1688.F32.TF32 R112, R68.reuse, R32, R148 ;  /* 0x000000204470723c */ /* 0x048fe60000081094 */
[----:B------:R3:W-:Y:S03]  /*95270*/  STL.64 [R1+0x758], R110 ;  /* 0x0007586e01007387 */ /* 0x0007e60000100a00 */
[----:B---3--:R-:W-:Y:S01]  /*95280*/  HMMA.1688.F32.TF32 R108, R68, R64, R144 ;  /* 0x00000040446c723c */ /* 0x008fe20000081090 */
[----:B------:R-:W-:Y:S04]  /*95290*/  STL.64 [R1+0x740], R116 ;  /* 0x0007407401007387 */ /* 0x000fe80000100a00 */
[----:B------:R3:W-:-:S12]  /*952a0*/  STL.64 [R1+0x748], R118 ;  /* 0x0007487601007387 */ /* 0x0007d80000100a00 */
        /* <DEDUP_REMOVED lines=15> */
[----:B---3--:R-:W-:Y:S11]  /*953a0*/  HMMA.1688.F32.TF32 R108, R68, R40, R136 ;  /* 0x00000028446c723c */ /* 0x008ff60000081088 */
        /* <DEDUP_REMOVED lines=172> */
[----:B-1----:R-:W-:Y:S07]  /*95e70*/  HMMA.1688.F32.TF32 R108, R72, R104, R136 ;  /* 0x00000068486c723c */ /* 0x002fee0000081088 */
        /* <DEDUP_REMOVED lines=112> */
[C---:B-1----:R-:W-:Y:S06]  /*96580*/  HMMA.1688.F32.TF32 R108, R72.reuse, R28, R224 ;  /* 0x0000001c486c723c */ /* 0x042fec00000810e0 */
[C---:B--2---:R-:W-:Y:S06]  /*96590*/  HMMA.1688.F32.TF32 R112, R72.reuse, R32, R220 ;  /* 0x000000204870723c */ /* 0x044fec00000810dc */
[C---:B---3--:R-:W-:Y:S11]  /*965a0*/  HMMA.1688.F32.TF32 R96, R72.reuse, R64, R216 ;  /* 0x000000404860723c */ /* 0x048ff600000810d8 */
[----:B------:R-:W-:Y:S04]  /*965b0*/  STL.64 [R1+0x630], R108 ;  /* 0x0006306c01007387 */ /* 0x000fe80000100a00 */
[----:B------:R4:W-:Y:S02]  /*965c0*/  STL.64 [R1+0x638], R110 ;  /* 0x0006386e01007387 */ /* 0x0009e40000100a00 */
[C---:B----4-:R-:W-:Y:S02]  /*965d0*/  HMMA.1688.F32.TF32 R108, R72.reuse, R60, R212 ;  /* 0x0000003c486c723c */ /* 0x050fe400000810d4 */
        /* <DEDUP_REMOVED lines=8> */
[----:B------:R-:W-:Y:S04]  /*96660*/  STL.64 [R1+0x600], R108 ;  /* 0x0006006c01007387 */ /* 0x000fe80000100a00 */
[----:B------:R1:W-:Y:S04]  /*96670*/  STL.64 [R1+0x608], R110 ;  /* 0x0006086e01007387 */ /* 0x0003e80000100a00 */
[----:B------:R-:W-:Y:S04]  /*96680*/  LDS R213, [R252+UR12+0x10200] ;  /* 0x0102000cfcd57984 */ /* 0x000fe80008000800 */
[----:B------:R-:W-:Y:S01]  /*96690*/  LDS R215, [R252+UR12+0x11200] ;  /* 0x0112000cfcd77984 */ /* 0x000fe20008000800 */
[C---:B-1----:R-:W-:Y:S03]  /*966a0*/  HMMA.1688.F32.TF32 R108, R72.reuse, R48, R196 ;  /* 0x00000030486c723c */ /* 0x042fe600000810c4 */
[----:B------:R-:W-:Y:S04]  /*966b0*/  STL.64 [R1+0x5f0], R112 ;  /* 0x0005f07001007387 */ /* 0x000fe80000100a00 */
[----:B------:R1:W-:Y:S04]  /*966c0*/  STL.64 [R1+0x5f8], R114 ;  /* 0x0005f87201007387 */ /* 0x0003e80000100a00 */
[----:B------:R-:W-:Y:S04]  /*966d0*/  STL.64 [R1+0x5e0], R96 ;  /* 0x0005e06001007387 */ /* 0x000fe80000100a00 */
[----:B------:R2:W-:Y:S01]  /*966e0*/  STL.64 [R1+0x5e8], R98 ;  /* 0x0005e86201007387 */ /* 0x0005e20000100a00 */
[C---:B-1----:R-:W-:Y:S07]  /*966f0*/  HMMA.1688.F32.TF32 R112, R72.reuse, R44, R192 ;  /* 0x0000002c4870723c */ /* 0x042fee00000810c0 */
[----:B------:R-:W-:Y:S01]  /*96700*/  STL.64 [R1+0x5d0], R108 ;  /* 0x0005d06c01007387 */ /* 0x000fe20000100a00 */
[C---:B--2---:R-:W-:Y:S03]  /*96710*/  HMMA.1688.F32.TF32 R96, R72.reuse, R40, R188 ;  /* 0x000000284860723c */ /* 0x044fe600000810bc */
[----:B------:R1:W-:Y:S03]  /*96720*/  STL.64 [R1+0x5d8], R110 ;  /* 0x0005d86e01007387 */ /* 0x0003e60000100a00 */
[----:B-1----:R-:W-:Y:S06]  /*96730*/  HMMA.1688.F32.TF32 R108, R72, R36, R244 ;  /* 0x00000024486c723c */ /* 0x002fec00000810f4 */
[C---:B------:R-:W-:Y:S03]  /*96740*/  HMMA.1688.F32.TF32 R72, R68.reuse, R20, R184 ;  /* 0x000000144448723c */ /* 0x040fe600000810b8 */
        /* <DEDUP_REMOVED lines=137> */
[C---:B---3--:R-:W-:Y:S03]  /*96fe0*/  HMMA.1688.F32.TF32 R68, R24.reuse, R12, R136 ;  /* 0x0000000c1844723c */ /* 0x048fe60000081088 */
[----:B------:R-:W3:Y:S03]  /*96ff0*/  LDL.LU R136, [R1+0x11c0] ;  /* 0x0011c00001887983 */ /* 0x000ee60000300800 */
[----:B--2---:R-:W-:-:S15]  /*97000*/  HMMA.1688.F32.TF32 R72, R24, R16, R188 ;  /* 0x000000101848723c */ /* 0x004fde00000810bc */
[----:B------:R-:W-:-:S08]  /*97010*/  NOP ;  /* 0x0000000000007918 */ /* 0x000fd00000000000 */
[----:B------:R-:W-:Y:S04]  /*97020*/  STL.64 [R1+0x300], R72 ;  /* 0x0003004801007387 */ /* 0x000fe80000100a00 */
[----:B------:R-:W-:Y:S04]  /*97030*/  STL.64 [R1+0x308], R74 ;  /* 0x0003084a01007387 */ /* 0x000fe80000100a00 */
[----:B------:R-:W-:Y:S04]  /*97040*/  STL.64 [R1+0x2f0], R68 ;  /* 0x0002f04401007387 */ /* 0x000fe80000100a00 */
[----:B------:R4:W-:Y:S04]  /*97050*/  STL.64 [R1+0x2f8], R70 ;  /* 0x0002f84601007387 */ /* 0x0009e80000100a00 */
[----:B------:R-:W3:Y:S04]  /*97060*/  LDL.LU R137, [R1+0x11c4] ;  /* 0x0011c40001897983 */ /* 0x000ee80000300800 */
[----:B------:R-:W3:Y:S01]  /*97070*/  LDL.LU R138, [R1+0x11c8] ;  /* 0x0011c800018a7983 */ /* 0x000ee20000300800 */
[C---:B----4-:R-:W-:Y:S03]  /*97080*/  HMMA.1688.F32.TF32 R68, R24.reuse, R8, R156 ;  /* 0x000000081844723c */ /* 0x050fe6000008109c */
[----:B------:R-:W3:Y:S04]  /*97090*/  LDL.LU R139, [R1+0x11cc] ;  /* 0x0011cc00018b7983 */ /* 0x000ee80000300800 */
[----:B------:R-:W-:Y:S01]  /*970a0*/  LDS R156, [R0+UR12+0x10200] ;  /* 0x0102000c009c7984 */ /* 0x000fe20008000800 */
[C---:B------:R-:W-:Y:S03]  /*970b0*/  HMMA.1688.F32.TF32 R72, R24.reuse, R104, R184 ;  /* 0x000000681848723c */ /* 0x040fe600000810b8 */
[----:B------:R-:W-:Y:S04]  /*970c0*/  LDS R158, [R0+UR12+0x11200] ;  /* 0x0112000c009e7984 */ /* 0x000fe80008000800 */
[----:B------:R-:W-:Y:S01]  /*970d0*/  LDS R157, [R143+UR12+0x10200] ;  /* 0x0102000c8f9d7984 */ /* 0x000fe20008000800 */
[C---:B------:R-:W-:Y:S03]  /*970e0*/  HMMA.1688.F32.TF32 R108, R24.reuse, R32, R176 ;  /* 0x00000020186c723c */ /* 0x040fe600000810b0 */
[----:B------:R-:W2:Y:S04]  /*970f0*/  LDS R159, [R143+UR12+0x11200] ;  /* 0x0112000c8f9f7984 */ /* 0x000ea80008000800 */
[----:B------:R-:W-:Y:S04]  /*97100*/  STL.64 [R1+0x2e0], R68 ;  /* 0x0002e04401007387 */ /* 0x000fe80000100a00 */
[----:B------:R4:W-:Y:S02]  /*97110*/  STL.64 [R1+0x2e8], R70 ;  /* 0x0002e84601007387 */ /* 0x0009e40000100a00 */
[----:B----4-:R-:W-:-:S15]  /*97120*/  HMMA.1688.F32.TF32 R68, R24, R4, R244 ;  /* 0x000000041844723c */ /* 0x010fde00000810f4 */
[----:B------:R-:W-:-:S08]  /*97130*/  NOP ;  /* 0x0000000000007918 */ /* 0x000fd00000000000 */
[----:B------:R-:W-:Y:S04]  /*97140*/  STL.64 [R1+0x4f0], R68 ;  /* 0x0004f04401007387 */ /* 0x000fe80000100a00 */
[----:B------:R4:W-:Y:S02]  /*97150*/  STL.64 [R1+0x4f8], R70 ;  /* 0x0004f84601007387 */ /* 0x0009e40000100a00 */
[C---:B----4-:R-:W-:Y:S02]  /*97160*/  HMMA.1688.F32.TF32 R68, R24.reuse, R28, R180 ;  /* 0x0000001c1844723c */ /* 0x050fe400000810b4 */
[----:B------:R-:W-:Y:S04]  /*97170*/  STL.64 [R1+0x4e0], R72 ;  /* 0x0004e04801007387 */ /* 0x000fe80000100a00 */
[----:B------:R4:W-:Y:S02]  /*97180*/  STL.64 [R1+0x4e8], R74 ;  /* 0x0004e84a01007387 */ /* 0x0009e40000100a00 */
[----:B----4-:R-:W-:-:S15]  /*97190*/  HMMA.1688.F32.TF32 R72, R24, R64, R172 ;  /* 0x000000401848723c */ /* 0x010fde00000810ac */
[----:B------:R-:W-:Y:S04]  /*971a0*/  STL.64 [R1+0x4d0], R68 ;  /* 0x0004d04401007387 */ /* 0x000fe80000100a00 */
[----:B------:R4:W-:Y:S02]  /*971b0*/  STL.64 [R1+0x4d8], R70 ;  /* 0x0004d84601007387 */ /* 0x0009e40000100a00 */
[C---:B----4-:R-:W-:Y:S02]  /*971c0*/  HMMA.1688.F32.TF32 R68, R24.reuse, R60, R168 ;  /* 0x0000003c1844723c */ /* 0x050fe400000810a8 */
[----:B------:R-:W-:Y:S04]  /*971d0*/  STL.64 [R1+0x4c0], R108 ;  /* 0x0004c06c01007387 */ /* 0x000fe80000100a00 */
[----:B------:R4:W-:Y:S04]  /*971e0*/  STL.64 [R1+0x4c8], R110 ;  /* 0x0004c86e01007387 */ /* 0x0009e80000100a00 */
[----:B------:R-:W-:Y:S04]  /*971f0*/  STL.64 [R1+0x4b0], R72 ;  /* 0x0004b04801007387 */ /* 0x000fe80000100a00 */
[----:B------:R1:W-:Y:S01]  /*97200*/  STL.64 [R1+0x4b8], R74 ;  /* 0x0004b84a01007387 */ /* 0x0003e20000100a00 */
[C---:B----4-:R-:W-:Y:S08]  /*97210*/  HMMA.1688.F32.TF32 R108, R24.reuse, R56, R164 ;  /* 0x00000038186c723c */ /* 0x050ff000000810a4 */
[----:B------:R-:W-:Y:S01]  /*97220*/  STL.64 [R1+0x4a0], R68 ;  /* 0x0004a04401007387 */ /* 0x000fe20000100a00 */
[C---:B-1----:R-:W-:Y:S03]  /*97230*/  HMMA.1688.F32.TF32 R72, R24.reuse, R52, R160 ;  /* 0x000000341848723c */ /* 0x042fe600000810a0 */
[----:B------:R1:W-:Y:S03]  /*97240*/  STL.64 [R1+0x4a8], R70 ;  /* 0x0004a84601007387 */ /* 0x0003e60000100a00 */
[C---:B-1----:R-:W-:Y:S08]  /*97250*/  HMMA.1688.F32.TF32 R68, R24.reuse, R48, R204 ;  /* 0x000000301844723c */ /* 0x042ff000000810cc */
[----:B------:R-:W-:Y:S04]  /*97260*/  STL.64 [R1+0x490], R108 ;  /* 0x0004906c01007387 */ /* 0x000fe80000100a00 */
[----:B------:R1:W-:Y:S04]  /*97270*/  STL.64 [R1+0x498], R110 ;  /* 0x0004986e01007387 */ /* 0x0003e80000100a00 */
[----:B------:R-:W4:Y:S04]  /*97280*/  LDL.LU R204, [R1+0x11b0] ;  /* 0x0011b00001cc7983 */ /* 0x000f280000300800 */
[----:B------:R-:W-:Y:S04]  /*97290*/  STL.64 [R1+0x480], R72 ;  /* 0x0004804801007387 */ /* 0x000fe80000100a00 */
[----:B------:R2:W-:Y:S04]  /*972a0*/  STL.64 [R1+0x488], R74 ;  /* 0x0004884a01007387 */ /* 0x0005e80000100a00 */
[----:B------:R-:W-:Y:S04]  /*972b0*/  STL.64 [R1+0x470], R68 ;  /* 0x0004704401007387 */ /* 0x000fe80000100a00 */
[----:B------:R2:W-:Y:S04]  /*972c0*/  STL.64 [R1+0x478], R70 ;  /* 0x0004784601007387 */ /* 0x0005e80000100a00 */
[----:B------:R-:W4:Y:S04]  /*972d0*/  LDL.LU R205, [R1+0x11b4] ;  /* 0x0011b40001cd7983 */ /* 0x000f280000300800 */
[----:B------:R-:W4:Y:S04]  /*972e0*/  LDL.LU R206, [R1+0x11b8] ;  /* 0x0011b80001ce7983 */ /* 0x000f280000300800 */
[----:B------:R-:W4:Y:S01]  /*972f0*/  LDL.LU R207, [R1+0x11bc] ;  /* 0x0011bc0001cf7983 */ /* 0x000f220000300800 */
[C---:B-1----:R-:W-:Y:S06]  /*97300*/  HMMA.1688.F32.TF32 R108, R24.reuse, R44, R152 ;  /* 0x0000002c186c723c */ /* 0x042fec0000081098 */
[C---:B--2---:R-:W-:Y:S06]  /*97310*/  HMMA.1688.F32.TF32 R72, R24.reuse, R40, R148 ;  /* 0x000000281848723c */ /* 0x044fec0000081094 */
[----:B------:R-:W-:Y:S06]  /*97320*/  HMMA.1688.F32.TF32 R68, R24, R36, R144 ;  /* 0x000000241844723c */ /* 0x000fec0000081090 */
[C---:B------:R-:W-:Y:S05]  /*97330*/  HMMA.1688.F32.TF32 R24, R96.reuse, R20, R132 ;  /* 0x000000146018723c */ /* 0x040fea0000081084 */
        /* <DEDUP_REMOVED lines=11> */
[----:B------:R-:W-:Y:S04]  /*973f0*/  STL.64 [R1+0x2b0], R72 ;  /* 0x0002b04801007387 */ /* 0x000fe80000100a00 */
[----:B------:R-:W-:Y:S10]  /*97400*/  STL.64 [R1+0x2b8], R74 ;  /* 0x0002b84a01007387 */ /* 0x000ff40000100a00 */
[----:B------:R-:W-:Y:S01]  /*97410*/  STL.64 [R1+0x290], R24 ;  /* 0x0002901801007387 */ /* 0x000fe20000100a00 */
[----:B------:R-:W-:-:S03]  /*97420*/  MOV R3, R27 ;  /* 0x0000001b00037202 */ /* 0x000fc60000000f00 */
[----:B------:R-:W-:Y:S04]  /*97430*/  STL.64 [R1+0x2a0], R68 ;  /* 0x0002a04401007387 */ /* 0x000fe80000100a00 */
[----:B------:R-:W-:Y:S04]  /*97440*/  STL.64 [R1+0x2a8], R70 ;  /* 0x0002a84601007387 */ /* 0x000fe80000100a00 */
[----:B------:R3:W-:Y:S02]  /*97450*/  STL [R1+0x298], R26 ;  /* 0x0002981a01007387 */ /* 0x0007e40000100800 */
[----:B---3--:R-:W-:Y:S02]  /*97460*/  HMMA.1688.F32.TF32 R24, R96, R4, R136 ;  /* 0x000000046018723c */ /* 0x008fe40000081088 */
[----:B------:R-:W-:Y:S04]  /*97470*/  STL [R1+0x5f68], R3 ;  /* 0x005f680301007387 */ /* 0x000fe80000100800 */
[----:B------:R-:W2:-:S15]  /*97480*/  LDL.LU R148, [R1+0x1190] ;  /* 0x0011900001947983 */ /* 0x000e9e0000300800 */
[----:B------:R-:W-:-:S02]  /*97490*/  NOP ;  /* 0x0000000000007918 */ /* 0x000fc40000000000 */
        /* <DEDUP_REMOVED lines=18> */
[----:B----4-:R-:W-:-:S15]  /*975c0*/  HMMA.1688.F32.TF32 R24, R96, R104, R204 ;  /* 0x000000686018723c */ /* 0x010fde00000810cc */
        /* <DEDUP_REMOVED lines=22> */
[C---:B---3--:R-:W-:Y:S06]  /*97730*/  HMMA.1688.F32.TF32 R24, R96.reuse, R28, R152 ;  /* 0x0000001c6018723c */ /* 0x048fec0000081098 */
[----:B--2---:R-:W-:-:S15]  /*97740*/  HMMA.1688.F32.TF32 R68, R96, R64, R120 ;  /* 0x000000406044723c */ /* 0x004fde0000081078 */
[----:B------:R-:W-:-:S02]  /*97750*/  NOP ;  /* 0x0000000000007918 */ /* 0x000fc40000000000 */
[----:B------:R-:W-:Y:S04]  /*97760*/  STL.64 [R1+0x420], R24 ;  /* 0x0004201801007387 */ /* 0x000fe80000100a00 */
[----:B------:R1:W-:Y:S01]  /*97770*/  STL [R1+0x428], R26 ;  /* 0x0004281a01007387 */ /* 0x0003e20000100800 */
[----:B------:R-:W-:Y:S01]  /*97780*/  IMAD.MOV.U32 R3, RZ, RZ, R27 ;  /* 0x000000ffff037224 */ /* 0x000fe200078e001b */
[C---:B------:R-:W-:Y:S06]  /*97790*/  HMMA.1688.F32.TF32 R72, R96.reuse, R60, R136 ;  /* 0x0000003c6048723c */ /* 0x040fec0000081088 */
[----:B-1----:R-:W-:Y:S01]  /*977a0*/  HMMA.1688.F32.TF32 R24, R96, R32, R148 ;  /* 0x000000206018723c */ /* 0x002fe20000081094 */
[----:B------:R-:W-:-:S02]  /*977b0*/  IMAD.MOV.U32 R138, RZ, RZ, R77 ;  /* 0x000000ffff8a7224 */ /* 0x000fc400078e004d */
[----:B------:R-:W-:Y:S01]  /*977c0*/  IMAD.MOV.U32 R139, RZ, RZ, R76 ;  /* 0x000000ffff8b7224 */ /* 0x000fe200078e004c */
[----:B------:R-:W-:Y:S01]  /*977d0*/  MOV R136, R81 ;  /* 0x0000005100887202 */ /* 0x000fe20000000f00 */
[----:B------:R-:W-:Y:S02]  /*977e0*/  IMAD.MOV.U32 R137, RZ, RZ, R80 ;  /* 0x000000ffff897224 */ /* 0x000fe400078e0050 */
[----:B------:R-:W-:Y:S02]  /*977f0*/  IMAD.MOV.U32 R122, RZ, RZ, R85 ;  /* 0x000000ffff7a7224 */ /* 0x000fe400078e0055 */
[----:B------:R-:W-:Y:S01]  /*97800*/  IMAD.MOV.U32 R123, RZ, RZ, R84 ;  /* 0x000000ffff7b7224 */ /* 0x000fe200078e0054 */
[----:B------:R-:W-:Y:S01]  /*97810*/  MOV R120, R89 ;  /* 0x0000005900787202 */ /* 0x000fe20000000f00 */
[----:B------:R-:W-:-:S12]  /*97820*/  IMAD.MOV.U32 R121, RZ, RZ, R88 ;  /* 0x000000ffff797224 */ /* 0x000fd800078e0058 */
[----:B------:R-:W-:Y:S04]  /*97830*/  STL.64 [R1+0x5e30], R26 ;  /* 0x005e301a01007387 */ /* 0x000fe80000100a00 */
[----:B------:R1:W-:Y:S04]  /*97840*/  STL.64 [R1+0x5e28], R24 ;  /* 0x005e281801007387 */ /* 0x0003e80000100a00 */
[----:B------:R-:W-:Y:S04]  /*97850*/  STL.64 [R1+0x5e40], R70 ;  /* 0x005e404601007387 */ /* 0x000fe80000100a00 */
[----:B------:R2:W-:Y:S04]  /*97860*/  STL.64 [R1+0x5e38], R68 ;  /* 0x005e384401007387 */ /* 0x0005e80000100a00 */
[----:B------:R-:W-:Y:S04]  /*97870*/  STL.64 [R1+0x5e50], R74 ;  /* 0x005e504a01007387 */ /* 0x000fe80000100a00 */
[----:B------:R-:W-:Y:S01]  /*97880*/  STL.64 [R1+0x5e48], R72 ;  /* 0x005e484801007387 */ /* 0x000fe20000100a00 */
[C---:B----4-:R-:W-:Y:S06]  /*97890*/  HMMA.1688.F32.TF32 R84, R96.reuse, R48, R128 ;  /* 0x000000306054723c */ /* 0x050fec0000081080 */
        /* <DEDUP_REMOVED lines=23> */
[----:B------:R-:W-:Y:S04]  /*97a10*/  STL.64 [R1+0x5ea0], R94 ;  /* 0x005ea05e01007387 */ /* 0x000fe80000100a00 */
[----:B------:R-:W-:Y:S04]  /*97a20*/  STL.64 [R1+0x5e98], R92 ;  /* 0x005e985c01007387 */ /* 0x000fe80000100a00 */
        /* <DEDUP_REMOVED lines=16> */
[C---:B------:R-:W-:Y:S01]  /*97b30*/  HMMA.1688.F32.TF32 R100, R156.reuse, R20, R136 ;  /* 0x000000149c64723c */ /* 0x040fe20000081088 */
[----:B------:R-:W3:Y:S04]  /*97b40*/  LDL.LU R136, [R1+0x10e0] ;  /* 0x0010e00001887983 */ /* 0x000ee80000300800 */
[----:B------:R-:W3:Y:S04]  /*97b50*/  LDL.LU R137, [R1+0x10e4] ;  /* 0x0010e40001897983 */ /* 0x000ee80000300800 */
[----:B------:R-:W3:Y:S04]  /*97b60*/  LDL.LU R138, [R1+0x10e8] ;  /* 0x0010e800018a7983 */ /* 0x000ee80000300800 */
[----:B------:R-:W3:Y:S10]  /*97b70*/  LDL.LU R139, [R1+0x10ec] ;  /* 0x0010ec00018b7983 */ /* 0x000ef40000300800 */
[----:B------:R-:W-:Y:S04]  /*97b80*/  STL.64 [R1+0x5ec0], R102 ;  /* 0x005ec06601007387 */ /* 0x000fe80000100a00 */
[----:B------:R-:W-:Y:S01]  /*97b90*/  STL.64 [R1+0x5eb8], R100 ;  /* 0x005eb86401007387 */ /* 0x000fe20000100a00 */
[C---:B----4-:R-:W-:Y:S06]  /*97ba0*/  HMMA.1688.F32.TF32 R108, R156.reuse, R16, R144 ;  /* 0x000000109c6c723c */ /* 0x050fec0000081090 */
[C---:B--2---:R-:W-:Y:S06]  /*97bb0*/  HMMA.1688.F32.TF32 R112, R156.reuse, R12, R128 ;  /* 0x0000000c9c70723c */ /* 0x044fec0000081080 */
[C---:B---3--:R-:W-:Y:S06]  /*97bc0*/  HMMA.1688.F32.TF32 R116, R156.reuse, R8, R204 ;  /* 0x000000089c74723c */ /* 0x048fec00000810cc */
[C---:B------:R-:W-:Y:S06]  /*97bd0*/  HMMA.1688.F32.TF32 R224, R156.reuse, R28, R124 ;  /* 0x0000001c9ce0723c */ /* 0x040fec000008107c */
[C---:B------:R-:W-:Y:S01]  /*97be0*/  HMMA.1688.F32.TF32 R120, R156.reuse, R4, R120 ;  /* 0x000000049c78723c */ /* 0x040fe20000081078 */
[----:B------:R-:W-:Y:S04]  /*97bf0*/  STL.64 [R1+0x5ed0], R110 ;  /* 0x005ed06e01007387 */ /* 0x000fe80000100a00 */
[----:B------:R-:W-:Y:S04]  /*97c00*/  STL.64 [R1+0x5ec8], R108 ;  /* 0x005ec86c01007387 */ /* 0x000fe80000100a00 */
[----:B------:R-:W-:Y:S04]  /*97c10*/  STL.64 [R1+0x5ee0], R114 ;  /* 0x005ee07201007387 */ /* 0x000fe80000100a00 */
[----:B------:R-:W-:Y:S01]  /*97c20*/  STL.64 [R1+0x5ed8], R112 ;  /* 0x005ed87001007387 */ /* 0x000fe20000100a00 */
[C---:B------:R-:W-:Y:S03]  /*97c30*/  HMMA.1688.F32.TF32 R220, R156.reuse, R104, R132 ;  /* 0x000000689cdc723c */ /* 0x040fe60000081084 */
        /* <DEDUP_REMOVED lines=30> */
[----:B------:R-:W-:Y:S01]  /*97e20*/  STL.64 [R1+0x5f28], R124 ;  /* 0x005f287c01007387 */ /* 0x000fe20000100a00 */
[C---:B---3--:R-:W-:Y:S06]  /*97e30*/  HMMA.1688.F32.TF32 R128, R156.reuse, R64, R128 ;  /* 0x000000409c80723c */ /* 0x048fec0000081080 */
[C---:B--2---:R-:W-:Y:S06]  /*97e40*/  HMMA.1688.F32.TF32 R132, R156.reuse, R60, R204 ;  /* 0x0000003c9c84723c */ /* 0x044fec00000810cc */
[C---:B----4-:R-:W-:Y:S11]  /*97e50*/  HMMA.1688.F32.TF32 R136, R156.reuse, R56, R136 ;  /* 0x000000389c88723c */ /* 0x050ff60000081088 */
[----:B------:R-:W-:Y:S04]  /*97e60*/  STL.64 [R1+0x5f40], R130 ;  /* 0x005f408201007387 */ /* 0x000fe80000100a00 */
[----:B------:R-:W-:Y:S04]  /*97e70*/  STL.64 [R1+0x5f38], R128 ;  /* 0x005f388001007387 */ /* 0x000fe80000100a00 */
[----:B------:R-:W2:Y:S04]  /*97e80*/  LDL.LU R160, [R1+0xa50] ;  /* 0x000a500001a07983 */ /* 0x000ea80000300800 */
[----:B------:R-:W2:Y:S01]  /*97e90*/  LDL.LU R161, [R1+0xa54] ;  /* 0x000a540001a17983 */ /* 0x000ea20000300800 */
[C---:B------:R-:W-:Y:S03]  /*97ea0*/  HMMA.1688.F32.TF32 R140, R156.reuse, R52, R140 ;  /* 0x000000349c8c723c */ /* 0x040fe6000008108c */
        /* <DEDUP_REMOVED lines=36> */
[C---:B----4-:R-:W-:Y:S06]  /*980f0*/  HMMA.1688.F32.TF32 R152, R156.reuse, R40, R152 ;  /* 0x000000289c98723c */ /* 0x050fec0000081098 */
[----:B--2---:R-:W-:Y:S06]  /*98100*/  HMMA.1688.F32.TF32 R156, R156, R36, R160 ;  /* 0x000000249c9c723c */ /* 0x004fec00000810a0 */
        /* <DEDUP_REMOVED lines=37> */
[C---:B--2---:R-:W-:Y:S01]  /*98360*/  HMMA.1688.F32.TF32 R176, R212.reuse, R4, R204 ;  /* 0x00000004d4b0723c */ /* 0x044fe200000810cc */
[----:B------:R-:W2:Y:S04]  /*98370*/  LDL.LU R204, [R1+0x1000] ;  /* 0x0010000001cc7983 */ /* 0x000ea80000300800 */
[----:B------:R-:W2:Y:S04]  /*98380*/  LDL.LU R205, [R1+0x1004] ;  /* 0x0010040001cd7983 */ /* 0x000ea80000300800 */
[----:B------:R-:W2:Y:S01]  /*98390*/  LDL.LU R206, [R1+0x1008] ;  /* 0x0010080001ce7983 */ /* 0x000ea20000300800 */
[C---:B----4-:R-:W-:Y:S03]  /*983a0*/  HMMA.1688.F32.TF32 R232, R212.reuse, R28, R188 ;  /* 0x0000001cd4e8723c */ /* 0x050fe600000810bc */
[----:B------:R-:W2:Y:S03]  /*983b0*/  LDL.LU R207, [R1+0x100c] ;  /* 0x00100c0001cf7983 */ /* 0x000ea60000300800 */
[C---:B------:R-:W-:Y:S06]  /*983c0*/  HMMA.1688.F32.TF32 R180, R212.reuse, R32, R180 ;  /* 0x00000020d4b4723c */ /* 0x040fec00000810b4 */
[C---:B------:R-:W-:Y:S06]  /*983d0*/  HMMA.1688.F32.TF32 R184, R212.reuse, R64, R184 ;  /* 0x00000040d4b8723c */ /* 0x040fec00000810b8 */
[C---:B------:R-:W-:Y:S01]  /*983e0*/  HMMA.1688.F32.TF32 R188, R212.reuse, R60, R244 ;  /* 0x0000003cd4bc723c */ /* 0x040fe200000810f4 */
[----:B------:R-:W-:Y:S04]  /*983f0*/  STL [R1+0x5d98], R228 ;  /* 0x005d98e401007387 */ /* 0x000fe80000100800 */
[----:B------:R-:W-:Y:S04]  /*98400*/  STL [R1+0x5d94], R229 ;  /* 0x005d94e501007387 */ /* 0x000fe80000100800 */
[----:B------:R-:W-:Y:S04]  /*98410*/  STL [R1+0x5d90], R230 ;  /* 0x005d90e601007387 */ /* 0x000fe80000100800 */
[----:B------:R-:W-:Y:S04]  /*98420*/  STL [R1+0x5d8c], R231 ;  /* 0x005d8ce701007387 */ /* 0x000fe80000100800 */
[----:B------:R-:W3:Y:S04]  /*98430*/  LDL.LU R196, [R1+0xff0] ;  /* 0x000ff00001c47983 */ /* 0x000ee80000300800 */
[----:B------:R-:W3:Y:S04]  /*98440*/  LDL.LU R197, [R1+0xff4] ;  /* 0x000ff40001c57983 */ /* 0x000ee80000300800 */
[----:B------:R-:W3:Y:S04]  /*98450*/  LDL.LU R198, [R1+0xff8] ;  /* 0x000ff80001c67983 */ /* 0x000ee80000300800 */
[----:B------:R-:W3:Y:S04]  /*98460*/  LDL.LU R199, [R1+0xffc] ;  /* 0x000ffc0001c77983 */ /* 0x000ee80000300800 */
        /* <DEDUP_REMOVED lines=13> */
[----:B------:R4:W-:Y:S04]  /*98540*/  STL [R1+0x5dc4], R189 ;  /* 0x005dc4bd01007387 */ /* 0x0009e80000100800 */
[----:B------:R4:W-:Y:S04]  /*98550*/  STL [R1+0x5dc0], R190 ;  /* 0x005dc0be01007387 */ /* 0x0009e80000100800 */
        /* <DEDUP_REMOVED lines=24> */
[C---:B---3--:R-:W-:Y:S03]  /*986e0*/  HMMA.1688.F32.TF32 R196, R212.reuse, R52, R196 ;  /* 0x00000034d4c4723c */ /* 0x048fe600000810c4 */
        /* <DEDUP_REMOVED lines=8> */
[C---:B----4-:R-:W-:Y:S03]  /*98770*/  HMMA.1688.F32.TF32 R200, R212.reuse, R48, R244 ;  /* 0x00000030d4c8723c */ /* 0x050fe600000810f4 */
[----:B------:R-:W4:Y:S04]  /*98780*/  LDL.LU R250, [R1+0x7c8] ;  /* 0x0007c80001fa7983 */ /* 0x000f280000300800 */
[----:B------:R-:W4:Y:S04]  /*98790*/  LDL.LU R251, [R1+0x7cc] ;  /* 0x0007cc0001fb7983 */ /* 0x000f280000300800 */
        /* <DEDUP_REMOVED lines=12> */
[C---:B------:R-:W-:Y:S06]  /*98860*/  HMMA.1688.F32.TF32 R168, R212.reuse, R12, R168 ;  /* 0x0000000cd4a8723c */ /* 0x040fec00000810a8 */
[C---:B------:R-:W-:Y:S06]  /*98870*/  HMMA.1688.F32.TF32 R172, R212.reuse, R8, R172 ;  /* 0x00000008d4ac723c */ /* 0x040fec00000810ac */
[C---:B--2---:R-:W-:Y:S06]  /*98880*/  HMMA.1688.F32.TF32 R204, R212.reuse, R44, R204 ;  /* 0x0000002cd4cc723c */ /* 0x044fec00000810cc */
[C---:B------:R-:W-:Y:S06]  /*98890*/  HMMA.1688.F32.TF32 R208, R212.reuse, R40, R208 ;  /* 0x00000028d4d0723c */ /* 0x040fec00000810d0 */
[----:B---3--:R-:W-:Y:S06]  /*988a0*/  HMMA.1688.F32.TF32 R212, R212, R36, R68 ;  /* 0x00000024d4d4723c */ /* 0x008fec0000081044 */
[C---:B------:R-:W-:Y:S06]  /*988b0*/  HMMA.1688.F32.TF32 R68, R240.reuse, R16, R24 ;  /* 0x00000010f044723c */ /* 0x040fec0000081018 */
[----:B----4-:R-:W-:Y:S01]  /*988c0*/  HMMA.1688.F32.TF32 R24, R240, R12, R248 ;  /* 0x0000000cf018723c */ /* 0x010fe200000810f8 */
        /* <DEDUP_REMOVED lines=12> */
[----:B------:R1:W-:Y:S04]  /*98990*/  STL.64 [R1+0x790], R68 ;  /* 0x0007904401007387 */ /* 0x0003e80000100a00 */
[----:B------:R2:W-:Y:S04]  /*989a0*/  STL.64 [R1+0x798], R70 ;  /* 0x0007984601007387 */ /* 0x0005e80000100a00 */
[----:B------:R-:W3:Y:S04]  /*989b0*/  LDL.LU R84, [R1+0xfb0] ;  /* 0x000fb00001547983 */ /* 0x000ee80000300800 */
[----:B------:R-:W3:Y:S04]  /*989c0*/  LDL.LU R85, [R1+0xfb4] ;  /* 0x000fb40001557983 */ /* 0x000ee80000300800 */
[----:B------:R-:W3:Y:S04]  /*989d0*/  LDL.LU R86, [R1+0xfb8] ;  /* 0x000fb80001567983 */ /* 0x000ee80000300800 */
[----:B------:R-:W3:Y:S01]  /*989e0*/  LDL.LU R87, [R1+0xfbc] ;  /* 0x000fbc0001577983 */ /* 0x000ee20000300800 */
[----:B------:R-:W-:-:S02]  /*989f0*/  IMAD.MOV.U32 R189, RZ, RZ, R24 ;  /* 0x000000ffffbd7224 */ /* 0x000fc400078e0018 */
[----:B------:R-:W-:Y:S01]  /*98a00*/  IMAD.MOV.U32 R190, RZ, RZ, R25 ;  /* 0x000000ffffbe7224 */ /* 0x000fe200078e0019 */
[----:B------:R-:W-:Y:S01]  /*98a10*/  MOV R184, R26 ;  /* 0x0000001a00b87202 */ /* 0x000fe20000000f00 */
[----:B------:R-:W-:Y:S01]  /*98a20*/  IMAD.MOV.U32 R185, RZ, RZ, R27 ;  /* 0x000000ffffb97224 */ /* 0x000fe200078e001b */
[----:B------:R-:W4:Y:S01]  /*98a30*/  LDL.LU R80, [R1+0xfa0] ;  /* 0x000fa00001507983 */ /* 0x000f220000300800 */
[----:B------:R-:W-:Y:S03]  /*98a40*/  HMMA.1688.F32.TF32 R24, R240, R8, R244 ;  /* 0x00000008f018723c */ /* 0x000fe600000810f4 */
        /* <DEDUP_REMOVED lines=14> */
[----:B------:R-:W3:Y:S01]  /*98b30*/  LDL.LU R71, [R1+0xf7c] ;  /* 0x000f7c0001477983 */ /* 0x000ee20000300800 */
[----:B------:R-:W-:-:S03]  /*98b40*/  LOP3.LUT R223, R0, 0x20, RZ, 0x3c, !PT ;  /* 0x0000002000df7812 */ /* 0x000fc600078e3cff */
[----:B------:R-:W-:Y:S04]  /*98b50*/  LDS R244, [R0+UR12+0x10300] ;  /* 0x0103000c00f47984 */ /* 0x000fe80008000800 */
[----:B------:R-:W-:Y:S04]  /*98b60*/  LDS R246, [R0+UR12+0x11300] ;  /* 0x0113000c00f67984 */ /* 0x000fe80008000800 */
[----:B------:R-:W-:Y:S04]  /*98b70*/  LDS R245, [R223+UR12+0x10300] ;  /* 0x0103000cdff57984 */ /* 0x000fe80008000800 */
[----:B------:R-:W1:Y:S01]  /*98b80*/  LDS R247, [R223+UR12+0x11300] ;  /* 0x0113000cdff77984 */ /* 0x000e620008000800 */
[----:B------:R-:W-:-:S02]  /*98b90*/  IMAD.MOV.U32 R192, RZ, RZ, R24 ;  /* 0x000000ffffc07224 */ /* 0x000fc400078e0018 */
[----:B------:R-:W-:Y:S01]  /*98ba0*/  IMAD.MOV.U32 R193, RZ, RZ, R25 ;  /* 0x000000ffffc17224 */ /* 0x000fe200078e0019 */
[----:B------:R-:W2:Y:S01]  /*98bb0*/  LDL.LU R24, [R1+0xf60] ;  /* 0x000f600001187983 */ /* 0x000ea20000300800 */
[----:B------:R-:W-:-:S03]  /*98bc0*/  MOV R194, R26 ;  /* 0x0000001a00c27202 */ /* 0x000fc60000000f00 */
[----:B------:R-:W2:Y:S01]  /*98bd0*/  LDL.LU R25, [R1+0xf64] ;  /* 0x000f640001197983 */ /* 0x000ea20000300800 */
[----:B------:R-:W-:-:S03]  /*98be0*/  IMAD.MOV.U32 R188, RZ, RZ, R27 ;  /* 0x000000ffffbc7224 */ /* 0x000fc600078e001b */
[----:B------:R-:W2:Y:S04]  /*98bf0*/  LDL.LU R26, [R1+0xf68] ;  /* 0x000f6800011a7983 */ /* 0x000ea80000300800 */
[----:B------:R-:W2:Y:S04]  /*98c00*/  LDL.LU R27, [R1+0xf6c] ;  /* 0x000f6c00011b7983 */ /* 0x000ea80000300800 */
        /* <DEDUP_REMOVED lines=8> */
[----:B------:R-:W-:Y:S01]  /*98c90*/  HMMA.1688.F32.TF32 R84, R240, R4, R84 ;  /* 0x00000004f054723c */ /* 0x000fe20000081054 */
[----:B------:R-:W-:-:S02]  /*98ca0*/  IMAD.MOV.U32 R204, RZ, RZ, R24 ;  /* 0x000000ffffcc7224 */ /* 0x000fc400078e0018 */
[----:B------:R-:W-:Y:S01]  /*98cb0*/  IMAD.MOV.U32 R205, RZ, RZ, R25 ;  /* 0x000000ffffcd7224 */ /* 0x000fe200078e0019 */
[----:B------:R-:W-:Y:S01]  /*98cc0*/  MOV R206, R26 ;  /* 0x0000001a00ce7202 */ /* 0x000fe20000000f00 */
[----:B------:R-:W-:Y:S02]  /*98cd0*/  IMAD.MOV.U32 R207, RZ, RZ, R27 ;  /* 0x000000ffffcf7224 */ /* 0x000fe400078e001b */
[----:B------:R-:W-:Y:S01]  /*98ce0*/  HMMA.1688.F32.TF32 R24, R240, R56, R248 ;  /* 0x00000038f018723c */ /* 0x000fe200000810f8 */
[----:B------:R-:W2:Y:S04]  /*98cf0*/  LDL.LU R248, [R1+0xda0] ;  /* 0x000da00001f87983 */ /* 0x000ea80000300800 */
[----:B------:R-:W2:Y:S04]  /*98d00*/  LDL.LU R249, [R1+0xda4] ;  /* 0x000da40001f97983 */ /* 0x000ea80000300800 */
[----:B------:R-:W2:Y:S04]  /*98d10*/  LDL.LU R250, [R1+0xda8] ;  /* 0x000da80001fa7983 */ /* 0x000ea80000300800 */
[----:B------:R-:W2:Y:S01]  /*98d20*/  LDL.LU R251, [R1+0xdac] ;  /* 0x000dac0001fb7983 */ /* 0x000ea20000300800 */
        /* <DEDUP_REMOVED lines=9> */
[----:B------:R-:W-:Y:S01]  /*98dc0*/  IMAD.MOV.U32 R209, RZ, RZ, R25 ;  /* 0x000000ffffd17224 */ /* 0x000fe200078e0019 */
[----:B------:R-:W1:Y:S01]  /*98dd0*/  LDL.LU R24, [R1+0xdb0] ;  /* 0x000db00001187983 */ /* 0x000e620000300800 */
[----:B------:R-:W-:-:S03]  /*98de0*/  MOV R210, R26 ;  /* 0x0000001a00d27202 */ /* 0x000fc60000000f00 */
[----:B------:R-:W1:Y:S01]  /*98df0*/  LDL.LU R25, [R1+0xdb4] ;  /* 0x000db40001197983 */ /* 0x000e620000300800 */
[----:B------:R-:W-:-:S03]  /*98e00*/  IMAD.MOV.U32 R211, RZ, RZ, R27 ;  /* 0x000000ffffd37224 */ /* 0x000fc600078e001b */
        /* <DEDUP_REMOVED lines=8> */
[----:B------:R-:W4:Y:S01]  /*98e90*/  LDL.LU R74, [R1+0xea8] ;  /* 0x000ea800014a7983 */ /* 0x000f220000300800 */
[----:B------:R-:W-:-:S03]  /*98ea0*/  IMAD.MOV.U32 R232, RZ, RZ, R80 ;  /* 0x000000ffffe87224 */ /* 0x000fc600078e0050 */
[----:B------:R-:W4:Y:S01]  /*98eb0*/  LDL.LU R75, [R1+0xeac] ;  /* 0x000eac00014b7983 */ /* 0x000f220000300800 */
[----:B------:R-:W-:-:S03]  /*98ec0*/  IMAD.MOV.U32 R233, RZ, RZ, R81 ;  /* 0x000000ffffe97224 */ /* 0x000fc600078e0051 */
[----:B------:R-:W2:Y:S01]  /*98ed0*/  LDL.LU R80, [R1+0xbd0] ;  /* 0x000bd00001507983 */ /* 0x000ea20000300800 */
[----:B------:R-:W-:-:S03]  /*98ee0*/  MOV R234, R82 ;  /* 0x0000005200ea7202 */ /* 0x000fc60000000f00 */
[----:B------:R-:W2:Y:S01]  /*98ef0*/  LDL.LU R81, [R1+0xbd4] ;  /* 0x000bd40001517983 */ /* 0x000ea20000300800 */
[----:B------:R-:W-:-:S03]  /*98f00*/  IMAD.MOV.U32 R228, RZ, RZ, R83 ;  /* 0x000000ffffe47224 */ /* 0x000fc600078e0053 */
[----:B------:R-:W2:Y:S01]  /*98f10*/  LDL.LU R82, [R1+0xbd8] ;  /* 0x000bd80001527983 */ /* 0x000ea20000300800 */
[----:B------:R-:W-:-:S03]  /*98f20*/  IMAD.MOV.U32 R180, RZ, RZ, R84 ;  /* 0x000000ffffb47224 */ /* 0x000fc600078e0054 */
[----:B------:R-:W2:Y:S01]  /*98f30*/  LDL.LU R83, [R1+0xbdc] ;  /* 0x000bdc0001537983 */ /* 0x000ea20000300800 */
[----:B------:R-:W-:-:S03]  /*98f40*/  IMAD.MOV.U32 R181, RZ, RZ, R85 ;  /* 0x000000ffffb57224 */ /* 0x000fc600078e0055 */
[----:B------:R-:W3:Y:S01]  /*98f50*/  LDL.LU R84, [R1+0xeb0] ;  /* 0x000eb00001547983 */ /* 0x000ee20000300800 */
[----:B------:R-:W-:-:S03]  /*98f60*/  MOV R182, R86 ;  /* 0x0000005600b67202 */ /* 0x000fc60000000f00 */
[----:B------:R-:W3:Y:S01]  /*98f70*/  LDL.LU R85, [R1+0xeb4] ;  /* 0x000eb40001557983 */ /* 0x000ee20000300800 */
[----:B------:R-:W-:-:S03]  /*98f80*/  IMAD.MOV.U32 R183, RZ, RZ, R87 ;  /* 0x000000ffffb77224 */ /* 0x000fc600078e0057 */
        /* <DEDUP_REMOVED lines=74> */
[----:B------:R-:W3:Y:S01]  /*99430*/  LDL.LU R79, [R1+0xbfc] ;  /* 0x000bfc00014f7983 */ /* 0x000ee20000300800 */
[----:B--2---:R-:W-:Y:S06]  /*99440*/  HMMA.1688.F32.TF32 R144, R240, R48, R144 ;  /* 0x00000030f090723c */ /* 0x004fec0000081090 */
[----:B------:R-:W-:-:S15]  /*99450*/  HMMA.1688.F32.TF32 R120, R236, R8, R120 ;  /* 0x00000008ec78723c */ /* 0x000fde0000081078 */
[----:B------:R-:W-:-:S03]  /*99460*/  NOP ;  /* 0x0000000000007918 */ /* 0x000fc60000000000 */
[----:B------:R-:W-:Y:S02]  /*99470*/  IMAD.MOV.U32 R186, RZ, RZ, R144 ;  /* 0x000000ffffba7224 */ /* 0x000fe400078e0090 */
[----:B------:R-:W-:Y:S01]  /*99480*/  IMAD.MOV.U32 R187, RZ, RZ, R145 ;  /* 0x000000ffffbb7224 */ /* 0x000fe200078e0091 */
[----:B------:R-:W-:Y:S01]  /*99490*/  MOV R191, R146 ;  /* 0x0000009200bf7202 */ /* 0x000fe20000000f00 */
[----:B------:R-:W-:Y:S02]  /*994a0*/  IMAD.MOV.U32 R195, RZ, RZ, R147 ;  /* 0x000000ffffc37224 */ /* 0x000fe400078e0093 */
[C---:B----4-:R-:W-:Y:S06]  /*994b0*/  HMMA.1688.F32.TF32 R144, R240.reuse, R44, R140 ;  /* 0x0000002cf090723c */ /* 0x050fec000008108c */
[C---:B---3--:R-:W-:Y:S06]  /*994c0*/  HMMA.1688.F32.TF32 R140, R240.reuse, R40, R136 ;  /* 0x00000028f08c723c */ /* 0x048fec0000081088 */
[----:B------:R-:W-:Y:S06]  /*994d0*/  HMMA.1688.F32.TF32 R136, R240, R36, R132 ;  /* 0x00000024f088723c */ /* 0x000fec0000081084 */
        /* <DEDUP_REMOVED lines=20> */
[C---:B--2---:R-:W-:Y:S06]  /*99620*/  HMMA.1688.F32.TF32 R120, R236.reuse, R104, R112 ;  /* 0x00000068ec78723c */ /* 0x044fec0000081070 */
[C---:B---3--:R-:W-:Y:S06]  /*99630*/  HMMA.1688.F32.TF32 R116, R236.reuse, R28, R108 ;  /* 0x0000001cec74723c */ /* 0x048fec000008106c */
        /* <DEDUP_REMOVED lines=9> */
[C---:B-1----:R-:W-:Y:S06]  /*996d0*/  HMMA.1688.F32.TF32 R72, R244.reuse, R20, R24 ;  /* 0x00000014f448723c */ /* 0x042fec0000081018 */
[----:B------:R-:W-:Y:S06]  /*996e0*/  HMMA.1688.F32.TF32 R68, R244, R16, R248 ;  /* 0x00000010f444723c */ /* 0x000fec00000810f8 */
[C---:B------:R-:W-:Y:S06]  /*996f0*/  HMMA.1688.F32.TF32 R148, R240.reuse, R52, R148 ;  /* 0x00000034f094723c */ /* 0x040fec0000081094 */
[----:B------:R-:W-:Y:S01]  /*99700*/  HMMA.1688.F32.TF32 R216, R240, R20, R216 ;  /* 0x00000014f0d8723c */ /* 0x000fe200000810d8 */
[----:B------:R-:W-:Y:S04]  /*99710*/  LDS R240, [R2+UR12+0x10300] ;  /* 0x0103000c02f07984 */ /* 0x000fe80008000800 */
[----:B------:R-:W-:Y:S04]  /*99720*/  LDS R242, [R2+UR12+0x11300] ;  /* 0x0113000c02f27984 */ /* 0x000fe80008000800 */
[----:B------:R-:W-:Y:S04]  /*99730*/  LDS R241, [R252+UR12+0x10300] ;  /* 0x0103000cfcf17984 */ /* 0x000fe80008000800 */
[----:B------:R-:W1:Y:S04]  /*99740*/  LDS R243, [R252+UR12+0x11300] ;  /* 0x0113000cfcf37984 */ /* 0x000e680008000800 */
[----:B------:R-:W-:Y:S04]  /*99750*/  LDS R236, [R0+UR12+0x10380] ;  /* 0x0103800c00ec7984 */ /* 0x000fe80008000800 */
        /* <DEDUP_REMOVED lines=31> */
[----:B------:R-:W-:Y:S04]  /*99950*/  LDS R237, [R223+UR12+0x10380] ;  /* 0x0103800cdfed7984 */ /* 0x000fe80008000800 */
[----:B------:R-:W2:Y:S04]  /*99960*/  LDS R239, [R223+UR12+0x11380] ;  /* 0x0113800cdfef7984 */ /* 0x000ea80008000800 */
        /* <DEDUP_REMOVED lines=94> */
[C---:B------:R-:W-:Y:S06]  /*99f50*/  HMMA.1688.F32.TF32 R120, R244.reuse, R56, R120 ;  /* 0x00000038f478723c */ /* 0x040fec0000081078 */
[C---:B------:R-:W-:Y:S11]  /*99f60*/  HMMA.1688.F32.TF32 R116, R244.reuse, R52, R116 ;  /* 0x00000034f474723c */ /* 0x040ff60000081074 */
[----:B------:R-:W-:Y:S04]  /*99f70*/  STL.64 [R1+0xc60], R148 ;  /* 0x000c609401007387 */ /* 0x000fe80000100a00 */
[----:B------:R-:W-:Y:S04]  /*99f80*/  STL.64 [R1+0xc68], R150 ;  /* 0x000c689601007387 */ /* 0x000fe80000100a00 */
[----:B------:R-:W-:Y:S04]  /*99f90*/  STL.64 [R1+0xc90], R144 ;  /* 0x000c909001007387 */ /* 0x000fe80000100a00 */
[----:B------:R3:W-:Y:S02]  /*99fa0*/  STL.64 [R1+0xc98], R146 ;  /* 0x000c989201007387 */ /* 0x0007e40000100a00 */
        /* <DEDUP_REMOVED lines=11> */
[C---:B------:R-:W-:Y:S06]  /*9a060*/  HMMA.1688.F32.TF32 R88, R240.reuse, R16, R88 ;  /* 0x00000010f058723c */ /* 0x040fec0000081058 */
[C---:B------:R-:W-:Y:S06]  /*9a070*/  HMMA.1688.F32.TF32 R84, R240.reuse, R12, R84 ;  /* 0x0000000cf054723c */ /* 0x040fec0000081054 */
[C---:B------:R-:W-:Y:S06]  /*9a080*/  HMMA.1688.F32.TF32 R80, R240.reuse, R8, R80 ;  /* 0x00000008f050723c */ /* 0x040fec0000081050 */
[C---:B------:R-:W-:Y:S01]  /*9a090*/  HMMA.1688.F32.TF32 R68, R240.reuse, R28, R68 ;  /* 0x0000001cf044723c */ /* 0x040fe20000081044 */
[----:B------:R-:W-:Y:S04]  /*9a0a0*/  LDS R244, [R2+UR12+0x10380] ;  /* 0x0103800c02f47984 */ /* 0x000fe80008000800 */
[----:B------:R-:W-:Y:S04]  /*9a0b0*/  LDS R246, [R2+UR12+0x11380] ;  /* 0x0113800c02f67984 */ /* 0x000fe80008000800 */
[----:B------:R-:W-:Y:S04]  /*9a0c0*/  LDS R245, [R252+UR12+0x10380] ;  /* 0x0103800cfcf57984 */ /* 0x000fe80008000800 */
[----:B------:R-:W1:Y:S04]  /*9a0d0*/  LDS R247, [R252+UR12+0x11380] ;  /* 0x0113800cfcf77984 */ /* 0x000e680008000800 */
        /* <DEDUP_REMOVED lines=42> */
[----:B--2---:R-:W2:Y:S04]  /*9a380*/  LDL.LU R68, [R1+0x870] ;  /* 0x0008700001447983 */ /* 0x004ea80000300800 */
[----:B------:R4:W-:Y:S04]  /*9a390*/  STL.64 [R1+0xf50], R72 ;  /* 0x000f504801007387 */ /* 0x0009e80000100a00 */
[----:B------:R1:W-:Y:S04]  /*9a3a0*/  STL.64 [R1+0xf58], R74 ;  /* 0x000f584a01007387 */ /* 0x0003e80000100a00 */
[----:B------:R2:W-:Y:S04]  /*9a3b0*/  STL.64 [R1+0xf40], R24 ;  /* 0x000f401801007387 */ /* 0x0005e80000100a00 */
[----:B------:R2:W-:Y:S04]  /*9a3c0*/  STL.64 [R1+0xf48], R26 ;  /* 0x000f481a01007387 */ /* 0x0005e80000100a00 */
[----:B------:R-:W2:Y:S04]  /*9a3d0*/  LDL.LU R69, [R1+0x874] ;  /* 0x0008740001457983 */ /* 0x000ea80000300800 */
[----:B---3--:R-:W3:Y:S04]  /*9a3e0*/  LDL.LU R70, [R1+0x878] ;  /* 0x0008780001467983 */ /* 0x008ee80000300800 */
        /* <DEDUP_REMOVED lines=125> */
[----:B------:R-:W-:Y:S06]  /*9abc0*/  HMMA.1688.F32.TF32 R72, R244, R16, R72 ;  /* 0x00000010f448723c */ /* 0x000fec0000081048 */
[----:B------:R-:W-:Y:S06]  /*9abd0*/  HMMA.1688.F32.TF32 R116, R236, R32, R116 ;  /* 0x00000020ec74723c */ /* 0x000fec0000081074 */
[----:B------:R-:W-:Y:S01]  /*9abe0*/  HMMA.1688.F32.TF32 R68, R244, R12, R68 ;  /* 0x0000000cf444723c */ /* 0x000fe20000081044 */
[----:B------:R-:W-:Y:S04]  /*9abf0*/  LDS R240, [R0+UR12+0x12000] ;  /* 0x0120000c00f07984 */ /* 0x000fe80008000800 */
[----:B------:R-:W-:Y:S04]  /*9ac00*/  STL.64 [R1+0xf30], R164 ;  /* 0x000f30a401007387 */ /* 0x000fe80000100a00 */
[----:B------:R1:W-:Y:S04]  /*9ac10*/  STL.64 [R1+0xf38], R166 ;  /* 0x000f38a601007387 */ /* 0x0003e80000100a00 */
[----:B------:R-:W-:Y:S04]  /*9ac20*/  LDS R242, [R0+UR12+0x13000] ;  /* 0x0130000c00f27984 */ /* 0x000fe80008000800 */
[----:B------:R-:W-:Y:S04]  /*9ac30*/  LDS R241, [R223+UR12+0x12000] ;  /* 0x0120000cdff17984 */ /* 0x000fe80008000800 */
[----:B------:R-:W3:Y:S04]  /*9ac40*/  LDS R243, [R223+UR12+0x13000] ;  /* 0x0130000cdff37984 */ /* 0x000ee80008000800 */
[----:B-1----:R-:W4:Y:S04]  /*9ac50*/  LDL.LU.64 R166, [R1+0x6100] ;  /* 0x0061000001a67983 */ /* 0x002f280000300a00 */
[----:B------:R-:W4:Y:S04]  /*9ac60*/  LDL.LU.64 R164, [R1+0x60f8] ;  /* 0x0060f80001a47983 */ /* 0x000f280000300a00 */
[----:B------:R-:W-:Y:S04]  /*9ac70*/  STL.64 [R1+0xf20], R248 ;  /* 0x000f20f801007387 */ /* 0x000fe80000100a00 */
[----:B------:R1:W-:Y:S04]  /*9ac80*/  STL.64 [R1+0xf28], R250 ;  /* 0x000f28fa01007387 */ /* 0x0003e80000100a00 */
[----:B-1----:R-:W3:Y:S04]  /*9ac90*/  LDL.LU.64 R250, [R1+0x60f0] ;  /* 0x0060f00001fa7983 */ /* 0x002ee80000300a00 */
        /* <DEDUP_REMOVED lines=23> */
[----:B------:R-:W-:Y:S06]  /*9ae10*/  HMMA.1688.F32.TF32 R80, R236, R36, R80 ;  /* 0x00000024ec50723c */ /* 0x000fec0000081050 */
[----:B--2---:R-:W-:Y:S01]  /*9ae20*/  HMMA.1688.F32.TF32 R24, R244, R8, R24 ;  /* 0x00000008f418723c */ /* 0x004fe20000081018 */
        /* <DEDUP_REMOVED lines=33> */
[----:B------:R-:W-:-:S02]  /*9b040*/  IMAD.MOV.U32 R21, RZ, RZ, R26 ;  /* 0x000000ffff157224 */ /* 0x000fc400078e001a */
[----:B------:R-:W-:Y:S01]  /*9b050*/  IMAD.MOV.U32 R20, RZ, RZ, R27 ;  /* 0x000000ffff147224 */ /* 0x000fe200078e001b */
[----:B------:R-:W-:Y:S01]  /*9b060*/  MOV R26, R23 ;  /* 0x00000017001a7202 */ /* 0x000fe20000000f00 */
[----:B------:R-:W-:Y:S01]  /*9b070*/  IMAD.MOV.U32 R27, RZ, RZ, R22 ;  /* 0x000000ffff1b7224 */ /* 0x000fe200078e0016 */
[----:B--2---:R-:W2:Y:S04]  /*9b080*/  LDL.LU R24, [R1+0x20] ;  /* 0x0000200001187983 */ /* 0x004ea80000300800 */
        /* <DEDUP_REMOVED lines=52> */
[----:B------:R-:W3:Y:S01]  /*9b3d0*/  LDL.LU R23, [R1+0x60d8] ;  /* 0x0060d80001177983 */ /* 0x000ee20000300800 */
[C---:B--2---:R-:W-:Y:S06]  /*9b3e0*/  HMMA.1688.F32.TF32 R88, R244.reuse, R56, R88 ;  /* 0x00000038f458723c */ /* 0x044fec0000081058 */
[C---:B------:R-:W-:Y:S06]  /*9b3f0*/  HMMA.1688.F32.TF32 R108, R244.reuse, R28, R108 ;  /* 0x0000001cf46c723c */ /* 0x040fec000008106c */
[C---:B------:R-:W-:Y:S06]  /*9b400*/  HMMA.1688.F32.TF32 R100, R244.reuse, R32, R100 ;  /* 0x00000020f464723c */ /* 0x040fec0000081064 */
[----:B------:R-:W-:Y:S06]  /*9b410*/  HMMA.1688.F32.TF32 R96, R244, R64, R96 ;  /* 0x00000040f460723c */ /* 0x000fec0000081060 */
[----:B------:R-:W-:Y:S01]  /*9b420*/  MOV R56, R88 ;  /* 0x0000005800387202 */ /* 0x000fe20000000f00 */
[----:B------:R-:W-:-:S02]  /*9b430*/  IMAD.MOV.U32 R33, RZ, RZ, R89 ;  /* 0x000000ffff217224 */ /* 0x000fc400078e0059 */
[----:B------:R-:W-:Y:S02]  /*9b440*/  IMAD.MOV.U32 R32, RZ, RZ, R90 ;  /* 0x000000ffff207224 */ /* 0x000fe400078e005a */
[----:B------:R-:W-:Y:S02]  /*9b450*/  IMAD.MOV.U32 R28, RZ, RZ, R91 ;  /* 0x000000ffff1c7224 */ /* 0x000fe400078e005b */
        /* <DEDUP_REMOVED lines=20> */
[----:B------:R-:W-:Y:S01]  /*9b5a0*/  STL.64 [R1+0x1158], R74 ;  /* 0x0011584a01007387 */ /* 0x000fe20000100a00 */
[----:B--2---:R-:W-:Y:S01]  /*9b5b0*/  MOV R72, R251 ;  /* 0x000000fb00487202 */ /* 0x004fe20000000f00 */
[----:B------:R-:W-:Y:S01]  /*9b5c0*/  IMAD.MOV.U32 R73, RZ, RZ, R250 ;  /* 0x000000ffff497224 */ /* 0x000fe200078e00fa */
[----:B---3--:R-:W-:Y:S07]  /*9b5d0*/  HMMA.1688.F32.TF32 R68, R240, R22, R24 ;  /* 0x00000016f044723c */ /* 0x008fee0000081018 */
[----:B------:R-:W-:-:S02]  /*9b5e0*/  MOV R24, R66 ;  /* 0x0000004200187202 */ /* 0x000fc40000000f00 */
[----:B------:R-:W2:Y:S01]  /*9b5f0*/  LDL.LU R66, [R1+0x60d4] ;  /* 0x0060d40001427983 */ /* 0x000ea20000300800 */
[----:B------:R-:W-:Y:S02]  /*9b600*/  IMAD.MOV.U32 R25, RZ, RZ, R67 ;  /* 0x000000ffff197224 */ /* 0x000fe400078e0043 */
[----:B------:R-:W-:Y:S02]  /*9b610*/  IMAD.MOV.U32 R26, RZ, RZ, R249 ;  /* 0x000000ffff1a7224 */ /* 0x000fe400078e00f9 */
[----:B------:R-:W-:-:S09]  /*9b620*/  IMAD.MOV.U32 R27, RZ, RZ, R248 ;  /* 0x000000ffff1b7224 */ /* 0x000fd200078e00f8 */
[----:B------:R3:W-:Y:S04]  /*9b630*/  STL.64 [R1+0x1140], R68 ;  /* 0x0011404401007387 */ /* 0x0007e80000100a00 */
[----:B------:R4:W-:Y:S04]  /*9b640*/  STL.64 [R1+0x1148], R70 ;  /* 0x0011484601007387 */ /* 0x0009e80000100a00 */
[----:B------:R-:W2:Y:S04]  /*9b650*/  LDL.LU R67, [R1+0x60d0] ;  /* 0x0060d00001437983 */ /* 0x000ea80000300800 */
[----:B------:R-:W2:Y:S04]  /*9b660*/  LDL.LU R249, [R1+0x60cc] ;  /* 0x0060cc0001f97983 */ /* 0x000ea80000300800 */
[----:B------:R-:W2:Y:S01]  /*9b670*/  LDL.LU R248, [R1+0x60c8] ;  /* 0x0060c80001f87983 */ /* 0x000ea20000300800 */
[----:B---3--:R-:W-:Y:S01]  /*9b680*/  MOV R68, R58 ;  /* 0x0000003a00447202 */ /* 0x008fe20000000f00 */
[----:B------:R-:W-:-:S02]  /*9b690*/  IMAD.MOV.U32 R69, RZ, RZ, R59 ;  /* 0x000000ffff457224 */ /* 0x000fc400078e003b */
[----:B------:R-:W3:Y:S04]  /*9b6a0*/  LDL.LU R58, [R1+0x60c4] ;  /* 0x0060c400013a7983 */ /* 0x000ee80000300800 */
[----:B------:R-:W3:Y:S01]  /*9b6b0*/  LDL.LU R59, [R1+0x60c0] ;  /* 0x0060c000013b7983 */ /* 0x000ee20000300800 */
[----:B----4-:R-:W-:Y:S02]  /*9b6c0*/  IMAD.MOV.U32 R70, RZ, RZ, R38 ;  /* 0x000000ffff467224 */ /* 0x010fe400078e0026 */
[----:B------:R-:W-:Y:S01]  /*9b6d0*/  IMAD.MOV.U32 R71, RZ, RZ, R39 ;  /* 0x000000ffff477224 */ /* 0x000fe200078e0027 */
[----:B------:R-:W4:Y:S04]  /*9b6e0*/  LDL.LU R38, [R1+0x60bc] ;  /* 0x0060bc0001267983 */ /* 0x000f280000300800 */
[----:B------:R-:W4:Y:S04]  /*9b6f0*/  LDL.LU R39, [R1+0x60b8] ;  /* 0x0060b80001277983 */ /* 0x000f280000300800 */
[----:B------:R-:W4:Y:S04]  /*9b700*/  LDL.LU R251, [R1+0x60b4] ;  /* 0x0060b40001fb7983 */ /* 0x000f280000300800 */
[----:B------:R-:W4:Y:S01]  /*9b710*/  LDL.LU R250, [R1+0x60b0] ;  /* 0x0060b00001fa7983 */ /* 0x000f220000300800 */
[----:B------:R-:W-:-:S02]  /*9b720*/  IMAD.MOV.U32 R74, RZ, RZ, R107 ;  /* 0x000000ffff4a7224 */ /* 0x000fc400078e006b */
[----:B------:R-:W-:Y:S01]  /*9b730*/  IMAD.MOV.U32 R75, RZ, RZ, R106 ;  /* 0x000000ffff4b7224 */ /* 0x000fe200078e006a */
[----:B------:R-:W4:Y:S04]  /*9b740*/  LDL.LU R107, [R1+0x60ac] ;  /* 0x0060ac00016b7983 */ /* 0x000f280000300800 */
[----:B------:R-:W4:Y:S01]  /*9b750*/  LDL.LU R106, [R1+0x60a8] ;  /* 0x0060a800016a7983 */ /* 0x000f220000300800 */
[----:B------:R-:W-:Y:S01]  /*9b760*/  MOV R80, R31 ;  /* 0x0000001f00507202 */ /* 0x000fe20000000f00 */
[----:B------:R-:W-:Y:S02]  /*9b770*/  IMAD.MOV.U32 R81, RZ, RZ, R30 ;  /* 0x000000ffff517224 */ /* 0x000fe400078e001e */
        /* <DEDUP_REMOVED lines=22> */
[----:B------:R-:W-:Y:S02]  /*9b8e0*/  IMAD.MOV.U32 R98, RZ, RZ, R63 ;  /* 0x000000ffff627224 */ /* 0x000fe400078e003f */
[----:B------:R-:W-:Y:S02]  /*9b8f0*/  IMAD.MOV.U32 R99, RZ, RZ, R62 ;  /* 0x000000ffff637224 */ /* 0x000fe400078e003e */
[----:B--2---:R-:W-:Y:S01]  /*9b900*/  IMAD.MOV.U32 R97, RZ, RZ, R66 ;  /* 0x000000ffff617224 */ /* 0x004fe200078e0042 */
[----:B------:R-:W-:-:S02]  /*9b910*/  MOV R96, R67 ;  /* 0x0000004300607202 */ /* 0x000fc40000000f00 */
[----:B------:R-:W2:Y:S04]  /*9b920*/  LDL.LU R67, [R1+0x6074] ;  /* 0x0060740001437983 */ /* 0x000ea80000300800 */
[----:B------:R-:W2:Y:S04]  /*9b930*/  LDL.LU R66, [R1+0x6070] ;  /* 0x0060700001427983 */ /* 0x000ea80000300800 */
[----:B------:R-:W2:Y:S04]  /*9b940*/  LDL.LU R63, [R1+0x606c] ;  /* 0x00606c00013f7983 */ /* 0x000ea80000300800 */
[----:B------:R-:W2:Y:S01]  /*9b950*/  LDL.LU R62, [R1+0x6068] ;  /* 0x00606800013e7983 */ /* 0x000ea20000300800 */
[----:B------:R-:W-:-:S02]  /*9b960*/  IMAD.MOV.U32 R102, RZ, RZ, R248 ;  /* 0x000000ffff667224 */ /* 0x000fc400078e00f8 */
[----:B------:R-:W-:Y:S02]  /*9b970*/  IMAD.MOV.U32 R103, RZ, RZ, R249 ;  /* 0x000000ffff677224 */ /* 0x000fe400078e00f9 */
[----:B---3--:R-:W-:Y:S01]  /*9b980*/  IMAD.MOV.U32 R101, RZ, RZ, R58 ;  /* 0x000000ffff657224 */ /* 0x008fe200078e003a */
[----:B------:R-:W-:Y:S02]  /*9b990*/  MOV R100, R59 ;  /* 0x0000003b00647202 */ /* 0x000fe40000000f00 */
[----:B------:R-:W3:Y:S04]  /*9b9a0*/  LDL.LU R59, [R1+0x6064] ;  /* 0x00606400013b7983 */ /* 0x000ee80000300800 */
[----:B------:R-:W3:Y:S04]  /*9b9b0*/  LDL.LU R58, [R1+0x6060] ;  /* 0x00606000013a7983 */ /* 0x000ee80000300800 */
[----:B------:R-:W3:Y:S04]  /*9b9c0*/  LDL.LU R248, [R1+0x605c] ;  /* 0x00605c0001f87983 */ /* 0x000ee80000300800 */
[----:B------:R-:W3:Y:S01]  /*9b9d0*/  LDL.LU R249, [R1+0x6058] ;  /* 0x0060580001f97983 */ /* 0x000ee20000300800 */
[----:B----4-:R-:W-:Y:S01]  /*9b9e0*/  MOV R108, R250 ;  /* 0x000000fa006c7202 */ /* 0x010fe20000000f00 */
[----:B------:R-:W-:-:S02]  /*9b9f0*/  IMAD.MOV.U32 R109, RZ, RZ, R251 ;  /* 0x000000ffff6d7224 */ /* 0x000fc400078e00fb */
[----:B------:R-:W4:Y:S04]  /*9ba00*/  LDL.LU R250, [R1+0x6054] ;  /* 0x0060540001fa7983 */ /* 0x000f280000300800 */
[----:B------:R-:W4:Y:S01]  /*9ba10*/  LDL.LU R251, [R1+0x6050] ;  /* 0x0060500001fb7983 */ /* 0x000f220000300800 */
[----:B------:R-:W-:Y:S02]  /*9ba20*/  IMAD.MOV.U32 R110, RZ, RZ, R39 ;  /* 0x000000ffff6e7224 */ /* 0x000fe400078e0027 */
[----:B------:R-:W-:Y:S01]  /*9ba30*/  IMAD.MOV.U32 R111, RZ, RZ, R38 ;  /* 0x000000ffff6f7224 */ /* 0x000fe200078e0026 */
[----:B------:R-:W4:Y:S04]  /*9ba40*/  LDL.LU R39, [R1+0x604c] ;  /* 0x00604c0001277983 */ /* 0x000f280000300800 */
[----:B------:R-:W4:Y:S01]  /*9ba50*/  LDL.LU R38, [R1+0x6048] ;  /* 0x0060480001267983 */ /* 0x000f220000300800 */
[C---:B------:R-:W-:Y:S06]  /*9ba60*/  HMMA.1688.F32.TF32 R116, R244.reuse, R4, R116 ;  /* 0x00000004f474723c */ /* 0x040fec0000081074 */
[C---:B------:R-:W-:Y:S01]  /*9ba70*/  HMMA.1688.F32.TF32 R112, R244.reuse, R104, R112 ;  /* 0x00000068f470723c */ /* 0x040fe20000081070 */
[----:B------:R-:W4:Y:S04]  /*9ba80*/  LDL.LU R128, [R1+0x10] ;  /* 0x0000100001807983 */ /* 0x000f280000300800 */
[----:B------:R-:W4:Y:S01]  /*9ba90*/  LDL.LU R129, [R1+0x14] ;  /* 0x0000140001817983 */ /* 0x000f220000300800 */
[----:B------:R-:W-:Y:S03]  /*9baa0*/  HMMA.1688.F32.TF32 R92, R244, R60, R92 ;  /* 0x0000003cf45c723c */ /* 0x000fe6000008105c */
[----:B------:R-:W4:Y:S04]  /*9bab0*/  LDL.LU R130, [R1+0x18] ;  /* 0x0000180001827983 */ /* 0x000f280000300800 */
[----:B------:R-:W4:Y:S04]  /*9bac0*/  LDL.LU R131, [R1+0x1c] ;  /* 0x00001c0001837983 */ /* 0x000f280000300800 */
[----:B------:R-:W4:Y:S04]  /*9bad0*/  LDL.LU R124, [R1] ;  /* 0x00000000017c7983 */ /* 0x000f280000300800 */
        /* <DEDUP_REMOVED lines=8> */
[----:B------:R-:W-:Y:S02]  /*9bb60*/  IMAD.MOV.U32 R13, RZ, RZ, R118 ;  /* 0x000000ffff0d7224 */ /* 0x000fe400078e0076 */
[----:B------:R-:W-:Y:S02]  /*9bb70*/  IMAD.MOV.U32 R117, RZ, RZ, R43 ;  /* 0x000000ffff757224 */ /* 0x000fe400078e002b */
[----:B------:R-:W-:Y:S01]  /*9bb80*/  IMAD.MOV.U32 R12, RZ, RZ, R119 ;  /* 0x000000ffff0c7224 */ /* 0x000fe200078e0077 */
[----:B------:R-:W-:Y:S01]  /*9bb90*/  MOV R118, R46 ;  /* 0x0000002e00767202 */ /* 0x000fe20000000f00 */
[----:B------:R-:W-:Y:S01]  /*9bba0*/  IMAD.MOV.U32 R119, RZ, RZ, R47 ;  /* 0x000000ffff777224 */ /* 0x000fe200078e002f */
[----:B------:R-:W-:-:S02]  /*9bbb0*/  MOV R222, R34 ;  /* 0x0000002200de7202 */ /* 0x000fc40000000f00 */
[----:B------:R-:W-:Y:S01]  /*9bbc0*/  MOV R9, R112 ;  /* 0x0000007000097202 */ /* 0x000fe20000000f00 */
[----:B------:R-:W-:Y:S02]  /*9bbd0*/  IMAD.MOV.U32 R223, RZ, RZ, R35 ;  /* 0x000000ffffdf7224 */ /* 0x000fe400078e0023 */
[----:B------:R-:W-:Y:S02]  /*9bbe0*/  IMAD.MOV.U32 R8, RZ, RZ, R113 ;  /* 0x000000ffff087224 */ /* 0x000fe400078e0071 */
[----:B------:R-:W-:Y:S02]  /*9bbf0*/  IMAD.MOV.U32 R112, RZ, RZ, R30 ;  /* 0x000000ffff707224 */ /* 0x000fe400078e001e */
[----:B------:R-:W-:Y:S02]  /*9bc00*/  IMAD.MOV.U32 R5, RZ, RZ, R114 ;  /* 0x000000ffff057224 */ /* 0x000fe400078e0072 */
[----:B------:R-:W-:Y:S02]  /*9bc10*/  IMAD.MOV.U32 R113, RZ, RZ, R31 ;  /* 0x000000ffff717224 */ /* 0x000fe400078e001f */
        /* <DEDUP_REMOVED lines=9> */
[----:B------:R-:W-:Y:S01]  /*9bcb0*/  MOV R94, R19 ;  /* 0x00000013005e7202 */ /* 0x000fe20000000f00 */
[----:B------:R-:W-:-:S02]  /*9bcc0*/  IMAD.MOV.U32 R95, RZ, RZ, R14 ;  /* 0x000000ffff5f7224 */ /* 0x000fc400078e000e */
[----:B------:R-:W-:Y:S02]  /*9bcd0*/  IMAD.MOV.U32 R76, RZ, RZ, R15 ;  /* 0x000000ffff4c7224 */ /* 0x000fe400078e000f */
[----:B------:R-:W-:Y:S01]  /*9bce0*/  IMAD.MOV.U32 R77, RZ, RZ, R7 ;  /* 0x000000ffff4d7224 */ /* 0x000fe200078e0007 */
[----:B------:R-:W-:Y:S01]  /*9bcf0*/  MOV R78, R10 ;  /* 0x0000000a004e7202 */ /* 0x000fe20000000f00 */
[----:B------:R-:W-:Y:S02]  /*9bd00*/  IMAD.MOV.U32 R79, RZ, RZ, R11 ;  /* 0x000000ffff4f7224 */ /* 0x000fe400078e000b */
[----:B--2---:R-:W-:Y:S02]  /*9bd10*/  IMAD.MOV.U32 R221, RZ, RZ, R67 ;  /* 0x000000ffffdd7224 */ /* 0x004fe400078e0043 */
[----:B------:R-:W-:Y:S02]  /*9bd20*/  IMAD.MOV.U32 R220, RZ, RZ, R66 ;  /* 0x000000ffffdc7224 */ /* 0x000fe400078e0042 */
[----:B------:R-:W-:Y:S01]  /*9bd30*/  IMAD.MOV.U32 R227, RZ, RZ, R63 ;  /* 0x000000ffffe37224 */ /* 0x000fe200078e003f */
[----:B------:R-:W-:Y:S01]  /*9bd40*/  MOV R226, R62 ;  /* 0x0000003e00e27202 */ /* 0x000fe20000000f00 */
[----:B---3--:R-:W-:-:S02]  /*9bd50*/  IMAD.MOV.U32 R225, RZ, RZ, R59 ;  /* 0x000000ffffe17224 */ /* 0x008fc400078e003b */
[----:B------:R-:W-:Y:S02]  /*9bd60*/  IMAD.MOV.U32 R224, RZ, RZ, R58 ;  /* 0x000000ffffe07224 */ /* 0x000fe400078e003a */
[----:B----4-:R-:W-:Y:S01]  /*9bd70*/  IMAD.MOV.U32 R127, RZ, RZ, R39 ;  /* 0x000000ffff7f7224 */ /* 0x010fe200078e0027 */
[----:B------:R-:W-:Y:S02]  /*9bd80*/  MOV R126, R38 ;  /* 0x00000026007e7202 */ /* 0x000fe40000000f00 */
[----:B------:R-:W-:Y:S01]  /*9bd90*/  LOP3.LUT R105, R0, 0x20, RZ, 0x3c, !PT ;  /* 0x0000002000697812 */ /* 0x000fe200078e3cff */
        /* <DEDUP_REMOVED lines=30> */
[----:B------:R-:W-:Y:S04]  /*9bf80*/  LDS R244, [R0+UR12+0x12080] ;  /* 0x0120800c00f47984 */ /* 0x000fe80008000800 */
[----:B------:R-:W-:Y:S04]  /*9bf90*/  LDS R246, [R0+UR12+0x13080] ;  /* 0x0130800c00f67984 */ /* 0x000fe80008000800 */
[----:B------:R-:W-:Y:S04]  /*9bfa0*/  LDS R245, [R105+UR12+0x12080] ;  /* 0x0120800c69f57984 */ /* 0x000fe80008000800 */
[----:B------:R-:W1:Y:S01]  /*9bfb0*/  LDS R247, [R105+UR12+0x13080] ;  /* 0x0130800c69f77984 */ /* 0x000e620008000800 */
[----:B---3--:R-:W-:-:S15]  /*9bfc0*/  HMMA.1688.F32.TF32 R124, R240, R14, R124 ;  /* 0x0000000ef07c723c */ /* 0x008fde000008107c */
[----:B------:R-:W-:-:S08]  /*9bfd0*/  NOP ;  /* 0x0000000000007918 */ /* 0x000fd00000000000 */
[----:B------:R2:W-:Y:S01]  /*9bfe0*/  STL.64 [R1+0x1120], R124 ;  /* 0x0011207c01007387 */ /* 0x0005e20000100a00 */
[----:B------:R-:W-:Y:S02]  /*9bff0*/  IMAD.MOV.U32 R53, RZ, RZ, R126 ;  /* 0x000000ffff357224 */ /* 0x000fe400078e007e */
[----:B------:R-:W-:Y:S02]  /*9c000*/  IMAD.MOV.U32 R52, RZ, RZ, R127 ;  /* 0x000000ffff347224 */ /* 0x000fe400078e007f */
[C---:B--2---:R-:W-:Y:S06]  /*9c010*/  HMMA.1688.F32.TF32 R124, R240.reuse, R10, R248 ;  /* 0x0000000af07c723c */ /* 0x044fec00000810f8 */
[----:B------:R-:W-:-:S15]  /*9c020*/  HMMA.1688.F32.TF32 R128, R240, R18, R128 ;  /* 0x00000012f080723c */ /* 0x000fde0000081080 */
[----:B------:R-:W-:-:S03]  /*9c030*/  NOP ;  /* 0x0000000000007918 */ /* 0x000fc60000000000 */
[----:B------:R-:W-:Y:S01]  /*9c040*/  MOV R41, R124 ;  /* 0x0000007c00297202 */ /* 0x000fe20000000f00 */
[----:B------:R-:W-:Y:S02]  /*9c050*/  IMAD.MOV.U32 R40, RZ, RZ, R125 ;  /* 0x000000ffff287224 */ /* 0x000fe400078e007d */
[----:B------:R-:W-:Y:S02]  /*9c060*/  IMAD.MOV.U32 R37, RZ, RZ, R126 ;  /* 0x000000ffff257224 */ /* 0x000fe400078e007e */
[----:B------:R-:W-:Y:S02]  /*9c070*/  IMAD.MOV.U32 R36, RZ, RZ, R127 ;  /* 0x000000ffff247224 */ /* 0x000fe400078e007f */
[----:B----4-:R-:W-:Y:S01]  /*9c080*/  HMMA.1688.F32.TF32 R124, R240, R6, R224 ;  /* 0x00000006f07c723c */ /* 0x010fe200000810e0 */
[----:B------:R-:W-:Y:S02]  /*9c090*/  IMAD.MOV.U32 R49, RZ, RZ, R128 ;  /* 0x000000ffff317224 */ /* 0x000fe400078e0080 */
[----:B------:R-:W-:Y:S01]  /*9c0a0*/  IMAD.MOV.U32 R48, RZ, RZ, R129 ;  /* 0x000000ffff307224 */ /* 0x000fe200078e0081 */
[----:B------:R-:W-:Y:S01]  /*9c0b0*/  MOV R45, R130 ;  /* 0x00000082002d7202 */ /* 0x000fe20000000f00 */
[----:B------:R-:W-:-:S02]  /*9c0c0*/  IMAD.MOV.U32 R44, RZ, RZ, R131 ;  /* 0x000000ffff2c7224 */ /* 0x000fc400078e0083 */
[----:B------:R-:W-:-:S15]  /*9c0d0*/  HMMA.1688.F32.TF32 R128, R240, R106, R220 ;  /* 0x0000006af080723c */ /* 0x000fde00000810dc */
[----:B------:R-:W-:-:S01]  /*9c0e0*/  NOP ;  /* 0x0000000000007918 */ /* 0x000fc20000000000 */
        /* <DEDUP_REMOVED lines=12> */
[C---:B-1----:R-:W-:Y:S01]  /*9c1b0*/  HMMA.1688.F32.TF32 R80, R236.reuse, R22, R76 ;  /* 0x00000016ec50723c */ /* 0x042fe2000008104c */
[----:B------:R-:W-:Y:S04]  /*9c1c0*/  STL.64 [R1+0x15f0], R128 ;  /* 0x0015f08001007387 */ /* 0x000fe80000100a00 */
[----:B------:R-:W-:Y:S01]  /*9c1d0*/  STL.64 [R1+0x15f8], R130 ;  /* 0x0015f88201007387 */ /* 0x000fe20000100a00 */
[C---:B------:R-:W-:Y:S06]  /*9c1e0*/  HMMA.1688.F32.TF32 R76, R236.reuse, R18, R72 ;  /* 0x00000012ec4c723c */ /* 0x040fec0000081048 */
[C---:B------:R-:W-:Y:S06]  /*9c1f0*/  HMMA.1688.F32.TF32 R72, R236.reuse, R14, R68 ;  /* 0x0000000eec48723c */ /* 0x040fec0000081044 */
[----:B------:R-:W-:Y:S01]  /*9c200*/  HMMA.1688.F32.TF32 R68, R236, R10, R24 ;  /* 0x0000000aec44723c */ /* 0x000fe20000081018 */
        /* <DEDUP_REMOVED lines=133> */
[C---:B---3--:R-:W-:Y:S06]  /*9ca60*/  HMMA.1688.F32.TF32 R156, R236.reuse, R6, R156 ;  /* 0x00000006ec9c723c */ /* 0x048fec000008109c */
[C---:B----4-:R-:W-:Y:S06]  /*9ca70*/  HMMA.1688.F32.TF32 R160, R236.reuse, R106, R152 ;  /* 0x0000006aeca0723c */ /* 0x050fec0000081098 */
[C---:B------:R-:W-:Y:S06]  /*9ca80*/  HMMA.1688.F32.TF32 R152, R236.reuse, R34, R144 ;  /* 0x00000022ec98723c */ /* 0x040fec0000081090 */
[C---:B------:R-:W-:Y:S06]  /*9ca90*/  HMMA.1688.F32.TF32 R144, R236.reuse, R62, R136 ;  /* 0x0000003eec90723c */ /* 0x040fec0000081088 */
[C---:B------:R-:W-:Y:S06]  /*9caa0*/  HMMA.1688.F32.TF32 R136, R236.reuse, R54, R128 ;  /* 0x00000036ec88723c */ /* 0x040fec0000081080 */
[C---:B------:R-:W-:Y:S01]  /*9cab0*/  HMMA.1688.F32.TF32 R128, R236.reuse, R46, R224 ;  /* 0x0000002eec80723c */ /* 0x040fe200000810e0 */
[----:B------:R-:W-:Y:S04]  /*9cac0*/  STL.64 [R1+0x1550], R156 ;  /* 0x0015509c01007387 */ /* 0x000fe80000100a00 */
[----:B------:R2:W-:Y:S02]  /*9cad0*/  STL.64 [R1+0x1558], R158 ;  /* 0x0015589e01007387 */ /* 0x0005e40000100a00 */
[C---:B--2---:R-:W-:Y:S06]  /*9cae0*/  HMMA.1688.F32.TF32 R156, R236.reuse, R30, R148 ;  /* 0x0000001eec9c723c */ /* 0x044fec0000081094 */
[C---:B------:R-:W-:Y:S06]  /*9caf0*/  HMMA.1688.F32.TF32 R148, R236.reuse, R66, R140 ;  /* 0x00000042ec94723c */ /* 0x040fec000008108c */
[C---:B------:R-:W-:Y:S06]  /*9cb00*/  HMMA.1688.F32.TF32 R140, R236.reuse, R58, R132 ;  /* 0x0000003aec8c723c */ /* 0x040fec0000081084 */
[C---:B------:R-:W-:Y:S06]  /*9cb10*/  HMMA.1688.F32.TF32 R132, R236.reuse, R50, R124 ;  /* 0x00000032ec84723c */ /* 0x040fec000008107c */
[C---:B------:R-:W-:Y:S06]  /*9cb20*/  HMMA.1688.F32.TF32 R124, R236.reuse, R42, R220 ;  /* 0x0000002aec7c723c */ /* 0x040fec00000810dc */
[----:B------:R-:W-:Y:S06]  /*9cb30*/  HMMA.1688.F32.TF32 R120, R236, R38, R120 ;  /* 0x00000026ec78723c */ /* 0x000fec0000081078 */
[C---:B------:R-:W-:Y:S01]  /*9cb40*/  HMMA.1688.F32.TF32 R116, R244.reuse, R22, R116 ;  /* 0x00000016f474723c */ /* 0x040fe20000081074 */
[----:B------:R-:W-:Y:S04]  /*9cb50*/  STL.64 [R1+0x1540], R160 ;  /* 0x001540a001007387 */ /* 0x000fe80000100a00 */
[----:B------:R-:W-:Y:S01]  /*9cb60*/  STL.64 [R1+0x1548], R162 ;  /* 0x001548a201007387 */ /* 0x000fe20000100a00 */
        /* <DEDUP_REMOVED lines=54> */
[----:B------:R-:W-:Y:S04]  /*9ced0*/  LDS R238, [R0+UR12+0x13100] ;  /* 0x0131000c00ee7984 */ /* 0x000fe80008000800 */
[----:B------:R-:W-:Y:S04]  /*9cee0*/  LDS R237, [R105+UR12+0x12100] ;  /* 0x0121000c69ed7984 */ /* 0x000fe80008000800 */
[----:B------:R-:W4:Y:S04]  /*9cef0*/  LDS R239, [R105+UR12+0x13100] ;  /* 0x0131000c69ef7984 */ /* 0x000f280008000800 */
[----:B--2---:R-:W2:Y:S04]  /*9cf00*/  LDL.LU R72, [R1+0x390] ;  /* 0x0003900001487983 */ /* 0x004ea80000300800 */
[----:B------:R1:W-:Y:S04]  /*9cf10*/  STL.64 [R1+0x1430], R68 ;  /* 0x0014304401007387 */ /* 0x0003e80000100a00 */
[----:B------:R1:W-:Y:S04]  /*9cf20*/  STL.64 [R1+0x1438], R70 ;  /* 0x0014384601007387 */ /* 0x0003e80000100a00 */
[----:B------:R4:W-:Y:S04]  /*9cf30*/  STL.64 [R1+0x1420], R24 ;  /* 0x0014201801007387 */ /* 0x0009e80000100a00 */
[----:B------:R4:W-:Y:S04]  /*9cf40*/  STL.64 [R1+0x1428], R26 ;  /* 0x0014281a01007387 */ /* 0x0009e80000100a00 */
[----:B------:R-:W2:Y:S04]  /*9cf50*/  LDL.LU R73, [R1+0x394] ;  /* 0x0003940001497983 */ /* 0x000ea80000300800 */
[----:B---3--:R-:W2:Y:S04]  /*9cf60*/  LDL.LU R74, [R1+0x398] ;  /* 0x00039800014a7983 */ /* 0x008ea80000300800 */
        /* <DEDUP_REMOVED lines=89> */
[----:B----4-:R-:W4:Y:S04]  /*9d500*/  LDL.LU R24, [R1+0x650] ;  /* 0x0006500001187983 */ /* 0x010f280000300800 */
[----:B------:R-:W4:Y:S04]  /*9d510*/  LDL.LU R25, [R1+0x654] ;  /* 0x0006540001197983 */ /* 0x000f280000300800 */
[----:B------:R-:W4:Y:S04]  /*9d520*/  LDL.LU R26, [R1+0x658] ;  /* 0x00065800011a7983 */ /* 0x000f280000300800 */
[----:B------:R-:W4:Y:S01]  /*9d530*/  LDL.LU R27, [R1+0x65c] ;  /* 0x00065c00011b7983 */ /* 0x000f220000300800 */
[C---:B--2---:R-:W-:Y:S06]  /*9d540*/  HMMA.1688.F32.TF32 R132, R240.reuse, R14, R132 ;  /* 0x0000000ef084723c */ /* 0x044fec0000081084 */
[C---:B---3--:R-:W-:Y:S06]  /*9d550*/  HMMA.1688.F32.TF32 R136, R240.reuse, R18, R136 ;  /* 0x00000012f088723c */ /* 0x048fec0000081088 */
[----:B------:R-:W-:Y:S06]  /*9d560*/  HMMA.1688.F32.TF32 R140, R240, R22, R140 ;  /* 0x00000016f08c723c */ /* 0x000fec000008108c */
        /* <DEDUP_REMOVED lines=38> */
[----:B------:R-:W-:Y:S06]  /*9d7d0*/  HMMA.1688.F32.TF32 R84, R240, R38, R84 ;  /* 0x00000026f054723c */ /* 0x000fec0000081054 */
[C---:B------:R-:W-:Y:S01]  /*9d7e0*/  HMMA.1688.F32.TF32 R68, R236.reuse, R10, R68 ;  /* 0x0000000aec44723c */ /* 0x040fe20000081044 */
[----:B------:R-:W-:Y:S04]  /*9d7f0*/  LDS R240, [R0+UR12+0x12180] ;  /* 0x0121800c00f07984 */ /* 0x000fe80008000800 */
[----:B------:R-:W-:Y:S04]  /*9d800*/  LDS R242, [R0+UR12+0x13180] ;  /* 0x0131800c00f27984 */ /* 0x000fe80008000800 */
[----:B------:R-:W-:Y:S04]  /*9d810*/  LDS R241, [R105+UR12+0x12180] ;  /* 0x0121800c69f17984 */ /* 0x000fe80008000800 */
[----:B------:R-:W2:Y:S04]  /*9d820*/  LDS R243, [R105+UR12+0x13180] ;  /* 0x0131800c69f37984 */ /* 0x000ea80008000800 */
        /* <DEDUP_REMOVED lines=30> */
[----:B----4-:R-:W-:Y:S02]  /*9da10*/  HMMA.1688.F32.TF32 R68, R236, R6, R24 ;  /* 0x00000006ec44723c */ /* 0x010fe40000081018 */
[----:B------:R-:W3:-:S15]  /*9da20*/  LDL.LU R24, [R1+0x320] ;  /* 0x0003200001187983 */ /* 0x000ede0000300800 */
[----:B------:R-:W-:-:S06]  /*9da30*/  NOP ;  /* 0x0000000000007918 */ /* 0x000fcc0000000000 */
[----:B------:R4:W-:Y:S04]  /*9da40*/  STL.64 [R1+0x1360], R68 ;  /* 0x0013604401007387 */ /* 0x0009e80000100a00 */
[----:B------:R1:W-:Y:S04]  /*9da50*/  STL.64 [R1+0x1368], R70 ;  /* 0x0013684601007387 */ /* 0x0003e80000100a00 */
        /* <DEDUP_REMOVED lines=106> */
[----:B------:R-:W4:Y:S01]  /*9e100*/  LDL.LU R71, [R1+0x50c] ;  /* 0x00050c0001477983 */ /* 0x000f220000300800 */
[C---:B---3--:R-:W-:Y:S06]  /*9e110*/  HMMA.1688.F32.TF32 R160, R236.reuse, R106, R160 ;  /* 0x0000006aeca0723c */ /* 0x048fec00000810a0 */
[C---:B--2---:R-:W-:Y:S06]  /*9e120*/  HMMA.1688.F32.TF32 R156, R236.reuse, R30, R156 ;  /* 0x0000001eec9c723c */ /* 0x044fec000008109c */
[C---:B------:R-:W-:Y:S06]  /*9e130*/  HMMA.1688.F32.TF32 R152, R236.reuse, R34, R152 ;  /* 0x00000022ec98723c */ /* 0x040fec0000081098 */
[C---:B------:R-:W-:Y:S06]  /*9e140*/  HMMA.1688.F32.TF32 R148, R236.reuse, R66, R148 ;  /* 0x00000042ec94723c */ /* 0x040fec0000081094 */
[C---:B------:R-:W-:Y:S06]  /*9e150*/  HMMA.1688.F32.TF32 R144, R236.reuse, R62, R144 ;  /* 0x0000003eec90723c */ /* 0x040fec0000081090 */
[C---:B------:R-:W-:Y:S06]  /*9e160*/  HMMA.1688.F32.TF32 R140, R236.reuse, R58, R140 ;  /* 0x0000003aec8c723c */ /* 0x040fec000008108c */
[C---:B------:R-:W-:Y:S06]  /*9e170*/  HMMA.1688.F32.TF32 R248, R236.reuse, R54, R248 ;  /* 0x00000036ecf8723c */ /* 0x040fec00000810f8 */
[C---:B------:R-:W-:Y:S01]  /*9e180*/  HMMA.1688.F32.TF32 R136, R236.reuse, R50, R136 ;  /* 0x00000032ec88723c */ /* 0x040fe20000081088 */
        /* <DEDUP_REMOVED lines=177> */
[----:B------:R-:W2:Y:S01]  /*9eca0*/  LDL.LU R3, [R1+0x5f68] ;  /* 0x005f680001037983 */ /* 0x000ea20000300800 */
        /* <DEDUP_REMOVED lines=17> */
[----:B-1----:R-:W3:Y:S04]  /*9edc0*/  LDL.LU.64 R134, [R1+0x5f50] ;  /* 0x005f500001867983 */ /* 0x002ee80000300a00 */
[----:B------:R-:W3:Y:S04]  /*9edd0*/  LDL.LU.64 R132, [R1+0x5f48] ;  /* 0x005f480001847983 */ /* 0x000ee80000300a00 */
[----:B------:R-:W-:Y:S04]  /*9ede0*/  STL.64 [R1+0x9e0], R128 ;  /* 0x0009e08001007387 */ /* 0x000fe80000100a00 */
[----:B------:R1:W-:Y:S01]  /*9edf0*/  STL.64 [R1+0x9e8], R130 ;  /* 0x0009e88201007387 */ /* 0x0003e20000100a00 */
[C---:B------:R-:W-:Y:S03]  /*9ee00*/  HMMA.1688.F32.TF32 R100, R240.reuse, R54, R100 ;  /* 0x00000036f064723c */ /* 0x040fe60000081064 */
[----:B-1----:R-:W4:Y:S04]  /*9ee10*/  LDL.LU.64 R130, [R1+0x5f40] ;  /* 0x005f400001827983 */ /* 0x002f280000300a00 */
[----:B------:R-:W4:Y:S04]  /*9ee20*/  LDL.LU.64 R128, [R1+0x5f38] ;  /* 0x005f380001807983 */ /* 0x000f280000300a00 */
[----:B------:R-:W-:Y:S04]  /*9ee30*/  STL.64 [R1+0x9d0], R244 ;  /* 0x0009d0f401007387 */ /* 0x000fe80000100a00 */
[----:B------:R-:W-:Y:S04]  /*9ee40*/  STL.64 [R1+0x9d8], R246 ;  /* 0x0009d8f601007387 */ /* 0x000fe80000100a00 */
[----:B------:R-:W-:Y:S04]  /*9ee50*/  STL.64 [R1+0x1200], R124 ;  /* 0x0012007c01007387 */ /* 0x000fe80000100a00 */
[----:B------:R1:W-:Y:S01]  /*9ee60*/  STL.64 [R1+0x1208], R126 ;  /* 0x0012087e01007387 */ /* 0x0003e20000100a00 */
        /* <DEDUP_REMOVED lines=8> */
[----:B------:R-:W-:Y:S01]  /*9eef0*/  HMMA.1688.F32.TF32 R248, R236, R30, R248 ;  /* 0x0000001eecf8723c */ /* 0x000fe200000810f8 */
[----:B------:R-:W-:Y:S04]  /*9ef00*/  LDS R244, [R0+UR12+0x12200] ;  /* 0x0122000c00f47984 */ /* 0x000fe80008000800 */
[----:B-1----:R-:W2:Y:S04]  /*9ef10*/  LDL.LU.64 R126, [R1+0x5f30] ;  /* 0x005f3000017e7983 */ /* 0x002ea80000300a00 */
[----:B------:R-:W2:Y:S04]  /*9ef20*/  LDL.LU.64 R124, [R1+0x5f28] ;  /* 0x005f2800017c7983 */ /* 0x000ea80000300a00 */
        /* <DEDUP_REMOVED lines=9> */
[----:B-1----:R-:W2:Y:S04]  /*9efc0*/  LDL.LU.64 R222, [R1+0x5f10] ;  /* 0x005f100001de7983 */ /* 0x002ea80000300a00 */
[----:B------:R-:W2:Y:S04]  /*9efd0*/  LDL.LU.64 R220, [R1+0x5f08] ;  /* 0x005f080001dc7983 */ /* 0x000ea80000300a00 */
[----:B------:R-:W-:Y:S04]  /*9efe0*/  STL.64 [R1+0x11d0], R120 ;  /* 0x0011d07801007387 */ /* 0x000fe80000100a00 */
[----:B------:R1:W-:Y:S01]  /*9eff0*/  STL.64 [R1+0x11d8], R122 ;  /* 0x0011d87a01007387 */ /* 0x0003e20000100a00 */
[----:B------:R-:W-:Y:S03]  /*9f000*/  HMMA.1688.F32.TF32 R240, R240, R38, R84 ;  /* 0x00000026f0f0723c */ /* 0x000fe60000081054 */
[----:B-1----:R-:W2:Y:S04]  /*9f010*/  LDL.LU.64 R122, [R1+0x5f00] ;  /* 0x005f0000017a7983 */ /* 0x002ea80000300a00 */
[----:B------:R-:W2:Y:S04]  /*9f020*/  LDL.LU.64 R120, [R1+0x5ef8] ;  /* 0x005ef80001787983 */ /* 0x000ea80000300a00 */
        /* <DEDUP_REMOVED lines=34> */
[----:B------:R-:W2:Y:S01]  /*9f250*/  LDL.LU R242, [R1+0x298] ;  /* 0x0002980001f27983 */ /* 0x000ea20000300800 */
[----:B------:R-:W-:-:S03]  /*9f260*/  IMAD.MOV.U32 R243, RZ, RZ, R3 ;  /* 0x000000fffff37224 */ /* 0x000fc600078e0003 */
        /* <DEDUP_REMOVED lines=10> */
[----:B-1----:R-:W3:Y:S04]  /*9f310*/  LDL.LU.64 R74, [R1+0x5e50] ;  /* 0x005e5000014a7983 */ /* 0x002ee80000300a00 */
[----:B------:R-:W3:Y:S01]  /*9f320*/  LDL.LU.64 R72, [R1+0x5e48] ;  /* 0x005e480001487983 */ /* 0x000ee20000300a00 */
[----:B--2---:R-:W-:-:S15]  /*9f330*/  HMMA.1688.F32.TF32 R240, R236, R10, R240 ;  /* 0x0000000aecf0723c */ /* 0x004fde00000810f0 */
[----:B------:R-:W-:-:S08]  /*9f340*/  NOP ;  /* 0x0000000000007918 */ /* 0x000fd00000000000 */
[----:B------:R-:W-:Y:S04]  /*9f350*/  STL.64 [R1+0x1020], R240 ;  /* 0x001020f001007387 */ /* 0x000fe80000100a00 */
[----:B------:R-:W-:Y:S04]  /*9f360*/  STL.64 [R1+0x1028], R242 ;  /* 0x001028f201007387 */ /* 0x000fe80000100a00 */
[----:B------:R-:W-:Y:S04]  /*9f370*/  STL.64 [R1+0x1010], R68 ;  /* 0x0010104401007387 */ /* 0x000fe80000100a00 */
[----:B------:R1:W-:Y:S04]  /*9f380*/  STL.64 [R1+0x1018], R70 ;  /* 0x0010184601007387 */ /* 0x0003e80000100a00 */
[----:B------:R-:W-:Y:S04]  /*9f390*/  LDS R240, [R2+UR12+0x12200] ;  /* 0x0122000c02f07984 */ /* 0x000fe80008000800 */
[----:B------:R-:W-:Y:S04]  /*9f3a0*/  LDS R242, [R2+UR12+0x13200] ;  /* 0x0132000c02f27984 */ /* 0x000fe80008000800 */
[----:B------:R-:W-:Y:S04]  /*9f3b0*/  LDS R241, [R252+UR12+0x12200] ;  /* 0x0122000cfcf17984 */ /* 0x000fe80008000800 */
[----:B------:R-:W2:Y:S04]  /*9f3c0*/  LDS R243, [R252+UR12+0x13200] ;  /* 0x0132000cfcf37984 */ /* 0x000ea80008000800 */
[----:B-1----:R-:W4:Y:S04]  /*9f3d0*/  LDL.LU.64 R70, [R1+0x5e40] ;  /* 0x005e400001467983 */ /* 0x002f280000300a00 */
[----:B------:R-:W4:Y:S04]  /*9f3e0*/  LDL.LU.64 R68, [R1+0x5e38] ;  /* 0x005e380001447983 */ /* 0x000f280000300a00 */
[----:B------:R-:W-:Y:S04]  /*9f3f0*/  STL.64 [R1+0x1000], R24 ;  /* 0x0010001801007387 */ /* 0x000fe80000100a00 */
[----:B------:R1:W-:Y:S04]  /*9f400*/  STL.64 [R1+0x1008], R26 ;  /* 0x0010081a01007387 */ /* 0x0003e80000100a00 */
[----:B-1----:R-:W2:Y:S04]  /*9f410*/  LDL.LU.64 R26, [R1+0x5e30] ;  /* 0x005e3000011a7983 */ /* 0x002ea80000300a00 */
[----:B------:R-:W2:Y:S01]  /*9f420*/  LDL.LU.64 R24, [R1+0x5e28] ;  /* 0x005e280001187983 */ /* 0x000ea20000300a00 */
[C---:B---3--:R-:W-:Y:S03]  /*9f430*/  HMMA.1688.F32.TF32 R72, R236.reuse, R62, R72 ;  /* 0x0000003eec48723c */ /* 0x048fe60000081048 */
[----:B------:R-:W-:Y:S04]  /*9f440*/  STL.64 [R1+0xff0], R248 ;  /* 0x000ff0f801007387 */ /* 0x000fe80000100a00 */
[----:B------:R-:W-:Y:S01]  /*9f450*/  STL.64 [R1+0xff8], R250 ;  /* 0x000ff8fa01007387 */ /* 0x000fe20000100a00 */
[C---:B----4-:R-:W-:Y:S06]  /*9f460*/  HMMA.1688.F32.TF32 R68, R236.reuse, R66, R68 ;  /* 0x00000042ec44723c */ /* 0x050fec0000081044 */
[----:B--2---:R-:W-:-:S15]  /*9f470*/  HMMA.1688.F32.TF32 R24, R236, R34, R24 ;  /* 0x00000022ec18723c */ /* 0x004fde0000081018 */
[----:B------:R-:W-:-:S02]  /*9f480*/  NOP ;  /* 0x0000000000007918 */ /* 0x000fc40000000000 */
[----:B------:R-:W-:Y:S01]  /*9f490*/  STL.64 [R1+0xfd0], R68 ;  /* 0x000fd04401007387 */ /* 0x000fe20000100a00 */
[----:B------:R-:W-:-:S05]  /*9f4a0*/  IMAD.MOV.U32 R3, RZ, RZ, R71 ;  /* 0x000000ffff037224 */ /* 0x000fca00078e0047 */
[----:B------:R-:W-:Y:S04]  /*9f4b0*/  STL.64 [R1+0xfe0], R24 ;  /* 0x000fe01801007387 */ /* 0x000fe80000100a00 */
[----:B------:R1:W-:Y:S04]  /*9f4c0*/  STL.64 [R1+0xfe8], R26 ;  /* 0x000fe81a01007387 */ /* 0x0003e80000100a00 */
[----:B------:R2:W-:Y:S04]  /*9f4d0*/  STL [R1+0xfd8], R70 ;  /* 0x000fd84601007387 */ /* 0x0005e80000100800 */
[----:B------:R-:W-:Y:S04]  /*9f4e0*/  STL.64 [R1+0xfc0], R72 ;  /* 0x000fc04801007387 */ /* 0x000fe80000100a00 */
[----:B------:R3:W-:Y:S01]  /*9f4f0*/  STL.64 [R1+0xfc8], R74 ;  /* 0x000fc84a01007387 */ /* 0x0007e20000100a00 */
[C---:B-1----:R-:W-:Y:S06]  /*9f500*/  HMMA.1688.F32.TF32 R24, R236.reuse, R58, R76 ;  /* 0x0000003aec18723c */ /* 0x042fec000008104c */
[C---:B--2---:R-:W-:Y:S06]  /*9f510*/  HMMA.1688.F32.TF32 R68, R236.reuse, R54, R80 ;  /* 0x00000036ec44723c */ /* 0x044fec0000081050 */
[C---:B---3--:R-:W-:Y:S11]  /*9f520*/  HMMA.1688.F32.TF32 R72, R236.reuse, R50, R84 ;  /* 0x00000032ec48723c */ /* 0x048ff60000081054 */
[----:B------:R-:W-:Y:S04]  /*9f530*/  STL.64 [R1+0xfb0], R24 ;  /* 0x000fb01801007387 */ /* 0x000fe80000100a00 */
[----:B------:R1:W-:Y:S04]  /*9f540*/  STL.64 [R1+0xfb8], R26 ;  /* 0x000fb81a01007387 */ /* 0x0003e80000100a00 */
[----:B------:R-:W-:Y:S04]  /*9f550*/  STL.64 [R1+0xfa0], R68 ;  /* 0x000fa04401007387 */ /* 0x000fe80000100a00 */
[----:B------:R2:W-:Y:S04]  /*9f560*/  STL.64 [R1+0xfa8], R70 ;  /* 0x000fa84601007387 */ /* 0x0005e80000100a00 */
[----:B------:R-:W-:Y:S04]  /*9f570*/  STL.64 [R1+0xf90], R72 ;  /* 0x000f904801007387 */ /* 0x000fe80000100a00 */
[----:B------:R3:W-:Y:S01]  /*9f580*/  STL.64 [R1+0xf98], R74 ;  /* 0x000f984a01007387 */ /* 0x0007e20000100a00 */
[C---:B-1----:R-:W-:Y:S06]  /*9f590*/  HMMA.1688.F32.TF32 R24, R236.reuse, R46, R88 ;  /* 0x0000002eec18723c */ /* 0x042fec0000081058 */
[C---:B--2---:R-:W-:Y:S06]  /*9f5a0*/  HMMA.1688.F32.TF32 R68, R236.reuse, R42, R92 ;  /* 0x0000002aec44723c */ /* 0x044fec000008105c */
[----:B---3--:R-:W-:Y:S11]  /*9f5b0*/  HMMA.1688.F32.TF32 R72, R236, R38, R96 ;  /* 0x00000026ec48723c */ /* 0x008ff60000081060 */
        /* <DEDUP_REMOVED lines=12> */
[----:B------:R-:W-:Y:S04]  /*9f680*/  STL.64 [R1+0xe48], R70 ;  /* 0x000e484601007387 */ /* 0x000fe80000100a00 */
[----:B------:R-:W-:Y:S04]  /*9f690*/  STL.64 [R1+0xdd0], R72 ;  /* 0x000dd04801007387 */ /* 0x000fe80000100a00 */
[----:B------:R2:W-:Y:S01]  /*9f6a0*/  STL.64 [R1+0xdd8], R74 ;  /* 0x000dd84a01007387 */ /* 0x0005e20000100a00 */
[----:B------:R-:W-:Y:S01]  /*9f6b0*/  HMMA.1688.F32.TF32 R76, R244, R30, R224 ;  /* 0x0000001ef44c723c */ /* 0x000fe200000810e0 */
[----:B------:R-:W-:Y:S01]  /*9f6c0*/  IMAD.MOV.U32 R80, RZ, RZ, R212 ;  /* 0x000000ffff507224 */ /* 0x000fe200078e00d4 */
[----:B------:R-:W-:Y:S01]  /*9f6d0*/  MOV R81, R213 ;  /* 0x000000d500517202 */ /* 0x000fe20000000f00 */
[----:B------:R-:W-:-:S02]  /*9f6e0*/  IMAD.MOV.U32 R82, RZ, RZ, R214 ;  /* 0x000000ffff527224 */ /* 0x000fc400078e00d6 */
[----:B------:R-:W-:Y:S02]  /*9f6f0*/  IMAD.MOV.U32 R83, RZ, RZ, R215 ;  /* 0x000000ffff537224 */ /* 0x000fe400078e00d7 */
[----:B------:R-:W-:Y:S01]  /*9f700*/  IMAD.MOV.U32 R84, RZ, RZ, R208 ;  /* 0x000000ffff547224 */ /* 0x000fe200078e00d0 */
[----:B------:R-:W-:Y:S01]  /*9f710*/  MOV R85, R209 ;  /* 0x000000d100557202 */ /* 0x000fe20000000f00 */
[C---:B-1----:R-:W-:Y:S06]  /*9f720*/  HMMA.1688.F32.TF32 R24, R244.reuse, R10, R116 ;  /* 0x0000000af418723c */ /* 0x042fec0000081074 */
[----:B--2---:R-:W-:Y:S01]  /*9f730*/  HMMA.1688.F32.TF32 R72, R244, R6, R120 ;  /* 0x00000006f448723c */ /* 0x004fe20000081078 */
[----:B------:R-:W-:-:S02]  /*9f740*/  IMAD.MOV.U32 R86, RZ, RZ, R210 ;  /* 0x000000ffff567224 */ /* 0x000fc400078e00d2 */
        /* <DEDUP_REMOVED lines=19> */
[----:B------:R-:W-:Y:S01]  /*9f880*/  IMAD.MOV.U32 R110, RZ, RZ, R182 ;  /* 0x000000ffff6e7224 */ /* 0x000fe200078e00b6 */
[----:B------:R-:W-:Y:S04]  /*9f890*/  STL.64 [R1+0xdb0], R24 ;  /* 0x000db01801007387 */ /* 0x000fe80000100a00 */
[----:B------:R1:W-:Y:S04]  /*9f8a0*/  STL.64 [R1+0xdb8], R26 ;  /* 0x000db81a01007387 */ /* 0x0003e80000100a00 */
[----:B------:R-:W-:Y:S04]  /*9f8b0*/  STL.64 [R1+0xda0], R72 ;  /* 0x000da04801007387 */ /* 0x000fe80000100a00 */
[----:B------:R2:W-:Y:S01]  /*9f8c0*/  STL.64 [R1+0xda8], R74 ;  /* 0x000da84a01007387 */ /* 0x0005e20000100a00 */
        /* <DEDUP_REMOVED lines=9> */
[C---:B-1----:R-:W-:Y:S06]  /*9f960*/  HMMA.1688.F32.TF32 R24, R244.reuse, R106, R220 ;  /* 0x0000006af418723c */ /* 0x042fec00000810dc */
[C---:B--2---:R-:W-:Y:S01]  /*9f970*/  HMMA.1688.F32.TF32 R72, R244.reuse, R34, R124 ;  /* 0x00000022f448723c */ /* 0x044fe2000008107c */
[----:B------:R-:W-:Y:S04]  /*9f980*/  LDS R68, [R0+UR12+0x12280] ;  /* 0x0122800c00447984 */ /* 0x000fe80008000800 */
[----:B------:R-:W-:Y:S04]  /*9f990*/  LDS R70, [R0+UR12+0x13280] ;  /* 0x0132800c00467984 */ /* 0x000fe80008000800 */
[----:B------:R-:W-:Y:S04]  /*9f9a0*/  LDS R69, [R105+UR12+0x12280] ;  /* 0x0122800c69457984 */ /* 0x000fe80008000800 */
[----:B------:R-:W1:Y:S04]  /*9f9b0*/  LDS R71, [R105+UR12+0x13280] ;  /* 0x0132800c69477984 */ /* 0x000e680008000800 */
[----:B------:R-:W-:Y:S04]  /*9f9c0*/  STL.64 [R1+0xd70], R24 ;  /* 0x000d701801007387 */ /* 0x000fe80000100a00 */
[----:B------:R2:W-:Y:S04]  /*9f9d0*/  STL.64 [R1+0xd78], R26 ;  /* 0x000d781a01007387 */ /* 0x0005e80000100a00 */
[----:B------:R-:W-:Y:S04]  /*9f9e0*/  STL.64 [R1+0xd60], R76 ;  /* 0x000d604c01007387 */ /* 0x000fe80000100a00 */
[----:B------:R3:W-:Y:S04]  /*9f9f0*/  STL.64 [R1+0xd68], R78 ;  /* 0x000d684e01007387 */ /* 0x0007e80000100a00 */
[----:B------:R-:W-:Y:S04]  /*9fa00*/  STL.64 [R1+0xd50], R72 ;  /* 0x000d504801007387 */ /* 0x000fe80000100a00 */
[----:B------:R4:W-:Y:S01]  /*9fa10*/  STL.64 [R1+0xd58], R74 ;  /* 0x000d584a01007387 */ /* 0x0009e20000100a00 */
[C---:B--2---:R-:W-:Y:S06]  /*9fa20*/  HMMA.1688.F32.TF32 R24, R244.reuse, R66, R128 ;  /* 0x00000042f418723c */ /* 0x044fec0000081080 */
[C---:B---3--:R-:W-:Y:S06]  /*9fa30*/  HMMA.1688.F32.TF32 R76, R244.reuse, R62, R132 ;  /* 0x0000003ef44c723c */ /* 0x048fec0000081084 */
[C---:B----4-:R-:W-:Y:S11]  /*9fa40*/  HMMA.1688.F32.TF32 R72, R244.reuse, R58, R136 ;  /* 0x0000003af448723c */ /* 0x050ff60000081088 */
        /* <DEDUP_REMOVED lines=16> */
[----:B---3--:R-:W-:Y:S06]  /*9fb50*/  HMMA.1688.F32.TF32 R76, R244, R38, R156 ;  /* 0x00000026f44c723c */ /* 0x008fec000008109c */
        /* <DEDUP_REMOVED lines=9> */
[-C--:B----4-:R-:W-:Y:S11]  /*9fbf0*/  HMMA.1688.F32.TF32 R72, R240, R10.reuse, R172 ;  /* 0x0000000af048723c */ /* 0x090ff600000810ac */
[----:B------:R-:W-:Y:S04]  /*9fc00*/  STL.64 [R1+0xbe0], R24 ;  /* 0x000be01801007387 */ /* 0x000fe80000100a00 */
[----:B------:R-:W-:Y:S04]  /*9fc10*/  STL.64 [R1+0xbe8], R26 ;  /* 0x000be81a01007387 */ /* 0x000fe80000100a00 */
[----:B------:R-:W-:Y:S04]  /*9fc20*/  STL.64 [R1+0xbc0], R76 ;  /* 0x000bc04c01007387 */ /* 0x000fe80000100a00 */
[----:B------:R-:W-:Y:S04]  /*9fc30*/  STL.64 [R1+0xbc8], R78 ;  /* 0x000bc84e01007387 */ /* 0x000fe80000100a00 */
[----:B------:R-:W-:Y:S04]  /*9fc40*/  STL.64 [R1+0xba0], R72 ;  /* 0x000ba04801007387 */ /* 0x000fe80000100a00 */
[----:B------:R2:W-:Y:S04]  /*9fc50*/  STL.64 [R1+0xba8], R74 ;  /* 0x000ba84a01007387 */ /* 0x0005e80000100a00 */
[----:B------:R-:W3:Y:S01]  /*9fc60*/  LDL.LU R212, [R1+0x5e24] ;  /* 0x005e240001d47983 */ /* 0x000ee20000300800 */
[C---:B-1----:R-:W-:Y:S06]  /*9fc70*/  HMMA.1688.F32.TF32 R248, R68.reuse, R10, R248 ;  /* 0x0000000a44f8723c */ /* 0x042fec00000810f8 */
[C---:B------:R-:W-:Y:S06]  /*9fc80*/  HMMA.1688.F32.TF32 R96, R68.reuse, R34, R96 ;  /* 0x000000224460723c */ /* 0x040fec0000081060 */
[C---:B------:R-:W-:Y:S06]  /*9fc90*/  HMMA.1688.F32.TF32 R92, R68.reuse, R66, R92 ;  /* 0x00000042445c723c */ /* 0x040fec000008105c */
[C---:B------:R-:W-:Y:S06]  /*9fca0*/  HMMA.1688.F32.TF32 R88, R68.reuse, R62, R88 ;  /* 0x0000003e4458723c */ /* 0x040fec0000081058 */
[C---:B------:R-:W-:Y:S06]  /*9fcb0*/  HMMA.1688.F32.TF32 R84, R68.reuse, R58, R84 ;  /* 0x0000003a4454723c */ /* 0x040fec0000081054 */
[----:B------:R-:W-:Y:S06]  /*9fcc0*/  HMMA.1688.F32.TF32 R80, R68, R54, R80 ;  /* 0x000000364450723c */ /* 0x000fec0000081050 */
[----:B--2---:R-:W-:Y:S01]  /*9fcd0*/  HMMA.1688.F32.TF32 R72, R240, R6, R176 ;  /* 0x00000006f048723c */ /* 0x004fe200000810b0 */
[----:B------:R-:W-:Y:S04]  /*9fce0*/  LDS R24, [R2+UR12+0x12280] ;  /* 0x0122800c02187984 */ /* 0x000fe80008000800 */
[----:B------:R-:W-:Y:S04]  /*9fcf0*/  LDS R26, [R2+UR12+0x13280] ;  /* 0x0132800c021a7984 */ /* 0x000fe80008000800 */
[----:B------:R-:W-:Y:S04]  /*9fd00*/  LDS R25, [R252+UR12+0x12280] ;  /* 0x0122800cfc197984 */ /* 0x000fe80008000800 */
[----:B------:R-:W1:Y:S10]  /*9fd10*/  LDS R27, [R252+UR12+0x13280] ;  /* 0x0132800cfc1b7984 */ /* 0x000e740008000800 */
        /* <DEDUP_REMOVED lines=29> */
[----:B--2---:R-:W-:-:S03]  /*9fef0*/  IMAD.MOV.U32 R72, RZ, RZ, R189 ;  /* 0x000000ffff487224 */ /* 0x004fc600078e00bd */
[----:B------:R-:W2:Y:S01]  /*9ff00*/  LDL.LU R189, [R1+0x5dc4] ;  /* 0x005dc40001bd7983 */ /* 0x000ea20000300800 */
[----:B------:R-:W-:Y:S01]  /*9ff10*/  MOV R73, R190 ;  /* 0x000000be00497202 */ /* 0x000fe20000000f00 */
[----:B----4-:R-:W-:Y:S02]  /*9ff20*/  IMAD.MOV.U32 R74, RZ, RZ, R184 ;  /* 0x000000ffff4a7224 */ /* 0x010fe400078e00b8 */
[----:B------:R-:W2:Y:S04]  /*9ff30*/  LDL.LU R190, [R1+0x5dc0] ;  /* 0x005dc00001be7983 */ /* 0x000ea80000300800 */
[----:B------:R-:W4:Y:S01]  /*9ff40*/  LDL.LU R184, [R1+0x5dbc] ;  /* 0x005dbc0001b87983 */ /* 0x000f220000300800 */
[----:B------:R-:W-:-:S03]  /*9ff50*/  IMAD.MOV.U32 R75, RZ, RZ, R185 ;  /* 0x000000ffff4b7224 */ /* 0x000fc600078e00b9 */
        /* <DEDUP_REMOVED lines=8> */
[----:B------:R-:W4:Y:S04]  /*9ffe0*/  LDL.LU R228, [R1+0x5d98] ;  /* 0x005d980001e47983 */ /* 0x000f280000300800 */
[----:B------:R-:W4:Y:S04]  /*9fff0*/  LDL.LU R229, [R1+0x5d94] ;  /* 0x005d940001e57983 */ /* 0x000f280000300800 */
[----:B------:R-:W4:Y:S04]  /*a0000*/  LDL.LU R230, [R1+0x5d90] ;  /* 0x005d900001e67983 */ /* 0x000f280000300800 */
[----:B------:R-:W4:Y:S04]  /*a0010*/  LDL.LU R231, [R1+0x5d8c] ;  /* 0x005d8c0001e77983 */ /* 0x000f280000300800 */
[----:B------:R-:W2:Y:S01]  /*a0020*/  LDL.LU R235, [R1+0x5d88] ;  /* 0x005d880001eb7983 */ /* 0x000ea20000300800 */
[----:B------:R-:W-:-:S03]  /*a0030*/  IMAD.MOV.U32 R76, RZ, RZ, R186 ;  /* 0x000000ffff4c7224 */ /* 0x000fc600078e00ba */
[----:B------:R-:W2:Y:S01]  /*a0040*/  LDL.LU R186, [R1+0x5d84] ;  /* 0x005d840001ba7983 */ /* 0x000ea20000300800 */
[----:B------:R-:W-:Y:S01]  /*a0050*/  MOV R77, R187 ;  /* 0x000000bb004d7202 */ /* 0x000fe20000000f00 */
[----:B------:R-:W-:Y:S02]  /*a0060*/  IMAD.MOV.U32 R78, RZ, RZ, R191 ;  /* 0x000000ffff4e7224 */ /* 0x000fe400078e00bf */
[----:B------:R-:W2:Y:S04]  /*a0070*/  LDL.LU R187, [R1+0x5d80] ;  /* 0x005d800001bb7983 */ /* 0x000ea80000300800 */
[----:B------:R-:W2:Y:S01]  /*a0080*/  LDL.LU R191, [R1+0x5d7c] ;  /* 0x005d7c0001bf7983 */ /* 0x000ea20000300800 */
[----:B------:R-:W-:-:S03]  /*a0090*/  IMAD.MOV.U32 R79, RZ, RZ, R195 ;  /* 0x000000ffff4f7224 */ /* 0x000fc600078e00c3 */
[----:B------:R-:W2:Y:S01]  /*a00a0*/  LDL.LU R195, [R1+0x5d78] ;  /* 0x005d780001c37983 */ /* 0x000ea20000300800 */
[C---:B------:R-:W-:Y:S06]  /*a00b0*/  HMMA.1688.F32.TF32 R72, R68.reuse, R14, R72 ;  /* 0x0000000e4448723c */ /* 0x040fec0000081048 */
[----:B------:R-:W-:Y:S06]  /*a00c0*/  HMMA.1688.F32.TF32 R76, R68, R50, R76 ;  /* 0x00000032444c723c */ /* 0x000fec000008104c */
[C---:B---3--:R-:W-:Y:S06]  /*a00d0*/  HMMA.1688.F32.TF32 R116, R240.reuse, R34, R180 ;  /* 0x00000022f074723c */ /* 0x048fec00000810b4 */
[C---:B----4-:R-:W-:Y:S06]  /*a00e0*/  HMMA.1688.F32.TF32 R124, R240.reuse, R106, R228 ;  /* 0x0000006af07c723c */ /* 0x050fec00000810e4 */
[----:B--2---:R-:W-:Y:S06]  /*a00f0*/  HMMA.1688.F32.TF32 R120, R240, R30, R232 ;  /* 0x0000001ef078723c */ /* 0x004fec00000810e8 */
[----:B------:R-:W-:Y:S01]  /*a0100*/  HMMA.1688.F32.TF32 R112, R68, R18, R112 ;  /* 0x000000124470723c */ /* 0x000fe20000081070 */
[----:B------:R-:W-:Y:S04]  /*a0110*/  LDS R232, [R0+UR12+0x14080] ;  /* 0x0140800c00e87984 */ /* 0x000fe80008000800 */
[----:B------:R-:W-:Y:S04]  /*a0120*/  LDS R234, [R0+UR12+0x15080] ;  /* 0x0150800c00ea7984 */ /* 0x000fe80008000800 */
[----:B------:R-:W-:Y:S04]  /*a0130*/  LDS R228, [R2+UR12+0x14080] ;  /* 0x0140800c02e47984 */ /* 0x000fe80008000800 */
[----:B------:R-:W-:Y:S04]  /*a0140*/  LDS R230, [R2+UR12+0x15080] ;  /* 0x0150800c02e67984 */ /* 0x000fe80008000800 */
[----:B------:R-:W-:Y:S04]  /*a0150*/  LDS R229, [R252+UR12+0x14080] ;  /* 0x0140800cfce57984 */ /* 0x000fe80008000800 */
[----:B------:R-:W-:Y:S04]  /*a0160*/  LDS R231, [R252+UR12+0x15080] ;  /* 0x0150800cfce77984 */ /* 0x000fe80008000800 */
        /* <DEDUP_REMOVED lines=37> */
[C---:B------:R-:W-:Y:S01]  /*a03c0*/  HMMA.1688.F32.TF32 R100, R68.reuse, R30, R236 ;  /* 0x0000001e4464723c */ /* 0x040fe200000810ec */
[----:B------:R-:W-:Y:S04]  /*a03d0*/  STL.64 [R1+0x5d40], R250 ;  /* 0x005d40fa01007387 */ /* 0x000fe80000100a00 */
[----:B------:R-:W-:Y:S04]  /*a03e0*/  STL.64 [R1], R72 ;  /* 0x0000004801007387 */ /* 0x000fe80000100a00 */
[----:B------:R-:W-:Y:S04]  /*a03f0*/  STL.64 [R1+0x8], R74 ;  /* 0x0000084a01007387 */ /* 0x000fe80000100a00 */
[----:B------:R-:W-:Y:S04]  /*a0400*/  STL.64 [R1+0x5d38], R248 ;  /* 0x005d38f801007387 */ /* 0x000fe80000100a00 */
        /* <DEDUP_REMOVED lines=18> */
[----:B---3--:R-:W3:Y:S04]  /*a0530*/  LDL.LU R84, [R1+0xc60] ;  /* 0x000c600001547983 */ /* 0x008ee80000300800 */
[----:B------:R-:W-:Y:S04]  /*a0540*/  STL.64 [R1+0xb0], R80 ;  /* 0x0000b05001007387 */ /* 0x000fe80000100a00 */
[----:B------:R-:W-:Y:S04]  /*a0550*/  STL.64 [R1+0xb8], R82 ;  /* 0x0000b85201007387 */ /* 0x000fe80000100a00 */
[----:B------:R1:W-:Y:S04]  /*a0560*/  STL.64 [R1+0xa0], R76 ;  /* 0x0000a04c01007387 */ /* 0x0003e80000100a00 */
[----:B------:R2:W-:Y:S04]  /*a0570*/  STL.64 [R1+0xa8], R78 ;  /* 0x0000a84e01007387 */ /* 0x0005e80000100a00 */
        /* <DEDUP_REMOVED lines=92> */
[----:B---3--:R-:W-:Y:S01]  /*a0b40*/  HMMA.1688.F32.TF32 R156, R68, R42, R76 ;  /* 0x0000002a449c723c */ /* 0x008fe2000008104c */
[----:B------:R-:W2:-:S15]  /*a0b50*/  LDL.LU R76, [R1+0xcc0] ;  /* 0x000cc000014c7983 */ /* 0x000e9e0000300800 */
[----:B------:R-:W-:-:S01]  /*a0b60*/  NOP ;  /* 0x0000000000007918 */ /* 0x000fc20000000000 */
[----:B------:R-:W-:Y:S04]  /*a0b70*/  STL.64 [R1+0x90], R160 ;  /* 0x000090a001007387 */ /* 0x000fe80000100a00 */
[----:B------:R-:W-:Y:S04]  /*a0b80*/  STL.64 [R1+0x98], R162 ;  /* 0x000098a201007387 */ /* 0x000fe80000100a00 */
[----:B------:R-:W-:Y:S04]  /*a0b90*/  STL.64 [R1+0x80], R156 ;  /* 0x0000809c01007387 */ /* 0x000fe80000100a00 */
[----:B------:R-:W-:Y:S04]  /*a0ba0*/  STL.64 [R1+0x88], R158 ;  /* 0x0000889e01007387 */ /* 0x000fe80000100a00 */
[----:B------:R-:W2:Y:S04]  /*a0bb0*/  LDL.LU R77, [R1+0xcc4] ;  /* 0x000cc400014d7983 */ /* 0x000ea80000300800 */
[----:B------:R-:W2:Y:S04]  /*a0bc0*/  LDL.LU R78, [R1+0xcc8] ;  /* 0x000cc800014e7983 */ /* 0x000ea80000300800 */
[----:B------:R-:W2:Y:S01]  /*a0bd0*/  LDL.LU R79, [R1+0xccc] ;  /* 0x000ccc00014f7983 */ /* 0x000ea20000300800 */
[----:B----4-:R-:W-:Y:S06]  /*a0be0*/  HMMA.1688.F32.TF32 R152, R68, R38, R152 ;  /* 0x000000264498723c */ /* 0x010fec0000081098 */
[C---:B------:R-:W-:Y:S06]  /*a0bf0*/  HMMA.1688.F32.TF32 R68, R24.reuse, R22, R148 ;  /* 0x000000161844723c */ /* 0x040fec0000081094 */
[C---:B------:R-:W-:Y:S06]  /*a0c00*/  HMMA.1688.F32.TF32 R144, R24.reuse, R18, R144 ;  /* 0x000000121890723c */ /* 0x040fec0000081090 */
[C---:B------:R-:W-:Y:S05]  /*a0c10*/  HMMA.1688.F32.TF32 R140, R24.reuse, R14, R140 ;  /* 0x0000000e188c723c */ /* 0x040fea000008108c */
        /* <DEDUP_REMOVED lines=19> */
[C---:B------:R-:W-:Y:S06]  /*a0d50*/  HMMA.1688.F32.TF32 R124, R24.reuse, R66, R220 ;  /* 0x00000042187c723c */ /* 0x040fec00000810dc */
[C---:B------:R-:W-:Y:S06]  /*a0d60*/  HMMA.1688.F32.TF32 R116, R24.reuse, R58, R116 ;  /* 0x0000003a1874723c */ /* 0x040fec0000081074 */
[C---:B------:R-:W-:Y:S01]  /*a0d70*/  HMMA.1688.F32.TF32 R112, R24.reuse, R54, R112 ;  /* 0x000000361870723c */ /* 0x040fe20000081070 */
[----:B------:R-:W-:Y:S04]  /*a0d80*/  STL.64 [R1+0x1b0], R68 ;  /* 0x0001b04401007387 */ /* 0x000fe80000100a00 */
[----:B------:R1:W-:Y:S02]  /*a0d90*/  STL.64 [R1+0x1b8], R70 ;  /* 0x0001b84601007387 */ /* 0x0003e40000100a00 */
[----:B-1----:R-:W-:Y:S02]  /*a0da0*/  HMMA.1688.F32.TF32 R68, R24, R62, R120 ;  /* 0x0000003e1844723c */ /* 0x002fe40000081078 */
[----:B------:R-:W-:Y:S04]  /*a0db0*/  STL.64 [R1+0x1a0], R128 ;  /* 0x0001a08001007387 */ /* 0x000fe80000100a00 */
[----:B------:R-:W-:Y:S04]  /*a0dc0*/  STL.64 [R1+0x1a8], R130 ;  /* 0x0001a88201007387 */ /* 0x000fe80000100a00 */
[----:B------:R-:W-:Y:S04]  /*a0dd0*/  STL.64 [R1+0x190], R124 ;  /* 0x0001907c01007387 */ /* 0x000fe80000100a00 */
[----:B------:R-:W-:Y:S09]  /*a0de0*/  STL.64 [R1+0x198], R126 ;  /* 0x0001987e01007387 */ /* 0x000ff20000100a00 */
[----:B------:R-:W-:Y:S04]  /*a0df0*/  STL.64 [R1+0x180], R68 ;  /* 0x0001804401007387 */ /* 0x000fe80000100a00 */
[----:B------:R-:W-:Y:S04]  /*a0e00*/  STL.64 [R1+0x188], R70 ;  /* 0x0001884601007387 */ /* 0x000fe80000100a00 */
[----:B------:R-:W-:Y:S04]  /*a0e10*/  STL.64 [R1+0x170], R116 ;  /* 0x0001707401007387 */ /* 0x000fe80000100a00 */
[----:B------:R-:W-:Y:S04]  /*a0e20*/  STL.64 [R1+0x178], R118 ;  /* 0x0001787601007387 */ /* 0x000fe80000100a00 */
[----:B------:R-:W-:Y:S04]  /*a0e30*/  STL.64 [R1+0x160], R112 ;  /* 0x0001607001007387 */ /* 0x000fe80000100a00 */
[----:B------:R1:W-:Y:S01]  /*a0e40*/  STL.64 [R1+0x168], R114 ;  /* 0x0001687201007387 */ /* 0x0003e20000100a00 */
[C---:B------:R-:W-:Y:S06]  /*a0e50*/  HMMA.1688.F32.TF32 R92, R72.reuse, R22, R92 ;  /* 0x00000016485c723c */ /* 0x040fec000008105c */
[C---:B------:R-:W-:Y:S06]  /*a0e60*/  HMMA.1688.F32.TF32 R88, R72.reuse, R18, R88 ;  /* 0x000000124858723c */ /* 0x040fec0000081058 */
[----:B------:R-:W-:Y:S01]  /*a0e70*/  HMMA.1688.F32.TF32 R80, R72, R10, R80 ;  /* 0x0000000a4850723c */ /* 0x000fe20000081050 */
[----:B------:R-:W-:Y:S04]  /*a0e80*/  LDS R68, [R2+UR12+0x12300] ;  /* 0x0123000c02447984 */ /* 0x000fe80008000800 */
[----:B------:R-:W-:Y:S04]  /*a0e90*/  LDS R70, [R2+UR12+0x13300] ;  /* 0x0133000c02467984 */ /* 0x000fe80008000800 */
[----:B------:R-:W-:Y:S04]  /*a0ea0*/  LDS R69, [R252+UR12+0x12300] ;  /* 0x0123000cfc457984 */ /* 0x000fe80008000800 */
[----:B------:R-:W3:Y:S01]  /*a0eb0*/  LDS R71, [R252+UR12+0x13300] ;  /* 0x0133000cfc477984 */ /* 0x000ee20008000800 */
        /* <DEDUP_REMOVED lines=15> */
[----:B------:R1:W-:Y:S04]  /*a0fb0*/  STL.64 [R1+0x100], R88 ;  /* 0x0001005801007387 */ /* 0x0003e80000100a00 */
[----:B------:R4:W-:Y:S04]  /*a0fc0*/  STL.64 [R1+0x108], R90 ;  /* 0x0001085a01007387 */ /* 0x0009e80000100a00 */
[----:B------:R-:W-:Y:S05]  /*a0fd0*/  STL.64 [R1+0x5d50], R82 ;  /* 0x005d505201007387 */ /* 0x000fea0000100a00 */
[----:B------:R-:W-:Y:S04]  /*a0fe0*/  STL.64 [R1+0xf0], R24 ;  /* 0x0000f01801007387 */ /* 0x000fe80000100a00 */
[----:B------:R-:W-:Y:S04]  /*a0ff0*/  STL.64 [R1+0xf8], R26 ;  /* 0x0000f81a01007387 */ /* 0x000fe80000100a00 */
[----:B------:R-:W-:Y:S04]  /*a1000*/  STL.64 [R1+0x5d48], R80 ;  /* 0x005d485001007387 */ /* 0x000fe80000100a00 */
[----:B------:R-:W3:Y:S04]  /*a1010*/  LDL.LU R84, [R1+0xef0] ;  /* 0x000ef00001547983 */ /* 0x000ee80000300800 */
[----:B------:R-:W-:Y:S04]  /*a1020*/  LDS R24, [R0+UR12+0x12380] ;  /* 0x0123800c00187984 */ /* 0x000fe80008000800 */
[----:B------:R-:W-:Y:S04]  /*a1030*/  LDS R26, [R0+UR12+0x13380] ;  /* 0x0133800c001a7984 */ /* 0x000fe80008000800 */
[----:B------:R-:W-:Y:S04]  /*a1040*/  LDS R25, [R105+UR12+0x12380] ;  /* 0x0123800c69197984 */ /* 0x000fe80008000800 */
[----:B------:R-:W3:Y:S01]  /*a1050*/  LDS R27, [R105+UR12+0x13380] ;  /* 0x0133800c691b7984 */ /* 0x000ee20008000800 */
[----:B--2---:R-:W-:-:S15]  /*a1060*/  HMMA.1688.F32.TF32 R76, R72, R6, R76 ;  /* 0x00000006484c723c */ /* 0x004fde000008104c */
[----:B------:R-:W-:-:S08]  /*a1070*/  NOP ;  /* 0x0000000000007918 */ /* 0x000fd00000000000 */
        /* <DEDUP_REMOVED lines=107> */
[C---:B------:R-:W-:Y:S11]  /*a1730*/  HMMA.1688.F32.TF32 R160, R72.reuse, R34, R160 ;  /* 0x0000002248a0723c */ /* 0x040ff600000810a0 */
        /* <DEDUP_REMOVED lines=9> */
[----:B------:R-:W-:Y:S06]  /*a17d0*/  HMMA.1688.F32.TF32 R144, R72, R46, R144 ;  /* 0x0000002e4890723c */ /* 0x000fec0000081090 */
[C---:B------:R-:W-:Y:S06]  /*a17e0*/  HMMA.1688.F32.TF32 R132, R68.reuse, R22, R132 ;  /* 0x000000164484723c */ /* 0x040fec0000081084 */
[C---:B------:R-:W-:Y:S06]  /*a17f0*/  HMMA.1688.F32.TF32 R116, R68.reuse, R30, R116 ;  /* 0x0000001e4474723c */ /* 0x040fec0000081074 */
[----:B------:R-:W-:Y:S01]  /*a1800*/  HMMA.1688.F32.TF32 R88, R68, R50, R88 ;  /* 0x000000324458723c */ /* 0x000fe20000081058 */
[----:B------:R-:W-:Y:S04]  /*a1810*/  LDS R164, [R0+UR12+0x14000] ;  /* 0x0140000c00a47984 */ /* 0x000fe80008000800 */
[----:B------:R-:W-:Y:S04]  /*a1820*/  LDS R166, [R0+UR12+0x15000] ;  /* 0x0150000c00a67984 */ /* 0x000fe80008000800 */
[----:B------:R-:W-:Y:S04]  /*a1830*/  STL.64 [R1+0x490], R80 ;  /* 0x0004905001007387 */ /* 0x000fe80000100a00 */
[----:B------:R1:W-:Y:S02]  /*a1840*/  STL.64 [R1+0x498], R82 ;  /* 0x0004985201007387 */ /* 0x0003e40000100a00 */
[C---:B-1----:R-:W-:Y:S02]  /*a1850*/  HMMA.1688.F32.TF32 R80, R72.reuse, R54, R100 ;  /* 0x000000364850723c */ /* 0x042fe40000081064 */
[----:B------:R-:W-:Y:S04]  /*a1860*/  STL.64 [R1+0x480], R156 ;  /* 0x0004809c01007387 */ /* 0x000fe80000100a00 */
[----:B------:R-:W-:Y:S04]  /*a1870*/  STL.64 [R1+0x488], R158 ;  /* 0x0004889e01007387 */ /* 0x000fe80000100a00 */
[----:B------:R-:W-:Y:S04]  /*a1880*/  STL.64 [R1+0x2f0], R152 ;  /* 0x0002f09801007387 */ /* 0x000fe80000100a00 */
[----:B------:R-:W-:Y:S04]  /*a1890*/  STL.64 [R1+0x2f8], R154 ;  /* 0x0002f89a01007387 */ /* 0x000fe80000100a00 */
[----:B------:R-:W-:Y:S04]  /*a18a0*/  LDS R100, [R2+UR12+0x12380] ;  /* 0x0123800c02647984 */ /* 0x000fe80008000800 */
[----:B------:R-:W-:Y:S04]  /*a18b0*/  LDS R102, [R2+UR12+0x13380] ;  /* 0x0133800c02667984 */ /* 0x000fe80008000800 */
[----:B------:R-:W-:Y:S04]  /*a18c0*/  LDS R101, [R252+UR12+0x12380] ;  /* 0x0123800cfc657984 */ /* 0x000fe80008000800 */
[----:B------:R-:W1:Y:S04]  /*a18d0*/  LDS R103, [R252+UR12+0x13380] ;  /* 0x0133800cfc677984 */ /* 0x000e680008000800 */
[----:B------:R-:W-:Y:S04]  /*a18e0*/  STL.64 [R1+0x2e0], R80 ;  /* 0x0002e05001007387 */ /* 0x000fe80000100a00 */
[----:B------:R3:W-:Y:S02]  /*a18f0*/  STL.64 [R1+0x2e8], R82 ;  /* 0x0002e85201007387 */ /* 0x0007e40000100a00 */
[----:B---3--:R-:W-:-:S15]  /*a1900*/  HMMA.1688.F32.TF32 R80, R72, R50, R148 ;  /* 0x000000324850723c */ /* 0x008fde0000081094 */
[----:B------:R-:W-:-:S08]  /*a1910*/  NOP ;  /* 0x0000000000007918 */ /* 0x000fd00000000000 */
[----:B------:R-:W-:Y:S04]  /*a1920*/  STL.64 [R1+0x2d0], R80 ;  /* 0x0002d05001007387 */ /* 0x000fe80000100a00 */
[----:B------:R3:W-:Y:S02]  /*a1930*/  STL.64 [R1+0x2d8], R82 ;  /* 0x0002d85201007387 */ /* 0x0007e40000100a00 */
[C---:B---3--:R-:W-:Y:S06]  /*a1940*/  HMMA.1688.F32.TF32 R80, R72.reuse, R42, R140 ;  /* 0x0000002a4850723c */ /* 0x048fec000008108c */
[----:B------:R-:W-:Y:S01]  /*a1950*/  HMMA.1688.F32.TF32 R72, R72, R38, R136 ;  /* 0x000000264848723c */ /* 0x000fe20000081088 */
[----:B------:R-:W-:Y:S04]  /*a1960*/  STL.64 [R1+0x2c0], R144 ;  /* 0x0002c09001007387 */ /* 0x000fe80000100a00 */
[----:B------:R-:W-:-:S12]  /*a1970*/  STL.64 [R1+0x2c8], R146 ;  /* 0x0002c89201007387 */ /* 0x000fd80000100a00 */
[----:B------:R-:W-:Y:S04]  /*a1980*/  STL.64 [R1+0x2b0], R80 ;  /* 0x0002b05001007387 */ /* 0x000fe80000100a00 */
[----:B------:R3:W-:Y:S04]  /*a1990*/  STL.64 [R1+0x2b8], R82 ;  /* 0x0002b85201007387 */ /* 0x0007e80000100a00 */
[----:B------:R-:W-:Y:S04]  /*a19a0*/  STL.64 [R1+0x2a0], R72 ;  /* 0x0002a04801007387 */ /* 0x000fe80000100a00 */
[----:B------:R4:W-:Y:S01]  /*a19b0*/  STL.64 [R1+0x2a8], R74 ;  /* 0x0002a84a01007387 */ /* 0x0009e20000100a00 */
[C---:B---3--:R-:W-:Y:S06]  /*a19c0*/  HMMA.1688.F32.TF32 R80, R68.reuse, R18, R128 ;  /* 0x000000124450723c */ /* 0x048fec0000081080 */
[C---:B----4-:R-:W-:Y:S01]  /*a19d0*/  HMMA.1688.F32.TF32 R72, R68.reuse, R14, R124 ;  /* 0x0000000e4448723c */ /* 0x050fe2000008107c */
[----:B------:R-:W-:Y:S04]  /*a19e0*/  STL.64 [R1+0x290], R132 ;  /* 0x0002908401007387 */ /* 0x000fe80000100a00 */
[----:B------:R-:W-:Y:S01]  /*a19f0*/  STL.64 [R1+0x298], R134 ;  /* 0x0002988601007387 */ /* 0x000fe20000100a00 */
        /* <DEDUP_REMOVED lines=31> */
[----:B--2---:R-:W-:Y:S01]  /*a1bf0*/  HMMA.1688.F32.TF32 R72, R68, R42, R76 ;  /* 0x0000002a4448723c */ /* 0x004fe2000008104c */
[----:B------:R2:W-:Y:S04]  /*a1c00*/  STL.64 [R1+0x590], R88 ;  /* 0x0005905801007387 */ /* 0x0005e80000100a00 */
[----:B------:R-:W-:Y:S04]  /*a1c10*/  STL.64 [R1+0x598], R90 ;  /* 0x0005985a01007387 */ /* 0x000fe80000100a00 */
[----:B------:R-:W3:Y:S08]  /*a1c20*/  LDL.LU R84, [R1+0x870] ;  /* 0x0008700001547983 */ /* 0x000ef00000300800 */
[----:B------:R-:W-:Y:S04]  /*a1c30*/  STL.64 [R1+0x580], R80 ;  /* 0x0005805001007387 */ /* 0x000fe80000100a00 */
[----:B------:R4:W-:Y:S04]  /*a1c40*/  STL.64 [R1+0x588], R82 ;  /* 0x0005885201007387 */ /* 0x0009e80000100a00 */
        /* <DEDUP_REMOVED lines=82> */
[----:B------:R-:W2:Y:S01]  /*a2170*/  LDL.LU R89, [R1+0x864] ;  /* 0x0008640001597983 */ /* 0x000ea20000300800 */
[----:B----4-:R-:W-:Y:S06]  /*a2180*/  HMMA.1688.F32.TF32 R80, R24, R22, R156 ;  /* 0x000000161850723c */ /* 0x010fec000008109c */
[----:B-1----:R-:W-:-:S15]  /*a2190*/  HMMA.1688.F32.TF32 R72, R68, R38, R244 ;  /* 0x000000264448723c */ /* 0x002fde00000810f4 */
[----:B------:R-:W-:-:S08]  /*a21a0*/  NOP ;  /* 0x0000000000007918 */ /* 0x000fd00000000000 */
[----:B------:R-:W-:Y:S04]  /*a21b0*/  STL.64 [R1+0x470], R72 ;  /* 0x0004704801007387 */ /* 0x000fe80000100a00 */
[----:B------:R1:W-:Y:S04]  /*a21c0*/  STL.64 [R1+0x478], R74 ;  /* 0x0004784a01007387 */ /* 0x0003e80000100a00 */
[----:B------:R-:W-:Y:S04]  /*a21d0*/  STL.64 [R1+0x460], R80 ;  /* 0x0004605001007387 */ /* 0x000fe80000100a00 */
[----:B------:R-:W-:Y:S04]  /*a21e0*/  STL.64 [R1+0x468], R82 ;  /* 0x0004685201007387 */ /* 0x000fe80000100a00 */
[----:B------:R-:W4:Y:S01]  /*a21f0*/  LDL.LU R29, [R1+0x2d00] ;  /* 0x002d0000011d7983 */ /* 0x000f220000300800 */
[C---:B---3--:R-:W-:Y:S06]  /*a2200*/  HMMA.1688.F32.TF32 R68, R24.reuse, R18, R152 ;  /* 0x000000121844723c */ /* 0x048fec0000081098 */
[----:B-1----:R-:W-:-:S15]  /*a2210*/  HMMA.1688.F32.TF32 R72, R24, R14, R148 ;  /* 0x0000000e1848723c */ /* 0x002fde0000081094 */
[----:B------:R-:W-:-:S02]  /*a2220*/  NOP ;  /* 0x0000000000007918 */ /* 0x000fc40000000000 */
        /* <DEDUP_REMOVED lines=24> */
[C---:B---3--:R-:W-:Y:S01]  /*a23b0*/  HMMA.1688.F32.TF32 R72, R24.reuse, R54, R120 ;  /* 0x000000361848723c */ /* 0x048fe20000081078 */
[----:B------:R-:W-:Y:S04]  /*a23c0*/  STL.64 [R1+0x520], R68 ;  /* 0x0005204401007387 */ /* 0x000fe80000100a00 */
[----:B------:R1:W-:Y:S02]  /*a23d0*/  STL.64 [R1+0x528], R70 ;  /* 0x0005284601007387 */ /* 0x0003e40000100a00 */
[----:B-1----:R-:W-:Y:S10]  /*a23e0*/  HMMA.1688.F32.TF32 R68, R24, R50, R76 ;  /* 0x000000321844723c */ /* 0x002ff4000008104c */
[----:B------:R-:W-:Y:S04]  /*a23f0*/  STL.64 [R1+0x510], R80 ;  /* 0x0005105001007387 */ /* 0x000fe80000100a00 */
[----:B------:R-:W-:Y:S04]  /*a2400*/  STL.64 [R1+0x518], R82 ;  /* 0x0005185201007387 */ /* 0x000fe80000100a00 */
[----:B------:R-:W-:Y:S04]  /*a2410*/  STL.64 [R1+0x500], R72 ;  /* 0x0005004801007387 */ /* 0x000fe80000100a00 */
[----:B------:R1:W-:Y:S01]  /*a2420*/  STL.64 [R1+0x508], R74 ;  /* 0x0005084a01007387 */ /* 0x0003e20000100a00 */
[----:B------:R-:W-:Y:S01]  /*a2430*/  IMAD.MOV.U32 R90, RZ, RZ, R21 ;  /* 0x000000ffff5a7224 */ /* 0x000fe200078e0015 */
[----:B------:R-:W-:-:S02]  /*a2440*/  MOV R91, R20 ;  /* 0x00000014005b7202 */ /* 0x000fc40000000f00 */
[----:B------:R-:W-:Y:S06]  /*a2450*/  HMMA.1688.F32.TF32 R20, R100, R22, R236 ;  /* 0x000000166414723c */ /* 0x000fec00000810ec */
[C---:B-1----:R-:W-:Y:S01]  /*a2460*/  HMMA.1688.F32.TF32 R72, R24.reuse, R46, R116 ;  /* 0x0000002e1848723c */ /* 0x042fe20000081074 */
[----:B------:R-:W-:Y:S04]  /*a2470*/  STL.64 [R1+0x4f0], R68 ;  /* 0x0004f04401007387 */ /* 0x000fe80000100a00 */
[----:B------:R1:W-:Y:S02]  /*a2480*/  STL.64 [R1+0x4f8], R70 ;  /* 0x0004f84601007387 */ /* 0x0003e40000100a00 */
[C---:B-1----:R-:W-:Y:S06]  /*a2490*/  HMMA.1688.F32.TF32 R68, R24.reuse, R42, R112 ;  /* 0x0000002a1844723c */ /* 0x042fec0000081070 */
[----:B------:R-:W-:Y:S01]  /*a24a0*/  HMMA.1688.F32.TF32 R24, R24, R38, R108 ;  /* 0x000000261818723c */ /* 0x000fe2000008106c */
[----:B------:R-:W-:-:S02]  /*a24b0*/  IMAD.MOV.U32 R92, RZ, RZ, R17 ;  /* 0x000000ffff5c7224 */ /* 0x000fc400078e0011 */
[----:B------:R-:W-:Y:S02]  /*a24c0*/  IMAD.MOV.U32 R93, RZ, RZ, R16 ;  /* 0x000000ffff5d7224 */ /* 0x000fe400078e0010 */
[----:B------:R-:W-:Y:S01]  /*a24d0*/  IMAD.MOV.U32 R94, RZ, RZ, R13 ;  /* 0x000000ffff5e7224 */ /* 0x000fe200078e000d */
[----:B------:R-:W-:-:S04]  /*a24e0*/  MOV R95, R12 ;  /* 0x0000000c005f7202 */ /* 0x000fc80000000f00 */
[----:B------:R-:W-:Y:S04]  /*a24f0*/  STL.64 [R1+0x4e0], R72 ;  /* 0x0004e04801007387 */ /* 0x000fe80000100a00 */
[----:B------:R-:W-:Y:S01]  /*a2500*/  STL.64 [R1+0x4e8], R74 ;  /* 0x0004e84a01007387 */ /* 0x000fe20000100a00 */
[----:B------:R-:W-:Y:S02]  /*a2510*/  IMAD.MOV.U32 R76, RZ, RZ, R9 ;  /* 0x000000ffff4c7224 */ /* 0x000fe400078e0009 */
[----:B------:R-:W-:Y:S01]  /*a2520*/  IMAD.MOV.U32 R77, RZ, RZ, R8 ;  /* 0x000000ffff4d7224 */ /* 0x000fe200078e0008 */
[----:B--2---:R-:W-:Y:S01]  /*a2530*/  HMMA.1688.F32.TF32 R88, R100, R10, R88 ;  /* 0x0000000a6458723c */ /* 0x004fe20000081058 */
[----:B------:R-:W-:Y:S01]  /*a2540*/  IMAD.MOV.U32 R78, RZ, RZ, R5 ;  /* 0x000000ffff4e7224 */ /* 0x000fe200078e0005 */
[----:B------:R-:W-:-:S04]  /*a2550*/  MOV R79, R4 ;  /* 0x00000004004f7202 */ /* 0x000fc80000000f00 */
[C---:B------:R-:W-:Y:S01]  /*a2560*/  HMMA.1688.F32.TF32 R92, R100.reuse, R6, R92 ;  /* 0x00000006645c723c */ /* 0x040fe2000008105c */
[----:B------:R-:W-:Y:S04]  /*a2570*/  STL.64 [R1+0x4d0], R68 ;  /* 0x0004d04401007387 */ /* 0x000fe80000100a00 */
        /* <DEDUP_REMOVED lines=8> */
[----:B----4-:R-:W-:Y:S04]  /*a2600*/  LDSM.16.M88.4 R80, [R29+UR15+0x49100] ;  /* 0x0491000f1d50783b */ /* 0x010fe80008000200 */
[----:B------:R-:W1:Y:S04]  /*a2610*/  LDSM.16.M88.4 R8, [R29+UR15+0x40100] ;  /* 0x0401000f1d08783b */ /* 0x000e680008000200 */
[----:B------:R-:W2:Y:S04]  /*a2620*/  LDSM.16.M88.4 R4, [R29+UR15+0x41100] ;  /* 0x0411000f1d04783b */ /* 0x000ea80008000200 */
[----:B------:R-:W3:Y:S04]  /*a2630*/  LDSM.16.M88.4 R20, [R29+UR15+0x42100] ;  /* 0x0421000f1d14783b */ /* 0x000ee80008000200 */
        /* <DEDUP_REMOVED lines=8> */
[----:B------:R-:W-:Y:S04]  /*a26c0*/  STL.64 [R1+0x5c20], R92 ;  /* 0x005c205c01007387 */ /* 0x000fe80000100a00 */
[----:B------:R-:W-:Y:S04]  /*a26d0*/  LDSM.16.M88.4 R92, [R29+UR15+0x4d100] ;  /* 0x04d1000f1d5c783b */ /* 0x000fe80008000200 */
[----:B------:R-:W-:Y:S04]  /*a26e0*/  LDSM.16.M88.4 R248, [R29+UR15+0x4c100] ;  /* 0x04c1000f1df8783b */ /* 0x000fe80008000200 */
[----:B------:R-:W-:Y:S04]  /*a26f0*/  LDSM.16.M88.4 R88, [R29+UR15+0x4f100] ;  /* 0x04f1000f1d58783b */ /* 0x000fe80008000200 */
[----:B------:R-:W-:Y:S04]  /*a2700*/  LDSM.16.M88.4 R12, [R29+UR15+0x43100] ;  /* 0x0431000f1d0c783b */ /* 0x000fe80008000200 */
[----:B------:R-:W-:Y:S04]  /*a2710*/  LDSM.16.M88.4 R16, [R29+UR15+0x44100] ;  /* 0x0441000f1d10783b */ /* 0x000fe80008000200 */
[----:B------:R-:W-:Y:S04]  /*a2720*/  LDSM.16.M88.4 R76, [R29+UR15+0x45100] ;  /* 0x0451000f1d4c783b */ /* 0x000fe80008000200 */
[----:B------:R-:W-:Y:S04]  /*a2730*/  LDSM.16.M88.4 R72, [R29+UR15+0x46100] ;  /* 0x0461000f1d48783b */ /* 0x000fe80008000200 */
[----:B------:R-:W-:Y:S04]  /*a2740*/  LDSM.16.M88.4 R68, [R29+UR15+0x47100] ;  /* 0x0471000f1d44783b */ /* 0x000fe80008000200 */
[----:B------:R-:W-:Y:S01]  /*a2750*/  LDSM.16.M88.4 R24, [R29+UR15+0x48100] ;  /* 0x0481000f1d18783b */ /* 0x000fe20008000200 */
[----:B------:R-:W-:-:S02]  /*a2760*/  IMAD.MOV.U32 R108, RZ, RZ, R65 ;  /* 0x000000ffff6c7224 */ /* 0x000fc400078e0041 */
[----:B------:R-:W-:Y:S02]  /*a2770*/  IMAD.MOV.U32 R109, RZ, RZ, R64 ;  /* 0x000000ffff6d7224 */ /* 0x000fe400078e0040 */
[----:B------:R-:W-:Y:S01]  /*a2780*/  IMAD.MOV.U32 R110, RZ, RZ, R61 ;  /* 0x000000ffff6e7224 */ /* 0x000fe200078e003d */
[----:B------:R-:W-:Y:S02]  /*a2790*/  MOV R111, R60 ;  /* 0x0000003c006f7202 */ /* 0x000fe40000000f00 */
[----:B------:R-:W-:Y:S01]  /*a27a0*/  MOV R239, R28 ;  /* 0x0000001c00ef7202 */ /* 0x000fe20000000f00 */
[----:B------:R-:W-:Y:S02]  /*a27b0*/  IMAD.MOV.U32 R237, RZ, RZ, R33 ;  /* 0x000000ffffed7224 */ /* 0x000fe400078e0021 */
[----:B------:R-:W-:Y:S02]  /*a27c0*/  IMAD.MOV.U32 R238, RZ, RZ, R32 ;  /* 0x000000ffffee7224 */ /* 0x000fe400078e0020 */
[----:B------:R-:W-:Y:S01]  /*a27d0*/  IMAD.MOV.U32 R236, RZ, RZ, R56 ;  /* 0x000000ffffec7224 */ /* 0x000fe200078e0038 */
[----:B------:R-:W-:Y:S04]  /*a27e0*/  LDS R96, [R2+UR12+0x14000] ;  /* 0x0140000c02607984 */ /* 0x000fe80008000800 */
[----:B------:R-:W-:Y:S04]  /*a27f0*/  LDS R98, [R2+UR12+0x15000] ;  /* 0x0150000c02627984 */ /* 0x000fe80008000800 */
[----:B------:R-:W-:Y:S04]  /*a2800*/  LDS R97, [R252+UR12+0x14000] ;  /* 0x0140000cfc617984 */ /* 0x000fe80008000800 */
[----:B------:R-:W-:Y:S04]  /*a2810*/  LDS R99, [R252+UR12+0x15000] ;  /* 0x0150000cfc637984 */ /* 0x000fe80008000800 */
[----:B-1----:R-:W-:Y:S04]  /*a2820*/  STL [R1+0x5b54], R10 ;  /* 0x005b540a01007387 */ /* 0x002fe80000100800 */
[----:B------:R-:W-:Y:S04]  /*a2830*/  STL [R1+0x5b50], R11 ;  /* 0x005b500b01007387 */ /* 0x000fe80000100800 */
[----:B--2---:R-:W-:Y:S04]  /*a2840*/  STL [R1+0x5b5c], R6 ;  /* 0x005b5c0601007387 */ /* 0x004fe80000100800 */
[----:B------:R-:W-:Y:S04]  /*a2850*/  STL [R1+0x5b58], R7 ;  /* 0x005b580701007387 */ /* 0x000fe80000100800 */
[----:B---3--:R-:W-:Y:S04]  /*a2860*/  STL [R1+0x5b60], R23 ;  /* 0x005b601701007387 */ /* 0x008fe80000100800 */
[----:B------:R-:W-:Y:S04]  /*a2870*/  STL.64 [R1+0x5b98], R106 ;  /* 0x005b986a01007387 */ /* 0x000fe80000100a00 */
[----:B------:R-:W-:Y:S04]  /*a2880*/  STL.64 [R1+0x5b90], R104 ;  /* 0x005b906801007387 */ /* 0x000fe80000100a00 */
[----:B------:R-:W2:Y:S04]  /*a2890*/  LDL.LU R120, [R1+0x1690] ;  /* 0x0016900001787983 */ /* 0x000ea80000300800 */
[----:B------:R-:W-:Y:S04]  /*a28a0*/  STL.64 [R1+0x1d0], R80 ;  /* 0x0001d05001007387 */ /* 0x000fe80000100a00 */
[----:B------:R-:W-:Y:S04]  /*a28b0*/  STL.64 [R1+0x1d8], R82 ;  /* 0x0001d85201007387 */ /* 0x000fe80000100a00 */
        /* <DEDUP_REMOVED lines=11> */
[----:B------:R-:W1:Y:S04]  /*a2970*/  LDSM.16.M88.4 R80, [R29+UR15+0x4a100] ;  /* 0x04a1000f1d50783b */ /* 0x000e680008000200 */
[----:B-1----:R-:W-:Y:S01]  /*a2980*/  STL.64 [R1+0x210], R80 ;  /* 0x0002105001007387 */ /* 0x002fe20000100a00 */
[----:B------:R-:W-:-:S03]  /*a2990*/  IMAD.MOV.U32 R10, RZ, RZ, R82 ;  /* 0x000000ffff0a7224 */ /* 0x000fc600078e0052 */
[----:B------:R-:W-:Y:S01]  /*a29a0*/  STL.64 [R1+0x218], R82 ;  /* 0x0002185201007387 */ /* 0x000fe20000100a00 */
[----:B------:R-:W-:-:S03]  /*a29b0*/  IMAD.MOV.U32 R11, RZ, RZ, R83 ;  /* 0x000000ffff0b7224 */ /* 0x000fc600078e0053 */
[----:B------:R-:W1:Y:S01]  /*a29c0*/  LDSM.16.M88.4 R80, [R29+UR15+0x4b100] ;  /* 0x04b1000f1d50783b */ /* 0x000e620008000200 */
[C---:B------:R-:W-:Y:S03]  /*a29d0*/  HMMA.1688.F32.TF32 R60, R100.reuse, R62, R108 ;  /* 0x0000003e643c723c */ /* 0x040fe6000008106c */
[----:B-1----:R-:W-:Y:S04]  /*a29e0*/  STL.64 [R1+0x220], R80 ;  /* 0x0002205001007387 */ /* 0x002fe80000100a00 */
[----:B------:R-:W-:Y:S04]  /*a29f0*/  STL.64 [R1+0x228], R82 ;  /* 0x0002285201007387 */ /* 0x000fe80000100a00 */
[----:B------:R-:W1:Y:S04]  /*a2a00*/  LDSM.16.M88.4 R80, [R29+UR15+0x4e100] ;  /* 0x04e1000f1d50783b */ /* 0x000e680008000200 */
[----:B------:R-:W-:Y:S04]  /*a2a10*/  STL.64 [R1+0x240], R92 ;  /* 0x0002405c01007387 */ /* 0x000fe80000100a00 */
[----:B------:R-:W-:Y:S04]  /*a2a20*/  STL.64 [R1+0x248], R94 ;  /* 0x0002485e01007387 */ /* 0x000fe80000100a00 */
[----:B-1----:R-:W-:Y:S04]  /*a2a30*/  STL.64 [R1+0x250], R80 ;  /* 0x0002505001007387 */ /* 0x002fe80000100a00 */
[----:B------:R-:W-:Y:S04]  /*a2a40*/  STL.64 [R1+0x258], R82 ;  /* 0x0002585201007387 */ /* 0x000fe80000100a00 */
[----:B------:R-:W-:Y:S04]  /*a2a50*/  STL.64 [R1+0x238], R250 ;  /* 0x000238fa01007387 */ /* 0x000fe80000100a00 */
[----:B------:R-:W-:Y:S01]  /*a2a60*/  STL.64 [R1+0x268], R90 ;  /* 0x0002685a01007387 */ /* 0x000fe20000100a00 */
[C---:B------:R-:W-:Y:S06]  /*a2a70*/  HMMA.1688.F32.TF32 R56, R100.reuse, R58, R236 ;  /* 0x0000003a6438723c */ /* 0x040fec00000810ec */
[C---:B--2---:R-:W-:Y:S06]  /*a2a80*/  HMMA.1688.F32.TF32 R28, R100.reuse, R30, R120 ;  /* 0x0000001e641c723c */ /* 0x044fec0000081078 */
[C---:B---3--:R-:W-:Y:S06]  /*a2a90*/  HMMA.1688.F32.TF32 R32, R100.reuse, R34, R116 ;  /* 0x000000226420723c */ /* 0x048fec0000081074 */
[----:B----4-:R-:W-:Y:S11]  /*a2aa0*/  HMMA.1688.F32.TF32 R64, R100, R66, R112 ;  /* 0x000000426440723c */ /* 0x010ff60000081070 */
        /* <DEDUP_REMOVED lines=8> */
[----:B-1----:R-:W2:Y:S04]  /*a2b30*/  LDL.LU.64 R60, [R1+0x220] ;  /* 0x00022000013c7983 */ /* 0x002ea80000300a00 */
        /* <DEDUP_REMOVED lines=26> */
[----:B------:R-:W-:-:S05]  /*a2ce0*/  LOP3.LUT R87, R0, 0x20, RZ, 0x3c, !PT ;  /* 0x0000002000577812 */ /* 0x000fca00078e3cff */
[----:B------:R-:W-:Y:S04]  /*a2cf0*/  LDS R165, [R87+UR12+0x14000] ;  /* 0x0140000c57a57984 */ /* 0x000fe80008000800 */
[----:B------:R-:W1:Y:S01]  /*a2d00*/  LDS R167, [R87+UR12+0x15000] ;  /* 0x0150000c57a77984 */ /* 0x000e620008000800 */
        /* <DEDUP_REMOVED lines=9> */
[----:B------:R-:W-:Y:S01]  /*a2da0*/  IMAD.MOV.U32 R119, RZ, RZ, R36 ;  /* 0x000000ffff777224 */ /* 0x000fe200078e0024 */
[----:B------:R-:W-:Y:S04]  /*a2db0*/  STL.64 [R1+0x5be8], R58 ;  /* 0x005be83a01007387 */ /* 0x000fe80000100a00 */
[----:B------:R-:W-:Y:S04]  /*a2dc0*/  STL.64 [R1+0x5be0], R56 ;  /* 0x005be03801007387 */ /* 0x000fe80000100a00 */
[----:B------:R-:W-:Y:S04]  /*a2dd0*/  LDS R233, [R87+UR12+0x14080] ;  /* 0x0140800c57e97984 */ /* 0x000fe80008000800 */
[----:B------:R-:W3:Y:S01]  /*a2de0*/  LDS R235, [R87+UR12+0x15080] ;  /* 0x0150800c57eb7984 */ /* 0x000ee20008000800 */
[----:B-1----:R-:W-:Y:S06]  /*a2df0*/  HMMA.1688.F32.TF32 R108, R164, R4, R108 ;  /* 0x00000004a46c723c */ /* 0x002fec000008106c */
[C---:B----4-:R-:W-:Y:S06]  /*a2e00*/  HMMA.1688.F32.TF32 R52, R100.reuse, R54, R128 ;  /* 0x000000366434723c */ /* 0x050fec0000081080 */
[C---:B--2---:R-:W-:Y:S06]  /*a2e10*/  HMMA.1688.F32.TF32 R48, R100.reuse, R50, R124 ;  /* 0x000000326430723c */ /* 0x044fec000008107c */
[C---:B---3--:R-:W-:Y:S06]  /*a2e20*/  HMMA.1688.F32.TF32 R44, R100.reuse, R46, R224 ;  /* 0x0000002e642c723c */ /* 0x048fec00000810e0 */
[C---:B------:R-:W-:Y:S06]  /*a2e30*/  HMMA.1688.F32.TF32 R40, R100.reuse, R42, R220 ;  /* 0x0000002a6428723c */ /* 0x040fec00000810dc */
[----:B------:R-:W-:Y:S01]  /*a2e40*/  HMMA.1688.F32.TF32 R36, R100, R38, R120 ;  /* 0x000000266424723c */ /* 0x000fe20000081078 */
[----:B------:R-:W-:Y:S04]  /*a2e50*/  STL.64 [R1+0x5bf8], R54 ;  /* 0x005bf83601007387 */ /* 0x000fe80000100a00 */
[----:B------:R1:W-:Y:S01]  /*a2e60*/  STL.64 [R1+0x5bf0], R52 ;  /* 0x005bf03401007387 */ /* 0x0003e20000100a00 */
[C---:B------:R-:W-:Y:S03]  /*a2e70*/  HMMA.1688.F32.TF32 R100, R164.reuse, R8, R236 ;  /* 0x00000008a464723c */ /* 0x040fe600000810ec */
[----:B-1----:R-:W2:Y:S04]  /*a2e80*/  LDL.LU.64 R52, [R1+0x210] ;  /* 0x0002100001347983 */ /* 0x002ea80000300a00 */
[----:B------:R-:W-:Y:S04]  /*a2e90*/  STL.64 [R1+0x5c08], R50 ;  /* 0x005c083201007387 */ /* 0x000fe80000100a00 */
[----:B------:R-:W-:Y:S04]  /*a2ea0*/  STL.64 [R1+0x5c00], R48 ;  /* 0x005c003001007387 */ /* 0x000fe80000100a00 */
[----:B------:R-:W-:Y:S04]  /*a2eb0*/  STL.64 [R1+0x5c18], R46 ;  /* 0x005c182e01007387 */ /* 0x000fe80000100a00 */
[----:B------:R1:W-:Y:S04]  /*a2ec0*/  STL.64 [R1+0x5c10], R44 ;  /* 0x005c102c01007387 */ /* 0x0003e80000100a00 */
[----:B-1----:R-:W3:Y:S04]  /*a2ed0*/  LDL.LU.64 R44, [R1+0x1d0] ;  /* 0x0001d000012c7983 */ /* 0x002ee80000300a00 */
[----:B------:R-:W-:Y:S04]  /*a2ee0*/  STL.64 [R1+0x5c30], R42 ;  /* 0x005c302a01007387 */ /* 0x000fe80000100a00 */
[----:B------:R-:W-:Y:S04]  /*a2ef0*/  STL.64 [R1+0x5c28], R40 ;  /* 0x005c282801007387 */ /* 0x000fe80000100a00 */
[----:B------:R-:W-:Y:S04]  /*a2f00*/  STL.64 [R1+0x5c40], R38 ;  /* 0x005c402601007387 */ /* 0x000fe80000100a00 */
[----:B------:R-:W-:Y:S04]  /*a2f10*/  STL.64 [R1+0x5c38], R36 ;  /* 0x005c382401007387 */ /* 0x000fe80000100a00 */
[----:B------:R-:W4:Y:S04]  /*a2f20*/  LDL.LU R236, [R1+0x1600] ;  /* 0x0016000001ec7983 */ /* 0x000f280000300800 */
[----:B------:R-:W4:Y:S04]  /*a2f30*/  LDL.LU R237, [R1+0x1604] ;  /* 0x0016040001ed7983 */ /* 0x000f280000300800 */
[----:B------:R-:W4:Y:S04]  /*a2f40*/  LDL.LU R238, [R1+0x1608] ;  /* 0x0016080001ee7983 */ /* 0x000f280000300800 */
[----:B------:R-:W4:Y:S01]  /*a2f50*/  LDL.LU R239, [R1+0x160c] ;  /* 0x00160c0001ef7983 */ /* 0x000f220000300800 */
[C---:B------:R-:W-:Y:S03]  /*a2f60*/  HMMA.1688.F32.TF32 R112, R164.reuse, R20, R112 ;  /* 0x00000014a470723c */ /* 0x040fe60000081070 */
[----:B------:R-:W-:Y:S04]  /*a2f70*/  STL.64 [R1+0x5c50], R102 ;  /* 0x005c506601007387 */ /* 0x000fe80000100a00 */
[----:B------:R-:W-:Y:S04]  /*a2f80*/  STL.64 [R1+0x5c48], R100 ;  /* 0x005c486401007387 */ /* 0x000fe80000100a00 */
[----:B------:R-:W-:Y:S04]  /*a2f90*/  STL.64 [R1+0x5c60], R110 ;  /* 0x005c606e01007387 */ /* 0x000fe80000100a00 */
[----:B------:R-:W-:Y:S08]  /*a2fa0*/  STL.64 [R1+0x5c58], R108 ;  /* 0x005c586c01007387 */ /* 0x000ff00000100a00 */
        /* <DEDUP_REMOVED lines=18> */
[----:B------:R-:W-:-:S15]  /*a30d0*/  HMMA.1688.F32.TF32 R116, R164, R12, R116 ;  /* 0x0000000ca474723c */ /* 0x000fde0000081074 */
[----:B------:R-:W-:-:S08]  /*a30e0*/  NOP ;  /* 0x0000000000007918 */ /* 0x000fd00000000000 */
[----:B------:R-:W-:Y:S04]  /*a30f0*/  STL.64 [R1+0x5c80], R118 ;  /* 0x005c807601007387 */ /* 0x000fe80000100a00 */
[----:B------:R-:W-:Y:S04]  /*a3100*/  STL.64 [R1+0x5c78], R116 ;  /* 0x005c787401007387 */ /* 0x000fe80000100a00 */
[----:B------:R-:W2:Y:S04]  /*a3110*/  LDL.LU R140, [R1+0x15b0] ;  /* 0x0015b000018c7983 */ /* 0x000ea80000300800 */
[----:B------:R-:W2:Y:S04]  /*a3120*/  LDL.LU R141, [R1+0x15b4] ;  /* 0x0015b400018d7983 */ /* 0x000ea80000300800 */
[----:B------:R-:W2:Y:S04]  /*a3130*/  LDL.LU R142, [R1+0x15b8] ;  /* 0x0015b800018e7983 */ /* 0x000ea80000300800 */
[----:B------:R-:W2:Y:S01]  /*a3140*/  LDL.LU R143, [R1+0x15bc] ;  /* 0x0015bc00018f7983 */ /* 0x000ea20000300800 */
[C---:B----4-:R-:W-:Y:S03]  /*a3150*/  HMMA.1688.F32.TF32 R120, R164.reuse, R16, R236 ;  /* 0x00000010a478723c */ /* 0x050fe600000810ec */
        /* <DEDUP_REMOVED lines=13> */
[C---:B--2---:R-:W-:Y:S06]  /*a3230*/  HMMA.1688.F32.TF32 R128, R164.reuse, R72, R128 ;  /* 0x00000048a480723c */ /* 0x044fec0000081080 */
[C---:B------:R-:W-:Y:S01]  /*a3240*/  HMMA.1688.F32.TF32 R132, R164.reuse, R68, R132 ;  /* 0x00000044a484723c */ /* 0x040fe20000081084 */
[----:B------:R-:W-:Y:S04]  /*a3250*/  STL.64 [R1+0x5c90], R122 ;  /* 0x005c907a01007387 */ /* 0x000fe80000100a00 */
[----:B------:R-:W-:Y:S01]  /*a3260*/  STL.64 [R1+0x5c88], R120 ;  /* 0x005c887801007387 */ /* 0x000fe20000100a00 */
[C---:B------:R-:W-:Y:S05]  /*a3270*/  HMMA.1688.F32.TF32 R136, R164.reuse, R24, R220 ;  /* 0x00000018a488723c */ /* 0x040fea00000810dc */
        /* <DEDUP_REMOVED lines=10> */
[----:B------:R-:W-:Y:S03]  /*a3320*/  HMMA.1688.F32.TF32 R140, R164, R44, R140 ;  /* 0x0000002ca48c723c */ /* 0x000fe6000008108c */
[----:B------:R-:W-:Y:S04]  /*a3330*/  STL.64 [R1+0x5cd0], R138 ;  /* 0x005cd08a01007387 */ /* 0x000fe80000100a00 */
[----:B------:R-:W-:-:S15]  /*a3340*/  STL.64 [R1+0x5cc8], R136 ;  /* 0x005cc88801007387 */ /* 0x000fde0000100a00 */
[----:B------:R-:W-:-:S01]  /*a3350*/  NOP ;  /* 0x0000000000007918 */ /* 0x000fc20000000000 */
[----:B------:R-:W-:Y:S04]  /*a3360*/  STL.64 [R1+0x5ce0], R142 ;  /* 0x005ce08e01007387 */ /* 0x000fe80000100a00 */
[----:B------:R-:W-:Y:S01]  /*a3370*/  STL.64 [R1+0x5cd8], R140 ;  /* 0x005cd88c01007387 */ /* 0x000fe20000100a00 */
[C---:B----4-:R-:W-:Y:S03]  /*a3380*/  HMMA.1688.F32.TF32 R144, R164.reuse, R52, R236 ;  /* 0x00000034a490723c */ /* 0x050fe600000810ec */
[----:B------:R-:W3:Y:S04]  /*a3390*/  LDL.LU R236, [R1+0x1560] ;  /* 0x0015600001ec7983 */ /* 0x000ee80000300800 */
[----:B------:R-:W3:Y:S04]  /*a33a0*/  LDL.LU R237, [R1+0x1564] ;  /* 0x0015640001ed7983 */ /* 0x000ee80000300800 */
[----:B------:R-:W3:Y:S04]  /*a33b0*/  LDL.LU R238, [R1+0x1568] ;  /* 0x0015680001ee7983 */ /* 0x000ee80000300800 */
[----:B------:R-:W3:Y:S01]  /*a33c0*/  LDL.LU R239, [R1+0x156c] ;  /* 0x00156c0001ef7983 */ /* 0x000ee20000300800 */
[C---:B------:R-:W-:Y:S06]  /*a33d0*/  HMMA.1688.F32.TF32 R148, R164.reuse, R60, R148 ;  /* 0x0000003ca494723c */ /* 0x040fec0000081094 */
[----:B------:R-:W-:Y:S01]  /*a33e0*/  HMMA.1688.F32.TF32 R152, R164, R248, R224 ;  /* 0x000000f8a498723c */ /* 0x000fe200000810e0 */
[----:B------:R-:W-:Y:S04]  /*a33f0*/  STL.64 [R1+0x5cf0], R146 ;  /* 0x005cf09201007387 */ /* 0x000fe80000100a00 */
[----:B------:R-:W-:-:S12]  /*a3400*/  STL.64 [R1+0x5ce8], R144 ;  /* 0x005ce89001007387 */ /* 0x000fd80000100a00 */
        /* <DEDUP_REMOVED lines=26> */
[----:B------:R-:W-:Y:S04]  /*a35b0*/  STL.64 [R1+0x5d20], R158 ;  /* 0x005d209e01007387 */ /* 0x000fe80000100a00 */
[----:B------:R-:W-:Y:S04]  /*a35c0*/  STL.64 [R1+0x5d18], R156 ;  /* 0x005d189c01007387 */ /* 0x000fe80000100a00 */
        /* <DEDUP_REMOVED lines=8> */
[----:B------:R-:W3:Y:S01]  /*a3650*/  LDL.LU R239, [R1+0x154c] ;  /* 0x00154c0001ef7983 */ /* 0x000ee20000300800 */
[----:B----4-:R-:W-:Y:S06]  /*a3660*/  HMMA.1688.F32.TF32 R164, R164, R88, R176 ;  /* 0x00000058a4a4723c */ /* 0x010fec00000810b0 */
        /* <DEDUP_REMOVED lines=20> */
[----:B--2---:R-:W-:Y:S03]  /*a37b0*/  HMMA.1688.F32.TF32 R184, R96, R16, R220 ;  /* 0x0000001060b8723c */ /* 0x004fe600000810dc */
[----:B------:R-:W-:Y:S04]  /*a37c0*/  STL [R1+0x5b2c], R181 ;  /* 0x005b2cb501007387 */ /* 0x000fe80000100800 */
[----:B------:R-:W-:Y:S04]  /*a37d0*/  STL [R1+0x5b28], R182 ;  /* 0x005b28b601007387 */ /* 0x000fe80000100800 */
[----:B------:R-:W-:-:S12]  /*a37e0*/  STL [R1+0x5af4], R183 ;  /* 0x005af4b701007387 */ /* 0x000fd80000100800 */
        /* <DEDUP_REMOVED lines=55> */
[----:B------:R1:W-:Y:S04]  /*a3b60*/  STL.64 [R1+0x5b30], R188 ;  /* 0x005b30bc01007387 */ /* 0x0003e80000100a00 */
[----:B-1----:R-:W2:Y:S04]  /*a3b70*/  LDL.LU.64 R188, [R1+0x250] ;  /* 0x0002500001bc7983 */ /* 0x002ea80000300a00 */
[----:B------:R-:W2:Y:S04]  /*a3b80*/  LDL.64 R190, [R1+0x258] ;  /* 0x0002580001be7983 */ /* 0x000ea80000100a00 */
        /* <DEDUP_REMOVED lines=8> */
[----:B------:R-:W3:Y:S08]  /*a3c10*/  LDL.LU R239, [R1+0x14ac] ;  /* 0x0014ac0001ef7983 */ /* 0x000ef00000300800 */
[----:B------:R-:W-:Y:S04]  /*a3c20*/  STL.64 [R1+0x5b48], R194 ;  /* 0x005b48c201007387 */ /* 0x000fe80000100a00 */
[----:B------:R1:W-:Y:S04]  /*a3c30*/  STL.64 [R1+0x5b40], R192 ;  /* 0x005b40c001007387 */ /* 0x0003e80000100a00 */
[----:B-1----:R-:W3:Y:S01]  /*a3c40*/  LDL.LU.64 R192, [R1+0x240] ;  /* 0x0002400001c07983 */ /* 0x002ee20000300a00 */
[----:B----4-:R-:W-:Y:S06]  /*a3c50*/  HMMA.1688.F32.TF32 R196, R96, R68, R196 ;  /* 0x0000004460c4723c */ /* 0x010fec00000810c4 */
[C---:B------:R-:W-:Y:S06]  /*a3c60*/  HMMA.1688.F32.TF32 R32, R232.reuse, R8, R92 ;  /* 0x00000008e820723c */ /* 0x040fec000008105c */
[----:B--2---:R-:W-:Y:S01]  /*a3c70*/  HMMA.1688.F32.TF32 R28, R232, R4, R80 ;  /* 0x00000004e81c723c */ /* 0x004fe20000081050 */
[----:B------:R-:W2:Y:S05]  /*a3c80*/  LDL.64 R194, [R1+0x248] ;  /* 0x0002480001c27983 */ /* 0x000eaa0000100a00 */
        /* <DEDUP_REMOVED lines=8> */
[----:B------:R1:W-:Y:S04]  /*a3d10*/  STL.64 [R1+0x410], R32 ;  /* 0x0004102001007387 */ /* 0x0003e80000100a00 */
[----:B------:R4:W-:Y:S04]  /*a3d20*/  STL.64 [R1+0x418], R34 ;  /* 0x0004182201007387 */ /* 0x0009e80000100a00 */
[----:B------:R-:W2:Y:S04]  /*a3d30*/  LDL.LU R80, [R1+0x6f0] ;  /* 0x0006f00001507983 */ /* 0x000ea80000300800 */
[----:B------:R-:W2:Y:S04]  /*a3d40*/  LDL.LU R81, [R1+0x6f4] ;  /* 0x0006f40001517983 */ /* 0x000ea80000300800 */
[----:B------:R-:W2:Y:S04]  /*a3d50*/  LDL.LU R82, [R1+0x6f8] ;  /* 0x0006f80001527983 */ /* 0x000ea80000300800 */
[----:B------:R-:W2:Y:S01]  /*a3d60*/  LDL.LU R83, [R1+0x6fc] ;  /* 0x0006fc0001537983 */ /* 0x000ea20000300800 */
[----:B------:R-:W-:Y:S01]  /*a3d70*/  IMAD.MOV.U32 R168, RZ, RZ, R28 ;  /* 0x000000ffffa87224 */ /* 0x000fe200078e001c */
[----:B------:R-:W-:Y:S01]  /*a3d80*/  MOV R169, R29 ;  /* 0x0000001d00a97202 */ /* 0x000fe20000000f00 */
[----:B------:R-:W-:-:S02]  /*a3d90*/  IMAD.MOV.U32 R170, RZ, RZ, R30 ;  /* 0x000000ffffaa7224 */ /* 0x000fc400078e001e */
        /* <DEDUP_REMOVED lines=8> */
[----:B------:R-:W-:Y:S04]  /*a3e20*/  LDS R244, [R0+UR12+0x14100] ;  /* 0x0141000c00f47984 */ /* 0x000fe80008000800 */
[----:B------:R-:W-:Y:S04]  /*a3e30*/  LDS R246, [R0+UR12+0x15100] ;  /* 0x0151000c00f67984 */ /* 0x000fe80008000800 */
[----:B------:R-:W-:Y:S04]  /*a3e40*/  LDS R245, [R87+UR12+0x14100] ;  /* 0x0141000c57f57984 */ /* 0x000fe80008000800 */
[----:B------:R-:W2:Y:S11]  /*a3e50*/  LDS R247, [R87+UR12+0x15100] ;  /* 0x0151000c57f77984 */ /* 0x000eb60008000800 */
[----:B------:R-:W-:Y:S01]  /*a3e60*/  IMAD.MOV.U32 R172, RZ, RZ, R28 ;  /* 0x000000ffffac7224 */ /* 0x000fe200078e001c */
[----:B------:R-:W-:Y:S01]  /*a3e70*/  MOV R173, R29 ;  /* 0x0000001d00ad7202 */ /* 0x000fe20000000f00 */
[----:B------:R-:W-:-:S02]  /*a3e80*/  IMAD.MOV.U32 R174, RZ, RZ, R30 ;  /* 0x000000ffffae7224 */ /* 0x000fc400078e001e */
[----:B------:R-:W-:Y:S01]  /*a3e90*/  IMAD.MOV.U32 R175, RZ, RZ, R31 ;  /* 0x000000ffffaf7224 */ /* 0x000fe200078e001f */
[C---:B---3--:R-:W-:Y:S06]  /*a3ea0*/  HMMA.1688.F32.TF32 R220, R96.reuse, R192, R220 ;  /* 0x000000c060dc723c */ /* 0x048fec00000810dc */
[----:B------:R-:W-:Y:S01]  /*a3eb0*/  HMMA.1688.F32.TF32 R96, R96, R88, R104 ;  /* 0x000000586060723c */ /* 0x000fe20000081068 */
        /* <DEDUP_REMOVED lines=63> */
[----:B----4-:R-:W4:Y:S04]  /*a42b0*/  LDL.LU R34, [R1+0x738] ;  /* 0x0007380001227983 */ /* 0x010f280000300800 */
[----:B------:R-:W4:Y:S01]  /*a42c0*/  LDL.LU R35, [R1+0x73c] ;  /* 0x00073c0001237983 */ /* 0x000f220000300800 */
[----:B------:R-:W-:Y:S01]  /*a42d0*/  IMAD.MOV.U32 R181, RZ, RZ, R28 ;  /* 0x000000ffffb57224 */ /* 0x000fe200078e001c */
[----:B------:R-:W-:-:S02]  /*a42e0*/  MOV R182, R29 ;  /* 0x0000001d00b67202 */ /* 0x000fc40000000f00 */
        /* <DEDUP_REMOVED lines=39> */
[----:B------:R1:W-:Y:S04]  /*a4560*/  STL.64 [R1+0x348], R42 ;  /* 0x0003482a01007387 */ /* 0x0003e80000100a00 */
[----:B------:R-:W-:Y:S04]  /*a4570*/  STL [R1+0x5acc], R232 ;  /* 0x005acce801007387 */ /* 0x000fe80000100800 */
[----:B------:R-:W-:Y:S04]  /*a4580*/  STL.64 [R1+0x330], R36 ;  /* 0x0003302401007387 */ /* 0x000fe80000100a00 */
[----:B------:R4:W-:Y:S01]  /*a4590*/  STL.64 [R1+0x338], R38 ;  /* 0x0003382601007387 */ /* 0x0009e20000100a00 */
[C---:B-1----:R-:W-:Y:S06]  /*a45a0*/  HMMA.1688.F32.TF32 R40, R228.reuse, R4, R64 ;  /* 0x00000004e428723c */ /* 0x042fec0000081040 */
[C---:B----4-:R-:W-:Y:S06]  /*a45b0*/  HMMA.1688.F32.TF32 R36, R228.reuse, R20, R32 ;  /* 0x00000014e424723c */ /* 0x050fec0000081020 */
[C---:B------:R-:W-:Y:S01]  /*a45c0*/  HMMA.1688.F32.TF32 R32, R228.reuse, R12, R240 ;  /* 0x0000000ce420723c */ /* 0x040fe200000810f0 */
[----:B------:R-:W-:Y:S04]  /*a45d0*/  STL [R1+0x5ac8], R233 ;  /* 0x005ac8e901007387 */ /* 0x000fe80000100800 */
[----:B------:R-:W-:Y:S04]  /*a45e0*/  STL [R1+0x5ac4], R234 ;  /* 0x005ac4ea01007387 */ /* 0x000fe80000100800 */
[----:B------:R-:W-:Y:S01]  /*a45f0*/  STL [R1+0x5ac0], R235 ;  /* 0x005ac0eb01007387 */ /* 0x000fe20000100800 */
[C---:B------:R-:W-:Y:S03]  /*a4600*/  HMMA.1688.F32.TF32 R28, R228.reuse, R16, R28 ;  /* 0x00000010e41c723c */ /* 0x040fe6000008101c */
[----:B------:R-:W-:Y:S04]  /*a4610*/  LDS R240, [R2+UR12+0x14100] ;  /* 0x0141000c02f07984 */ /* 0x000fe80008000800 */
[----:B------:R-:W-:Y:S04]  /*a4620*/  STL [R1+0x5adc], R236 ;  /* 0x005adcec01007387 */ /* 0x000fe80000100800 */
[----:B------:R-:W-:Y:S04]  /*a4630*/  STL [R1+0x5ad8], R237 ;  /* 0x005ad8ed01007387 */ /* 0x000fe80000100800 */
[----:B------:R-:W-:Y:S04]  /*a4640*/  STL [R1+0x5ad4], R238 ;  /* 0x005ad4ee01007387 */ /* 0x000fe80000100800 */
[----:B------:R-:W-:Y:S04]  /*a4650*/  STL [R1+0x5ad0], R239 ;  /* 0x005ad0ef01007387 */ /* 0x000fe80000100800 */
[----:B------:R-:W-:Y:S04]  /*a4660*/  LDS R242, [R2+UR12+0x15100] ;  /* 0x0151000c02f27984 */ /* 0x000fe80008000800 */
[----:B------:R-:W-:Y:S04]  /*a4670*/  LDS R241, [R252+UR12+0x14100] ;  /* 0x0141000cfcf17984 */ /* 0x000fe80008000800 */
[----:B------:R-:W1:Y:S04]  /*a4680*/  LDS R243, [R252+UR12+0x15100] ;  /* 0x0151000cfcf37984 */ /* 0x000e680008000800 */
[----:B------:R-:W-:Y:S04]  /*a4690*/  STL.64 [R1+0x320], R40 ;  /* 0x0003202801007387 */ /* 0x000fe80000100a00 */
        /* <DEDUP_REMOVED lines=8> */
[----:B------:R2:W-:Y:S02]  /*a4720*/  STL.64 [R1+0x6b8], R30 ;  /* 0x0006b81e01007387 */ /* 0x0005e40000100a00 */
[----:B--2---:R-:W-:Y:S10]  /*a4730*/  HMMA.1688.F32.TF32 R28, R228, R68, R80 ;  /* 0x00000044e41c723c */ /* 0x004ff40000081050 */
        /* <DEDUP_REMOVED lines=78> */
[----:B----4-:R-:W-:-:S12]  /*a4c20*/  HMMA.1688.F32.TF32 R116, R228, R52, R116 ;  /* 0x00000034e474723c */ /* 0x010fd80000081074 */
[----:B------:R-:W-:Y:S01]  /*a4c30*/  IMAD.MOV.U32 R232, RZ, RZ, R112 ;  /* 0x000000ffffe87224 */ /* 0x000fe200078e0070 */
[----:B------:R-:W-:Y:S01]  /*a4c40*/  MOV R233, R113 ;  /* 0x0000007100e97202 */ /* 0x000fe20000000f00 */
[----:B------:R-:W-:Y:S02]  /*a4c50*/  IMAD.MOV.U32 R234, RZ, RZ, R114 ;  /* 0x000000ffffea7224 */ /* 0x000fe400078e0072 */
[----:B------:R-:W-:Y:S02]  /*a4c60*/  IMAD.MOV.U32 R235, RZ, RZ, R115 ;  /* 0x000000ffffeb7224 */ /* 0x000fe400078e0073 */
[C---:B------:R-:W-:Y:S06]  /*a4c70*/  HMMA.1688.F32.TF32 R112, R228.reuse, R248, R108 ;  /* 0x000000f8e470723c */ /* 0x040fec000008106c */
[C---:B------:R-:W-:Y:S06]  /*a4c80*/  HMMA.1688.F32.TF32 R108, R228.reuse, R192, R100 ;  /* 0x000000c0e46c723c */ /* 0x040fec0000081064 */
[C---:B------:R-:W-:Y:S06]  /*a4c90*/  HMMA.1688.F32.TF32 R100, R228.reuse, R188, R36 ;  /* 0x000000bce464723c */ /* 0x040fec0000081024 */
[----:B------:R-:W-:Y:S01]  /*a4ca0*/  HMMA.1688.F32.TF32 R36, R228, R88, R40 ;  /* 0x00000058e424723c */ /* 0x000fe20000081028 */
[----:B------:R-:W-:Y:S04]  /*a4cb0*/  STL.64 [R1+0x710], R124 ;  /* 0x0007107c01007387 */ /* 0x000fe80000100a00 */
[----:B------:R-:W-:Y:S04]  /*a4cc0*/  STL.64 [R1+0x718], R126 ;  /* 0x0007187e01007387 */ /* 0x000fe80000100a00 */
[----:B------:R-:W-:Y:S04]  /*a4cd0*/  STL.64 [R1+0x750], R116 ;  /* 0x0007507401007387 */ /* 0x000fe80000100a00 */
[----:B------:R-:W-:Y:S01]  /*a4ce0*/  STL.64 [R1+0x758], R118 ;  /* 0x0007587601007387 */ /* 0x000fe20000100a00 */
        /* <DEDUP_REMOVED lines=12> */
[C---:B--2---:R-:W-:Y:S01]  /*a4db0*/  HMMA.1688.F32.TF32 R36, R244.reuse, R20, R64 ;  /* 0x00000014f424723c */ /* 0x044fe20000081040 */
[----:B------:R-:W-:Y:S04]  /*a4dc0*/  STL.64 [R1+0x8e0], R48 ;  /* 0x0008e03001007387 */ /* 0x000fe80000100a00 */
[----:B------:R-:W-:Y:S04]  /*a4dd0*/  STL.64 [R1+0x8e8], R50 ;  /* 0x0008e83201007387 */ /* 0x000fe80000100a00 */
[----:B------:R-:W-:Y:S04]  /*a4de0*/  STL.64 [R1+0x8d0], R40 ;  /* 0x0008d02801007387 */ /* 0x000fe80000100a00 */
[----:B------:R-:W-:Y:S10]  /*a4df0*/  STL.64 [R1+0x8d8], R42 ;  /* 0x0008d82a01007387 */ /* 0x000ff40000100a00 */
        /* <DEDUP_REMOVED lines=8> */
[----:B----4-:R-:W-:Y:S11]  /*a4e80*/  HMMA.1688.F32.TF32 R28, R244, R68, R80 ;  /* 0x00000044f41c723c */ /* 0x010ff60000081050 */
        /* <DEDUP_REMOVED lines=92> */
[----:B------:R-:W-:Y:S03]  /*a5450*/  HMMA.1688.F32.TF32 R120, R228, R44, R120 ;  /* 0x0000002ce478723c */ /* 0x000fe60000081078 */
[----:B------:R-:W2:Y:S04]  /*a5460*/  LDL.LU R130, [R1+0x978] ;  /* 0x0009780001827983 */ /* 0x000ea80000300800 */
[----:B------:R-:W2:Y:S04]  /*a5470*/  LDL.LU R131, [R1+0x97c] ;  /* 0x00097c0001837983 */ /* 0x000ea80000300800 */
[----:B------:R-:W-:Y:S04]  /*a5480*/  LDS R228, [R0+UR12+0x14180] ;  /* 0x0141800c00e47984 */ /* 0x000fe80008000800 */
[----:B------:R-:W-:Y:S04]  /*a5490*/  LDS R230, [R0+UR12+0x15180] ;  /* 0x0151800c00e67984 */ /* 0x000fe80008000800 */
[----:B------:R-:W-:Y:S04]  /*a54a0*/  LDS R229, [R87+UR12+0x14180] ;  /* 0x0141800c57e57984 */ /* 0x000fe80008000800 */
[----:B------:R-:W2:Y:S01]  /*a54b0*/  LDS R231, [R87+UR12+0x15180] ;  /* 0x0151800c57e77984 */ /* 0x000ea20008000800 */
[----:B------:R-:W-:Y:S01]  /*a54c0*/  IMAD.MOV.U32 R239, RZ, RZ, R120 ;  /* 0x000000ffffef7224 */ /* 0x000fe200078e0078 */
[----:B------:R-:W-:-:S02]  /*a54d0*/  MOV R238, R121 ;  /* 0x0000007900ee7202 */ /* 0x000fc40000000f00 */
[----:B------:R-:W2:Y:S01]  /*a54e0*/  LDL.LU R120, [R1+0x12b0] ;  /* 0x0012b00001787983 */ /* 0x000ea20000300800 */
[----:B------:R-:W-:-:S03]  /*a54f0*/  IMAD.MOV.U32 R237, RZ, RZ, R122 ;  /* 0x000000ffffed7224 */ /* 0x000fc600078e007a */
        /* <DEDUP_REMOVED lines=21> */
[C---:B---3--:R-:W-:Y:S06]  /*a5650*/  HMMA.1688.F32.TF32 R132, R240.reuse, R4, R132 ;  /* 0x00000004f084723c */ /* 0x048fec0000081084 */
[----:B----4-:R-:W-:Y:S06]  /*a5660*/  HMMA.1688.F32.TF32 R136, R240, R8, R136 ;  /* 0x00000008f088723c */ /* 0x010fec0000081088 */
[C---:B--2---:R-:W-:Y:S06]  /*a5670*/  HMMA.1688.F32.TF32 R140, R244.reuse, R88, R140 ;  /* 0x00000058f48c723c */ /* 0x044fec000008108c */
        /* <DEDUP_REMOVED lines=61> */
[----:B--2---:R-:W-:Y:S01]  /*a5a50*/  HMMA.1688.F32.TF32 R36, R240, R192, R64 ;  /* 0x000000c0f024723c */ /* 0x004fe20000081040 */
[----:B------:R-:W-:Y:S04]  /*a5a60*/  STL.64 [R1+0x980], R48 ;  /* 0x0009803001007387 */ /* 0x000fe80000100a00 */
[----:B------:R-:W-:Y:S04]  /*a5a70*/  STL.64 [R1+0x988], R50 ;  /* 0x0009883201007387 */ /* 0x000fe80000100a00 */
[----:B------:R-:W-:Y:S04]  /*a5a80*/  STL.64 [R1+0x990], R40 ;  /* 0x0009902801007387 */ /* 0x000fe80000100a00 */
[----:B------:R-:W-:Y:S04]  /*a5a90*/  STL.64 [R1+0x998], R42 ;  /* 0x0009982a01007387 */ /* 0x000fe80000100a00 */
[----:B------:R-:W-:Y:S04]  /*a5aa0*/  LDS R240, [R0+UR12+0x14200] ;  /* 0x0142000c00f07984 */ /* 0x000fe80008000800 */
[----:B------:R-:W-:Y:S04]  /*a5ab0*/  LDS R242, [R0+UR12+0x15200] ;  /* 0x0152000c00f27984 */ /* 0x000fe80008000800 */
[----:B------:R-:W-:Y:S04]  /*a5ac0*/  LDS R241, [R87+UR12+0x14200] ;  /* 0x0142000c57f17984 */ /* 0x000fe80008000800 */
[----:B------:R-:W2:Y:S04]  /*a5ad0*/  LDS R243, [R87+UR12+0x15200] ;  /* 0x0152000c57f37984 */ /* 0x000ea80008000800 */
[----:B------:R-:W-:Y:S04]  /*a5ae0*/  STL.64 [R1+0x9a0], R36 ;  /* 0x0009a02401007387 */ /* 0x000fe80000100a00 */
[----:B------:R3:W-:Y:S04]  /*a5af0*/  STL.64 [R1+0x9a8], R38 ;  /* 0x0009a82601007387 */ /* 0x0007e80000100a00 */
[----:B------:R-:W-:Y:S04]  /*a5b00*/  STL.64 [R1+0x9c0], R32 ;  /* 0x0009c02001007387 */ /* 0x000fe80000100a00 */
[----:B------:R4:W-:Y:S04]  /*a5b10*/  STL.64 [R1+0x9c8], R34 ;  /* 0x0009c82201007387 */ /* 0x0009e80000100a00 */
[----:B------:R-:W-:Y:S04]  /*a5b20*/  STL.64 [R1+0x9b0], R28 ;  /* 0x0009b01c01007387 */ /* 0x000fe80000100a00 */
[----:B------:R1:W-:Y:S01]  /*a5b30*/  STL.64 [R1+0x9b8], R30 ;  /* 0x0009b81e01007387 */ /* 0x0003e20000100a00 */
[C---:B---3--:R-:W-:Y:S06]  /*a5b40*/  HMMA.1688.F32.TF32 R36, R228.reuse, R8, R104 ;  /* 0x00000008e424723c */ /* 0x048fec0000081068 */
[C---:B----4-:R-:W-:Y:S06]  /*a5b50*/  HMMA.1688.F32.TF32 R32, R228.reuse, R4, R92 ;  /* 0x00000004e420723c */ /* 0x050fec000008105c */
[C---:B-1----:R-:W-:Y:S11]  /*a5b60*/  HMMA.1688.F32.TF32 R28, R228.reuse, R20, R80 ;  /* 0x00000014e41c723c */ /* 0x042ff60000081050 */
        /* <DEDUP_REMOVED lines=28> */
[----:B---3--:R-:W4:Y:S04]  /*a5d30*/  LDL.LU R38, [R1+0x1068] ;  /* 0x0010680001267983 */ /* 0x008f280000300800 */
        /* <DEDUP_REMOVED lines=65> */
[C---:B----4-:R-:W-:Y:S06]  /*a6150*/  HMMA.1688.F32.TF32 R120, R228.reuse, R52, R120 ;  /* 0x00000034e478723c */ /* 0x050fec0000081078 */
[C---:B---3--:R-:W-:Y:S06]  /*a6160*/  HMMA.1688.F32.TF32 R128, R228.reuse, R24, R128 ;  /* 0x00000018e480723c */ /* 0x048fec0000081080 */
[C---:B------:R-:W-:Y:S06]  /*a6170*/  HMMA.1688.F32.TF32 R132, R228.reuse, R68, R132 ;  /* 0x00000044e484723c */ /* 0x040fec0000081084 */
[C---:B------:R-:W-:Y:S06]  /*a6180*/  HMMA.1688.F32.TF32 R136, R228.reuse, R72, R136 ;  /* 0x00000048e488723c */ /* 0x040fec0000081088 */
[C---:B------:R-:W-:Y:S06]  /*a6190*/  HMMA.1688.F32.TF32 R148, R228.reuse, R12, R148 ;  /* 0x0000000ce494723c */ /* 0x040fec0000081094 */
        /* <DEDUP_REMOVED lines=18> */
[----:B------:R1:W-:Y:S01]  /*a62c0*/  STL [R1+0xa78], R122 ;  /* 0x000a787a01007387 */ /* 0x0003e20000100800 */
[----:B------:R-:W-:-:S02]  /*a62d0*/  MOV R3, R123 ;  /* 0x0000007b00037202 */ /* 0x000fc40000000f00 */
[C---:B-1----:R-:W-:Y:S06]  /*a62e0*/  HMMA.1688.F32.TF32 R120, R228.reuse, R60, R116 ;  /* 0x0000003ce478723c */ /* 0x042fec0000081074 */
[C---:B------:R-:W-:Y:S06]  /*a62f0*/  HMMA.1688.F32.TF32 R116, R228.reuse, R248, R112 ;  /* 0x000000f8e474723c */ /* 0x040fec0000081070 */
[C---:B------:R-:W-:Y:S06]  /*a6300*/  HMMA.1688.F32.TF32 R112, R228.reuse, R192, R108 ;  /* 0x000000c0e470723c */ /* 0x040fec000008106c */
[C---:B------:R-:W-:Y:S06]  /*a6310*/  HMMA.1688.F32.TF32 R108, R228.reuse, R188, R100 ;  /* 0x000000bce46c723c */ /* 0x040fec0000081064 */
[----:B------:R-:W-:Y:S06]  /*a6320*/  HMMA.1688.F32.TF32 R100, R228, R88, R36 ;  /* 0x00000058e464723c */ /* 0x000fec0000081024 */
[C---:B------:R-:W-:Y:S06]  /*a6330*/  HMMA.1688.F32.TF32 R36, R244.reuse, R8, R40 ;  /* 0x00000008f424723c */ /* 0x040fec0000081028 */
[C---:B------:R-:W-:Y:S06]  /*a6340*/  HMMA.1688.F32.TF32 R48, R244.reuse, R4, R48 ;  /* 0x00000004f430723c */ /* 0x040fec0000081030 */
[C---:B------:R-:W-:Y:S06]  /*a6350*/  HMMA.1688.F32.TF32 R40, R244.reuse, R20, R56 ;  /* 0x00000014f428723c */ /* 0x040fec0000081038 */
[C---:B--2---:R-:W-:Y:S06]  /*a6360*/  HMMA.1688.F32.TF32 R32, R244.reuse, R16, R32 ;  /* 0x00000010f420723c */ /* 0x044fec0000081020 */
        /* <DEDUP_REMOVED lines=147> */
[----:B--2---:R-:W-:Y:S06]  /*a6ca0*/  HMMA.1688.F32.TF32 R144, R240, R8, R144 ;  /* 0x00000008f090723c */ /* 0x004fec0000081090 */
[C---:B------:R-:W-:Y:S06]  /*a6cb0*/  HMMA.1688.F32.TF32 R152, R244.reuse, R188, R152 ;  /* 0x000000bcf498723c */ /* 0x040fec0000081098 */
[C---:B------:R-:W-:Y:S06]  /*a6cc0*/  HMMA.1688.F32.TF32 R164, R244.reuse, R52, R164 ;  /* 0x00000034f4a4723c */ /* 0x040fec00000810a4 */
[C---:B------:R-:W-:Y:S06]  /*a6cd0*/  HMMA.1688.F32.TF32 R196, R244.reuse, R44, R196 ;  /* 0x0000002cf4c4723c */ /* 0x040fec00000810c4 */
[C---:B------:R-:W-:Y:S06]  /*a6ce0*/  HMMA.1688.F32.TF32 R160, R244.reuse, R248, R160 ;  /* 0x000000f8f4a0723c */ /* 0x040fec00000810a0 */
[C---:B------:R-:W-:Y:S06]  /*a6cf0*/  HMMA.1688.F32.TF32 R80, R244.reuse, R60, R80 ;  /* 0x0000003cf450723c */ /* 0x040fec0000081050 */
[C---:B------:R-:W-:Y:S06]  /*a6d00*/  HMMA.1688.F32.TF32 R156, R244.reuse, R192, R156 ;  /* 0x000000c0f49c723c */ /* 0x040fec000008109c */
[----:B------:R-:W-:Y:S01]  /*a6d10*/  HMMA.1688.F32.TF32 R148, R244, R88, R148 ;  /* 0x00000058f494723c */ /* 0x000fe20000081094 */
[----:B------:R-:W-:Y:S01]  /*a6d20*/  IMAD.MOV.U32 R23, RZ, RZ, R249 ;  /* 0x000000ffff177224 */ /* 0x000fe200078e00f9 */
[----:B------:R-:W-:Y:S04]  /*a6d30*/  LDS R244, [R0+UR12+0x14280] ;  /* 0x0142800c00f47984 */ /* 0x000fe80008000800 */
[----:B------:R-:W-:Y:S04]  /*a6d40*/  LDS R246, [R0+UR12+0x15280] ;  /* 0x0152800c00f67984 */ /* 0x000fe80008000800 */
[----:B------:R-:W-:Y:S04]  /*a6d50*/  LDS R245, [R87+UR12+0x14280] ;  /* 0x0142800c57f57984 */ /* 0x000fe80008000800 */
[----:B------:R-:W2:Y:S01]  /*a6d60*/  LDS R247, [R87+UR12+0x15280] ;  /* 0x0152800c57f77984 */ /* 0x000ea20008000800 */
[C---:B------:R-:W-:Y:S03]  /*a6d70*/  HMMA.1688.F32.TF32 R132, R240.reuse, R12, R132 ;  /* 0x0000000cf084723c */ /* 0x040fe60000081084 */
        /* <DEDUP_REMOVED lines=10> */
[----:B-1----:R-:W3:Y:S04]  /*a6e20*/  LDL.LU.64 R82, [R1+0x5d50] ;  /* 0x005d500001527983 */ /* 0x002ee80000300a00 */
[----:B------:R-:W3:Y:S04]  /*a6e30*/  LDL.LU.64 R80, [R1+0x5d48] ;  /* 0x005d480001507983 */ /* 0x000ee80000300a00 */
        /* <DEDUP_REMOVED lines=45> */
[----:B------:R-:W-:Y:S03]  /*a7110*/  HMMA.1688.F32.TF32 R48, R240, R88, R64 ;  /* 0x00000058f030723c */ /* 0x000fe60000081040 */
[----:B------:R-:W-:Y:S04]  /*a7120*/  STL.64 [R1+0xd60], R40 ;  /* 0x000d602801007387 */ /* 0x000fe80000100a00 */
[----:B------:R1:W-:Y:S04]  /*a7130*/  STL.64 [R1+0xd68], R42 ;  /* 0x000d682a01007387 */ /* 0x0003e80000100a00 */
[----:B------:R-:W-:Y:S04]  /*a7140*/  LDS R240, [R2+UR12+0x14280] ;  /* 0x0142800c02f07984 */ /* 0x000fe80008000800 */
[----:B------:R-:W-:Y:S04]  /*a7150*/  LDS R242, [R2+UR12+0x15280] ;  /* 0x0152800c02f27984 */ /* 0x000fe80008000800 */
[----:B------:R-:W-:Y:S04]  /*a7160*/  LDS R241, [R252+UR12+0x14280] ;  /* 0x0142800cfcf17984 */ /* 0x000fe80008000800 */
[----:B------:R-:W4:Y:S01]  /*a7170*/  LDS R243, [R252+UR12+0x15280] ;  /* 0x0152800cfcf37984 */ /* 0x000f220008000800 */
[C---:B-1----:R-:W-:Y:S06]  /*a7180*/  HMMA.1688.F32.TF32 R40, R228.reuse, R8, R32 ;  /* 0x00000008e428723c */ /* 0x042fec0000081020 */
[C---:B------:R-:W-:Y:S01]  /*a7190*/  HMMA.1688.F32.TF32 R32, R228.reuse, R20, R104 ;  /* 0x00000014e420723c */ /* 0x040fe20000081068 */
[----:B------:R-:W-:Y:S04]  /*a71a0*/  STL.64 [R1+0xd50], R36 ;  /* 0x000d502401007387 */ /* 0x000fe80000100a00 */
[----:B------:R1:W-:Y:S02]  /*a71b0*/  STL.64 [R1+0xd58], R38 ;  /* 0x000d582601007387 */ /* 0x0003e40000100a00 */
        /* <DEDUP_REMOVED lines=20> */
[----:B-1----:R-:W4:Y:S04]  /*a7300*/  LDL.LU R28, [R1+0xd0] ;  /* 0x0000d000011c7983 */ /* 0x002f280000300800 */
        /* <DEDUP_REMOVED lines=11> */
[----:B------:R-:W4:Y:S04]  /*a73c0*/  LDL.LU R100, [R1] ;  /* 0x0000000001647983 */ /* 0x000f280000300800 */
        /* <DEDUP_REMOVED lines=72> */
[C---:B----4-:R-:W-:Y:S06]  /*a7850*/  HMMA.1688.F32.TF32 R156, R228.reuse, R76, R152 ;  /* 0x0000004ce49c723c */ /* 0x050fec0000081098 */
[C---:B---3--:R-:W-:Y:S06]  /*a7860*/  HMMA.1688.F32.TF32 R152, R228.reuse, R72, R148 ;  /* 0x00000048e498723c */ /* 0x048fec0000081094 */
        /* <DEDUP_REMOVED lines=24> */
[----:B------:R-:W-:-:S03]  /*a79f0*/  IMAD.MOV.U32 R36, RZ, RZ, R248 ;  /* 0x000000ffff247224 */ /* 0x000fc600078e00f8 */
[----:B------:R-:W2:Y:S04]  /*a7a00*/  LDL.LU.64 R250, [R1+0x5d40] ;  /* 0x005d400001fa7983 */ /* 0x000ea80000300a00 */
[----:B------:R-:W2:Y:S01]  /*a7a10*/  LDL.LU.64 R248, [R1+0x5d38] ;  /* 0x005d380001f87983 */ /* 0x000ea20000300a00 */
[C---:B-1----:R-:W-:Y:S06]  /*a7a20*/  HMMA.1688.F32.TF32 R128, R228.reuse, R192, R124 ;  /* 0x000000c0e480723c */ /* 0x042fec000008107c */
[C---:B------:R-:W-:Y:S06]  /*a7a30*/  HMMA.1688.F32.TF32 R124, R228.reuse, R188, R120 ;  /* 0x000000bce47c723c */ /* 0x040fec0000081078 */
[----:B------:R-:W-:Y:S06]  /*a7a40*/  HMMA.1688.F32.TF32 R120, R228, R88, R116 ;  /* 0x00000058e478723c */ /* 0x000fec0000081074 */
[C---:B------:R-:W-:Y:S06]  /*a7a50*/  HMMA.1688.F32.TF32 R116, R244.reuse, R8, R112 ;  /* 0x00000008f474723c */ /* 0x040fec0000081070 */
[C---:B------:R-:W-:Y:S06]  /*a7a60*/  HMMA.1688.F32.TF32 R112, R244.reuse, R4, R108 ;  /* 0x00000004f470723c */ /* 0x040fec000008106c */
        /* <DEDUP_REMOVED lines=20> */
[----:B--2---:R-:W-:Y:S07]  /*a7bb0*/  HMMA.1688.F32.TF32 R100, R244, R12, R248 ;  /* 0x0000000cf464723c */ /* 0x004fee00000810f8 */
[----:B------:R-:W-:-:S02]  /*a7bc0*/  IMAD.MOV.U32 R248, RZ, RZ, R36 ;  /* 0x000000fffff87224 */ /* 0x000fc400078e0024 */
[C---:B------:R-:W-:Y:S06]  /*a7bd0*/  HMMA.1688.F32.TF32 R36, R244.reuse, R16, R40 ;  /* 0x00000010f424723c */ /* 0x040fec0000081028 */
[C---:B------:R-:W-:Y:S08]  /*a7be0*/  HMMA.1688.F32.TF32 R40, R244.reuse, R72, R56 ;  /* 0x00000048f428723c */ /* 0x040ff00000081038 */
[----:B------:R-:W-:Y:S04]  /*a7bf0*/  STL.64 [R1+0xe50], R100 ;  /* 0x000e506401007387 */ /* 0x000fe80000100a00 */
[----:B------:R-:W-:Y:S05]  /*a7c00*/  STL.64 [R1+0xe58], R102 ;  /* 0x000e586601007387 */ /* 0x000fea0000100a00 */
        /* <DEDUP_REMOVED lines=10> */
[----:B------:R3:W-:Y:S01]  /*a7cb0*/  STL.64 [R1+0xef8], R34 ;  /* 0x000ef82201007387 */ /* 0x0007e20000100a00 */
[C---:B--2---:R-:W-:Y:S06]  /*a7cc0*/  HMMA.1688.F32.TF32 R36, R244.reuse, R52, R104 ;  /* 0x00000034f424723c */ /* 0x044fec0000081068 */
[----:B---3--:R-:W-:Y:S01]  /*a7cd0*/  HMMA.1688.F32.TF32 R32, R244, R60, R92 ;  /* 0x0000003cf420723c */ /* 0x008fe2000008105c */
[----:B------:R2:W-:Y:S04]  /*a7ce0*/  STL.64 [R1+0xee0], R28 ;  /* 0x000ee01c01007387 */ /* 0x0005e80000100a00 */
[----:B------:R3:W-:Y:S04]  /*a7cf0*/  STL.64 [R1+0xee8], R30 ;  /* 0x000ee81e01007387 */ /* 0x0007e80000100a00 */
[----:B--2---:R-:W2:Y:S08]  /*a7d00*/  LDL.LU R28, [R1+0x100] ;  /* 0x00010000011c7983 */ /* 0x004eb00000300800 */
[----:B------:R-:W-:Y:S04]  /*a7d10*/  STL.64 [R1+0xed0], R36 ;  /* 0x000ed02401007387 */ /* 0x000fe80000100a00 */
[----:B------:R-:W-:Y:S04]  /*a7d20*/  STL.64 [R1+0xed8], R38 ;  /* 0x000ed82601007387 */ /* 0x000fe80000100a00 */
[----:B------:R4:W-:Y:S04]  /*a7d30*/  STL.64 [R1+0xec0], R32 ;  /* 0x000ec02001007387 */ /* 0x0009e80000100a00 */
[----:B------:R1:W-:Y:S04]  /*a7d40*/  STL.64 [R1+0xec8], R34 ;  /* 0x000ec82201007387 */ /* 0x0003e80000100a00 */
[----:B------:R-:W2:Y:S04]  /*a7d50*/  LDL.LU R29, [R1+0x104] ;  /* 0x00010400011d7983 */ /* 0x000ea80000300800 */
[----:B---3--:R-:W2:Y:S04]  /*a7d60*/  LDL.LU R30, [R1+0x108] ;  /* 0x00010800011e7983 */ /* 0x008ea80000300800 */
[----:B------:R-:W2:Y:S04]  /*a7d70*/  LDL.LU R31, [R1+0x10c] ;  /* 0x00010c00011f7983 */ /* 0x000ea80000300800 */
[----:B----4-:R-:W3:Y:S04]  /*a7d80*/  LDL.LU R32, [R1+0x110] ;  /* 0x0001100001207983 */ /* 0x010ee80000300800 */
[----:B------:R-:W3:Y:S04]  /*a7d90*/  LDL.LU R33, [R1+0x114] ;  /* 0x0001140001217983 */ /* 0x000ee80000300800 */
[----:B-1----:R-:W3:Y:S04]  /*a7da0*/  LDL.LU R34, [R1+0x118] ;  /* 0x0001180001227983 */ /* 0x002ee80000300800 */
        /* <DEDUP_REMOVED lines=82> */
[----:B------:R-:W4:Y:S04]  /*a82d0*/  LDL.LU R104, [R1+0xf0] ;  /* 0x0000f00001687983 */ /* 0x000f280000300800 */
[----:B------:R-:W4:Y:S04]  /*a82e0*/  LDL.LU R105, [R1+0xf4] ;  /* 0x0000f40001697983 */ /* 0x000f280000300800 */
[----:B------:R-:W4:Y:S04]  /*a82f0*/  LDL.LU R106, [R1+0xf8] ;  /* 0x0000f800016a7983 */ /* 0x000f280000300800 */
[----:B------:R-:W4:Y:S01]  /*a8300*/  LDL.LU R107, [R1+0xfc] ;  /* 0x0000fc00016b7983 */ /* 0x000f220000300800 */
[----:B--2---:R-:W-:Y:S03]  /*a8310*/  HMMA.1688.F32.TF32 R160, R244, R248, R92 ;  /* 0x000000f8f4a0723c */ /* 0x004fe6000008105c */
[----:B------:R-:W2:-:S15]  /*a8320*/  LDL.LU R92, [R1+0x630] ;  /* 0x00063000015c7983 */ /* 0x000e9e0000300800 */
[----:B------:R-:W-:-:S05]  /*a8330*/  NOP ;  /* 0x0000000000007918 */ /* 0x000fca0000000000 */
[----:B------:R-:W-:Y:S04]  /*a8340*/  STL.64 [R1+0xeb0], R160 ;  /* 0x000eb0a001007387 */ /* 0x000fe80000100a00 */
[----:B------:R-:W-:Y:S04]  /*a8350*/  STL.64 [R1+0xeb8], R162 ;  /* 0x000eb8a201007387 */ /* 0x000fe80000100a00 */
        /* <DEDUP_REMOVED lines=56> */
[----:B------:R-:W-:Y:S01]  /*a86e0*/  STL.64 [R1+0xc88], R102 ;  /* 0x000c886601007387 */ /* 0x000fe20000100a00 */
[----:B------:R-:W-:Y:S03]  /*a86f0*/  HMMA.1688.F32.TF32 R48, R240, R88, R64 ;  /* 0x00000058f030723c */ /* 0x000fe60000081040 */
[----:B------:R-:W-:Y:S04]  /*a8700*/  STL.64 [R1+0xc70], R40 ;  /* 0x000c702801007387 */ /* 0x000fe80000100a00 */
[----:B------:R3:W-:Y:S02]  /*a8710*/  STL.64 [R1+0xc78], R42 ;  /* 0x000c782a01007387 */ /* 0x0007e40000100a00 */
[C---:B---3--:R-:W-:Y:S06]  /*a8720*/  HMMA.1688.F32.TF32 R40, R228.reuse, R8, R32 ;  /* 0x00000008e428723c */ /* 0x048fec0000081020 */
[C---:B------:R-:W-:Y:S01]  /*a8730*/  HMMA.1688.F32.TF32 R32, R228.reuse, R20, R104 ;  /* 0x00000014e420723c */ /* 0x040fe20000081068 */
[----:B------:R-:W-:Y:S04]  /*a8740*/  STL.64 [R1+0xc60], R36 ;  /* 0x000c602401007387 */ /* 0x000fe80000100a00 */
[----:B------:R3:W-:Y:S02]  /*a8750*/  STL.64 [R1+0xc68], R38 ;  /* 0x000c682601007387 */ /* 0x0007e40000100a00 */
[C---:B---3--:R-:W-:Y:S06]  /*a8760*/  HMMA.1688.F32.TF32 R36, R228.reuse, R4, R28 ;  /* 0x00000004e424723c */ /* 0x048fec000008101c */
[C---:B------:R-:W-:Y:S01]  /*a8770*/  HMMA.1688.F32.TF32 R28, R228.reuse, R12, R80 ;  /* 0x0000000ce41c723c */ /* 0x040fe20000081050 */
[----:B------:R-:W-:Y:S04]  /*a8780*/  STL.64 [R1+0x640], R48 ;  /* 0x0006403001007387 */ /* 0x000fe80000100a00 */
[----:B------:R-:W-:Y:S04]  /*a8790*/  STL.64 [R1+0x648], R50 ;  /* 0x0006483201007387 */ /* 0x000fe80000100a00 */
[----:B------:R-:W-:Y:S04]  /*a87a0*/  STL.64 [R1+0xf80], R40 ;  /* 0x000f802801007387 */ /* 0x000fe80000100a00 */
[----:B------:R-:W-:Y:S04]  /*a87b0*/  STL.64 [R1+0xf88], R42 ;  /* 0x000f882a01007387 */ /* 0x000fe80000100a00 */
[----:B------:R-:W-:Y:S04]  /*a87c0*/  LDS R81, [R87+UR12+0x14380] ;  /* 0x0143800c57517984 */ /* 0x000fe80008000800 */
[----:B------:R-:W-:Y:S04]  /*a87d0*/  LDS R83, [R87+UR12+0x15380] ;  /* 0x0153800c57537984 */ /* 0x000fe80008000800 */
[----:B------:R-:W-:Y:S04]  /*a87e0*/  LDS R80, [R0+UR12+0x14380] ;  /* 0x0143800c00507984 */ /* 0x000fe80008000800 */
[----:B------:R-:W3:Y:S04]  /*a87f0*/  LDS R82, [R0+UR12+0x15380] ;  /* 0x0153800c00527984 */ /* 0x000ee80008000800 */
[----:B------:R-:W-:Y:S04]  /*a8800*/  STL.64 [R1+0xf70], R36 ;  /* 0x000f702401007387 */ /* 0x000fe80000100a00 */
[----:B------:R-:W-:Y:S04]  /*a8810*/  STL.64 [R1+0xf78], R38 ;  /* 0x000f782601007387 */ /* 0x000fe80000100a00 */
[----:B------:R-:W-:Y:S04]  /*a8820*/  STL.64 [R1+0xf60], R32 ;  /* 0x000f602001007387 */ /* 0x000fe80000100a00 */
[----:B------:R-:W-:Y:S04]  /*a8830*/  STL.64 [R1+0xf68], R34 ;  /* 0x000f682201007387 */ /* 0x000fe80000100a00 */
[----:B------:R-:W-:Y:S04]  /*a8840*/  STL.64 [R1+0xf50], R28 ;  /* 0x000f501c01007387 */ /* 0x000fe80000100a00 */
[----:B------:R2:W-:Y:S02]  /*a8850*/  STL.64 [R1+0xf58], R30 ;  /* 0x000f581e01007387 */ /* 0x0005e40000100a00 */
[----:B--2---:R-:W-:Y:S02]  /*a8860*/  HMMA.1688.F32.TF32 R28, R228, R16, R92 ;  /* 0x00000010e41c723c */ /* 0x004fe4000008105c */
[----:B------:R-:W2:-:S15]  /*a8870*/  LDL.LU R92, [R1+0x570] ;  /* 0x00057000015c7983 */ /* 0x000e9e0000300800 */
[----:B------:R-:W-:-:S06]  /*a8880*/  NOP ;  /* 0x0000000000007918 */ /* 0x000fcc0000000000 */
        /* <DEDUP_REMOVED lines=120> */
[----:B------:R1:W-:Y:S04]  /*a9010*/  STL.64 [R1+0x1018], R158 ;  /* 0x0010189e01007387 */ /* 0x0003e80000100a00 */
[----:B-1----:R-:W3:Y:S04]  /*a9020*/  LDL.LU.64 R158, [R1+0x5d20] ;  /* 0x005d2000019e7983 */ /* 0x002ee80000300a00 */
[----:B------:R-:W3:Y:S04]  /*a9030*/  LDL.LU.64 R156, [R1+0x5d18] ;  /* 0x005d1800019c7983 */ /* 0x000ee80000300a00 */
[----:B------:R-:W-:Y:S04]  /*a9040*/  STL.64 [R1+0x1000], R152 ;  /* 0x0010009801007387 */ /* 0x000fe80000100a00 */
[----:B------:R1:W-:Y:S01]  /*a9050*/  STL.64 [R1+0x1008], R154 ;  /* 0x0010089a01007387 */ /* 0x0003e20000100a00 */
[----:B------:R-:W-:Y:S03]  /*a9060*/  HMMA.1688.F32.TF32 R228, R228, R88, R120 ;  /* 0x00000058e4e4723c */ /* 0x000fe60000081078 */
        /* <DEDUP_REMOVED lines=36> */
[----:B------:R-:W4:Y:S04]  /*a92b0*/  LDL.LU R230, [R1+0x298] ;  /* 0x0002980001e67983 */ /* 0x000f280000300800 */
[----:B------:R-:W4:Y:S01]  /*a92c0*/  LDL.LU R231, [R1+0x29c] ;  /* 0x00029c0001e77983 */ /* 0x000f220000300800 */
[C---:B------:R-:W-:Y:S06]  /*a92d0*/  HMMA.1688.F32.TF32 R116, R244.reuse, R20, R116 ;  /* 0x00000014f474723c */ /* 0x040fec0000081074 */
[C---:B------:R-:W-:Y:S06]  /*a92e0*/  HMMA.1688.F32.TF32 R112, R244.reuse, R12, R112 ;  /* 0x0000000cf470723c */ /* 0x040fec0000081070 */
[C---:B------:R-:W-:Y:S06]  /*a92f0*/  HMMA.1688.F32.TF32 R40, R244.reuse, R68, R40 ;  /* 0x00000044f428723c */ /* 0x040fec0000081028 */
[----:B----4-:R-:W-:-:S15]  /*a9300*/  HMMA.1688.F32.TF32 R228, R244, R8, R228 ;  /* 0x00000008f4e4723c */ /* 0x010fde00000810e4 */
[----:B------:R-:W-:-:S08]  /*a9310*/  NOP ;  /* 0x0000000000007918 */ /* 0x000fd00000000000 */
[----:B------:R-:W-:Y:S04]  /*a9320*/  STL.64 [R1+0x2a0], R228 ;  /* 0x0002a0e401007387 */ /* 0x000fe80000100a00 */
[----:B------:R1:W-:Y:S02]  /*a9330*/  STL.64 [R1+0x2a8], R230 ;  /* 0x0002a8e601007387 */ /* 0x0003e40000100a00 */
[----:B-1----:R-:W-:-:S15]  /*a9340*/  HMMA.1688.F32.TF32 R228, R244, R4, R240 ;  /* 0x00000004f4e4723c */ /* 0x002fde00000810f0 */
[----:B------:R-:W-:-:S08]  /*a9350*/  NOP ;  /* 0x0000000000007918 */ /* 0x000fd00000000000 */
[----:B------:R-:W-:Y:S04]  /*a9360*/  STL.64 [R1+0x290], R228 ;  /* 0x000290e401007387 */ /* 0x000fe80000100a00 */
[----:B------:R-:W-:Y:S04]  /*a9370*/  STL.64 [R1+0x298], R230 ;  /* 0x000298e601007387 */ /* 0x000fe80000100a00 */
[----:B------:R-:W-:Y:S04]  /*a9380*/  STL.64 [R1+0x280], R116 ;  /* 0x0002807401007387 */ /* 0x000fe80000100a00 */
[----:B------:R-:W-:Y:S04]  /*a9390*/  STL.64 [R1+0x288], R118 ;  /* 0x0002887601007387 */ /* 0x000fe80000100a00 */
[----:B------:R-:W-:Y:S04]  /*a93a0*/  STL.64 [R1+0x270], R112 ;  /* 0x0002707001007387 */ /* 0x000fe80000100a00 */
[----:B------:R1:W-:Y:S04]  /*a93b0*/  STL.64 [R1+0x278], R114 ;  /* 0x0002787201007387 */ /* 0x0003e80000100a00 */
[----:B------:R-:W-:Y:S04]  /*a93c0*/  LDS R228, [R2+UR12+0x14380] ;  /* 0x0143800c02e47984 */ /* 0x000fe80008000800 */
[----:B------:R-:W-:Y:S04]  /*a93d0*/  LDS R230, [R2+UR12+0x15380] ;  /* 0x0153800c02e67984 */ /* 0x000fe80008000800 */
[----:B------:R-:W-:Y:S04]  /*a93e0*/  LDS R229, [R252+UR12+0x14380] ;  /* 0x0143800cfce57984 */ /* 0x000fe80008000800 */
[----:B------:R-:W4:Y:S01]  /*a93f0*/  LDS R231, [R252+UR12+0x15380] ;  /* 0x0153800cfce77984 */ /* 0x000f220008000800 */
[C---:B-1----:R-:W-:Y:S06]  /*a9400*/  HMMA.1688.F32.TF32 R112, R244.reuse, R16, R108 ;  /* 0x00000010f470723c */ /* 0x042fec000008106c */
        /* <DEDUP_REMOVED lines=28> */
[----:B------:R1:W-:Y:S04]  /*a95d0*/  STL.64 [R1+0x2c0], R28 ;  /* 0x0002c01c01007387 */ /* 0x0003e80000100a00 */
[----:B------:R2:W-:Y:S04]  /*a95e0*/  STL.64 [R1+0x2c8], R30 ;  /* 0x0002c81e01007387 */ /* 0x0005e80000100a00 */
[----:B-1----:R-:W3:Y:S08]  /*a95f0*/  LDL.LU R28, [R1+0x4d0] ;  /* 0x0004d000011c7983 */ /* 0x002ef00000300800 */
[----:B------:R-:W-:Y:S04]  /*a9600*/  STL.64 [R1+0x2b0], R36 ;  /* 0x0002b02401007387 */ /* 0x000fe80000100a00 */
[----:B------:R-:W-:Y:S04]  /*a9610*/  STL.64 [R1+0x2b8], R38 ;  /* 0x0002b82601007387 */ /* 0x000fe80000100a00 */
[----:B------:R1:W-:Y:S04]  /*a9620*/  STL.64 [R1+0x200], R32 ;  /* 0x0002002001007387 */ /* 0x0003e80000100a00 */
[----:B------:R4:W-:Y:S04]  /*a9630*/  STL.64 [R1+0x208], R34 ;  /* 0x0002082201007387 */ /* 0x0009e80000100a00 */
[----:B------:R-:W3:Y:S04]  /*a9640*/  LDL.LU R29, [R1+0x4d4] ;  /* 0x0004d400011d7983 */ /* 0x000ee80000300800 */
[----:B--2---:R-:W3:Y:S04]  /*a9650*/  LDL.LU R30, [R1+0x4d8] ;  /* 0x0004d800011e7983 */ /* 0x004ee80000300800 */
        /* <DEDUP_REMOVED lines=63> */
[----:B----4-:R-:W-:-:S15]  /*a9a50*/  HMMA.1688.F32.TF32 R84, R80, R20, R84 ;  /* 0x000000145054723c */ /* 0x010fde0000081054 */
[----:B------:R-:W-:-:S02]  /*a9a60*/  NOP ;  /* 0x0000000000007918 */ /* 0x000fc40000000000 */
        /* <DEDUP_REMOVED lines=8> */
[----:B------:R1:W-:Y:S04]  /*a9af0*/  STL.64 [R1+0x1040], R84 ;  /* 0x0010405401007387 */ /* 0x0003e80000100a00 */
[----:B------:R4:W-:Y:S04]  /*a9b00*/  STL.64 [R1+0x1048], R86 ;  /* 0x0010485601007387 */ /* 0x0009e80000100a00 */
[----:B-1----:R-:W2:Y:S04]  /*a9b10*/  LDL.LU R84, [R1+0x300] ;  /* 0x0003000001547983 */ /* 0x002ea80000300800 */
[----:B------:R-:W2:Y:S04]  /*a9b20*/  LDL.LU R85, [R1+0x304] ;  /* 0x0003040001557983 */ /* 0x000ea80000300800 */
[----:B----4-:R-:W2:Y:S04]  /*a9b30*/  LDL.LU R86, [R1+0x308] ;  /* 0x0003080001567983 */ /* 0x010ea80000300800 */
[----:B------:R-:W2:Y:S01]  /*a9b40*/  LDL.LU R87, [R1+0x30c] ;  /* 0x00030c0001577983 */ /* 0x000ea20000300800 */
        /* <DEDUP_REMOVED lines=10> */
[----:B------:R1:W-:Y:S04]  /*a9bf0*/  STL.64 [R1+0x1120], R244 ;  /* 0x001120f401007387 */ /* 0x0003e80000100a00 */
[----:B------:R4:W-:Y:S04]  /*a9c00*/  STL.64 [R1+0x1128], R246 ;  /* 0x001128f601007387 */ /* 0x0009e80000100a00 */
[----:B------:R-:W-:Y:S04]  /*a9c10*/  STL.64 [R1+0x1110], R240 ;  /* 0x001110f001007387 */ /* 0x000fe80000100a00 */
[----:B------:R-:W-:Y:S04]  /*a9c20*/  STL.64 [R1+0x1118], R242 ;  /* 0x001118f201007387 */ /* 0x000fe80000100a00 */
[----:B------:R-:W-:Y:S04]  /*a9c30*/  STL.64 [R1+0x1100], R108 ;  /* 0x0011006c01007387 */ /* 0x000fe80000100a00 */
[----:B------:R2:W-:Y:S01]  /*a9c40*/  STL.64 [R1+0x1108], R110 ;  /* 0x0011086e01007387 */ /* 0x0005e20000100a00 */
[C---:B------:R-:W-:Y:S06]  /*a9c50*/  HMMA.1688.F32.TF32 R32, R80.reuse, R192, R32 ;  /* 0x000000c05020723c */ /* 0x040fec0000081020 */
[----:B------:R-:W-:Y:S01]  /*a9c60*/  HMMA.1688.F32.TF32 R28, R80, R188, R28 ;  /* 0x000000bc501c723c */ /* 0x000fe2000008101c */
[----:B------:R-:W-:-:S02]  /*a9c70*/  IMAD.MOV.U32 R250, RZ, RZ, R60 ;  /* 0x000000fffffa7224 */ /* 0x000fc400078e003c */
[----:B------:R-:W-:Y:S01]  /*a9c80*/  IMAD.MOV.U32 R6, RZ, RZ, R90 ;  /* 0x000000ffff067224 */ /* 0x000fe200078e005a */
[----:B------:R-:W-:Y:S01]  /*a9c90*/  MOV R7, R91 ;  /* 0x0000005b00077202 */ /* 0x000fe20000000f00 */
[----:B------:R-:W-:Y:S02]  /*a9ca0*/  IMAD.MOV.U32 R23, RZ, RZ, R88 ;  /* 0x000000ffff177224 */ /* 0x000fe400078e0058 */
[----:B-1----:R-:W-:Y:S01]  /*a9cb0*/  IMAD.MOV.U32 R245, RZ, RZ, R52 ;  /* 0x000000fffff57224 */ /* 0x002fe200078e0034 */
[----:B------:R-:W-:Y:S01]  /*a9cc0*/  MOV R244, R53 ;  /* 0x0000003500f47202 */ /* 0x000fe20000000f00 */
[----:B----4-:R-:W-:Y:S01]  /*a9cd0*/  IMAD.MOV.U32 R246, RZ, RZ, R61 ;  /* 0x000000fffff67224 */ /* 0x010fe200078e003d */
[----:B------:R-:W-:Y:S01]  /*a9ce0*/  MOV R251, R89 ;  /* 0x0000005900fb7202 */ /* 0x000fe20000000f00 */
[----:B--2---:R-:W-:Y:S01]  /*a9cf0*/  HMMA.1688.F32.TF32 R84, R228, R8, R84 ;  /* 0x00000008e454723c */ /* 0x004fe20000081054 */
[----:B------:R-:W2:Y:S04]  /*a9d00*/  LDL.LU.64 R110, [R1+0x5c60] ;  /* 0x005c6000016e7983 */ /* 0x000ea80000300a00 */
[----:B------:R-:W2:Y:S04]  /*a9d10*/  LDL.LU.64 R108, [R1+0x5c58] ;  /* 0x005c5800016c7983 */ /* 0x000ea80000300a00 */
[----:B------:R-:W-:Y:S04]  /*a9d20*/  STL.64 [R1+0x10f0], R100 ;  /* 0x0010f06401007387 */ /* 0x000fe80000100a00 */
[----:B------:R1:W-:Y:S01]  /*a9d30*/  STL.64 [R1+0x10f8], R102 ;  /* 0x0010f86601007387 */ /* 0x0003e20000100a00 */
[----:B------:R-:W-:Y:S01]  /*a9d40*/  LOP3.LUT R247, R0, 0x20, RZ, 0x3c, !PT ;  /* 0x0000002000f77812 */ /* 0x000fe200078e3cff */
[----:B------:R-:W-:Y:S02]  /*a9d50*/  HMMA.1688.F32.TF32 R80, R80, R88, R104 ;  /* 0x000000585050723c */ /* 0x000fe40000081068 */
[----:B------:R-:W-:Y:S04]  /*a9d60*/  LDS R240, [R0+UR12+0x16000] ;  /* 0x0160000c00f07984 */ /* 0x000fe80008000800 */
[----:B------:R-:W-:Y:S04]  /*a9d70*/  LDS R242, [R0+UR12+0x17000] ;  /* 0x0170000c00f27984 */ /* 0x000fe80008000800 */
[----:B------:R-:W-:Y:S04]  /*a9d80*/  LDS R241, [R247+UR12+0x16000] ;  /* 0x0160000cf7f17984 */ /* 0x000fe80008000800 */
[----:B------:R-:W-:Y:S04]  /*a9d90*/  LDS R243, [R247+UR12+0x17000] ;  /* 0x0170000cf7f37984 */ /* 0x000fe80008000800 */
        /* <DEDUP_REMOVED lines=10> */
[----:B------:R1:W-:Y:S04]  /*a9e40*/  STL.64 [R1+0x10c0], R92 ;  /* 0x0010c05c01007387 */ /* 0x0003e80000100a00 */
[----:B------:R1:W-:Y:S04]  /*a9e50*/  STL.64 [R1+0x10c8], R94 ;  /* 0x0010c85e01007387 */ /* 0x0003e80000100a00 */
[----:B-1----:R-:W4:Y:S01]  /*a9e60*/  LDL.LU.64 R92, [R1+0x5c20] ;  /* 0x005c2000015c7983 */ /* 0x002f220000300a00 */
[----:B------:R-:W-:-:S02]  /*a9e70*/  IMAD.MOV.U32 R94, RZ, RZ, R44 ;  /* 0x000000ffff5e7224 */ /* 0x000fc400078e002c */
[----:B------:R-:W-:Y:S01]  /*a9e80*/  IMAD.MOV.U32 R95, RZ, RZ, R45 ;  /* 0x000000ffff5f7224 */ /* 0x000fe200078e002d */
[----:B------:R-:W3:Y:S04]  /*a9e90*/  LDL.LU.64 R46, [R1+0x5c18] ;  /* 0x005c1800012e7983 */ /* 0x000ee80000300a00 */
[----:B------:R-:W3:Y:S04]  /*a9ea0*/  LDL.LU.64 R44, [R1+0x5c10] ;  /* 0x005c1000012c7983 */ /* 0x000ee80000300a00 */
[----:B------:R-:W-:Y:S04]  /*a9eb0*/  STL.64 [R1+0x10b0], R48 ;  /* 0x0010b03001007387 */ /* 0x000fe80000100a00 */
[----:B------:R1:W-:Y:S04]  /*a9ec0*/  STL.64 [R1+0x10b8], R50 ;  /* 0x0010b83201007387 */ /* 0x0003e80000100a00 */
[----:B-1----:R-:W3:Y:S04]  /*a9ed0*/  LDL.LU.64 R50, [R1+0x5c08] ;  /* 0x005c080001327983 */ /* 0x002ee80000300a00 */
[----:B------:R-:W3:Y:S04]  /*a9ee0*/  LDL.LU.64 R48, [R1+0x5c00] ;  /* 0x005c000001307983 */ /* 0x000ee80000300a00 */
        /* <DEDUP_REMOVED lines=24> */
[----:B------:R-:W2:Y:S04]  /*aa070*/  LDL.LU.64 R90, [R1+0x5b88] ;  /* 0x005b8800015a7983 */ /* 0x000ea80000300a00 */
[----:B------:R-:W2:Y:S04]  /*aa080*/  LDL.LU.64 R88, [R1+0x5b80] ;  /* 0x005b800001587983 */ /* 0x000ea80000300a00 */
[----:B-1----:R-:W3:Y:S04]  /*aa090*/  LDL.LU R80, [R1+0x1f0] ;  /* 0x0001f00001507983 */ /* 0x002ee80000300800 */
[----:B------:R-:W3:Y:S04]  /*aa0a0*/  LDL.LU R81, [R1+0x1f4] ;  /* 0x0001f40001517983 */ /* 0x000ee80000300800 */
[----:B------:R-:W3:Y:S04]  /*aa0b0*/  LDL.LU R82, [R1+0x1f8] ;  /* 0x0001f80001527983 */ /* 0x000ee80000300800 */
[----:B------:R-:W3:Y:S04]  /*aa0c0*/  LDL.LU R83, [R1+0x1fc] ;  /* 0x0001fc0001537983 */ /* 0x000ee80000300800 */
[----:B------:R-:W-:Y:S04]  /*aa0d0*/  STL.64 [R1+0x430], R84 ;  /* 0x0004305401007387 */ /* 0x000fe80000100a00 */
[----:B------:R1:W-:Y:S04]  /*aa0e0*/  STL.64 [R1+0x438], R86 ;  /* 0x0004385601007387 */ /* 0x0003e80000100a00 */
[----:B-1----:R-:W4:Y:S04]  /*aa0f0*/  LDL.LU.64 R86, [R1+0x5b78] ;  /* 0x005b780001567983 */ /* 0x002f280000300a00 */
[----:B------:R-:W4:Y:S01]  /*aa100*/  LDL.LU.64 R84, [R1+0x5b70] ;  /* 0x005b700001547983 */ /* 0x000f220000300a00 */
[----:B---3--:R-:W-:-:S15]  /*aa110*/  HMMA.1688.F32.TF32 R80, R228, R4, R80 ;  /* 0x00000004e450723c */ /* 0x008fde0000081050 */
[----:B------:R-:W-:-:S08]  /*aa120*/  NOP ;  /* 0x0000000000007918 */ /* 0x000fd00000000000 */
[----:B------:R-:W-:Y:S04]  /*aa130*/  STL.64 [R1+0x420], R80 ;  /* 0x0004205001007387 */ /* 0x000fe80000100a00 */
[----:B------:R4:W-:Y:S02]  /*aa140*/  STL.64 [R1+0x428], R82 ;  /* 0x0004285201007387 */ /* 0x0009e40000100a00 */
[----:B----4-:R-:W-:Y:S07]  /*aa150*/  HMMA.1688.F32.TF32 R80, R228, R20, R84 ;  /* 0x00000014e450723c */ /* 0x010fee0000081054 */
[----:B------:R-:W-:-:S02]  /*aa160*/  IMAD.MOV.U32 R84, RZ, RZ, R94 ;  /* 0x000000ffff547224 */ /* 0x000fc400078e005e */
[----:B------:R-:W3:Y:S01]  /*aa170*/  LDL.LU R94, [R1+0x5b68] ;  /* 0x005b6800015e7983 */ /* 0x000ee20000300800 */
[----:B------:R-:W-:-:S13]  /*aa180*/  IMAD.MOV.U32 R85, RZ, RZ, R95 ;  /* 0x000000ffff557224 */ /* 0x000fda00078e005f */
[----:B------:R-:W-:Y:S04]  /*aa190*/  STL.64 [R1+0x310], R80 ;  /* 0x0003105001007387 */ /* 0x000fe80000100a00 */
[----:B------:R2:W-:Y:S04]  /*aa1a0*/  STL.64 [R1+0x318], R82 ;  /* 0x0003185201007387 */ /* 0x0005e80000100a00 */
[----:B------:R-:W3:Y:S04]  /*aa1b0*/  LDL.LU R95, [R1+0x5b64] ;  /* 0x005b6400015f7983 */ /* 0x000ee80000300800 */
[----:B------:R-:W4:Y:S04]  /*aa1c0*/  LDL R86, [R1+0x1d8] ;  /* 0x0001d80001567983 */ /* 0x000f280000100800 */
[----:B------:R-:W4:Y:S01]  /*aa1d0*/  LDL R87, [R1+0x1dc] ;  /* 0x0001dc0001577983 */ /* 0x000f220000100800 */
[C---:B--2---:R-:W-:Y:S06]  /*aa1e0*/  HMMA.1688.F32.TF32 R80, R228.reuse, R12, R88 ;  /* 0x0000000ce450723c */ /* 0x044fec0000081058 */
[----:B------:R-:W-:Y:S01]  /*aa1f0*/  HMMA.1688.F32.TF32 R104, R228, R76, R104 ;  /* 0x0000004ce468723c */ /* 0x000fe20000081068 */
[----:B------:R-:W-:-:S02]  /*aa200*/  IMAD.MOV.U32 R88, RZ, RZ, R23 ;  /* 0x000000ffff587224 */ /* 0x000fc400078e0017 */
[----:B------:R-:W2:-:S14]  /*aa210*/  LDL.LU R23, [R1+0x5b60] ;  /* 0x005b600001177983 */ /* 0x000e9c0000300800 */
[----:B------:R-:W-:Y:S04]  /*aa220*/  STL.64 [R1+0x300], R80 ;  /* 0x0003005001007387 */ /* 0x000fe80000100a00 */
[----:B------:R3:W-:Y:S01]  /*aa230*/  STL.64 [R1+0x308], R82 ;  /* 0x0003085201007387 */ /* 0x0007e20000100a00 */
[----:B------:R-:W-:Y:S02]  /*aa240*/  IMAD.MOV.U32 R90, RZ, RZ, R6 ;  /* 0x000000ffff5a7224 */ /* 0x000fe400078e0006 */
[----:B------:R-:W-:Y:S01]  /*aa250*/  IMAD.MOV.U32 R91, RZ, RZ, R7 ;  /* 0x000000ffff5b7224 */ /* 0x000fe200078e0007 */
[----:B------:R-:W2:Y:S04]  /*aa260*/  LDL.LU R6, [R1+0x5b5c] ;  /* 0x005b5c0001067983 */ /* 0x000ea80000300800 */
[----:B------:R-:W2:Y:S01]  /*aa270*/  LDL.LU R7, [R1+0x5b58] ;  /* 0x005b580001077983 */ /* 0x000ea20000300800 */
[C---:B------:R-:W-:Y:S06]  /*aa280*/  HMMA.1688.F32.TF32 R32, R228.reuse, R68, R32 ;  /* 0x00000044e420723c */ /* 0x040fec0000081020 */
[----:B---3--:R-:W-:-:S15]  /*aa290*/  HMMA.1688.F32.TF32 R80, R228, R16, R92 ;  /* 0x00000010e450723c */ /* 0x008fde000008105c */
[----:B------:R-:W-:-:S08]  /*aa2a0*/  NOP ;  /* 0x0000000000007918 */ /* 0x000fd00000000000 */
[----:B------:R-:W-:Y:S04]  /*aa2b0*/  STL.64 [R1+0x530], R80 ;  /* 0x0005305001007387 */ /* 0x000fe80000100a00 */
[----:B------:R-:W-:Y:S04]  /*aa2c0*/  STL.64 [R1+0x538], R82 ;  /* 0x0005385201007387 */ /* 0x000fe80000100a00 */
[----:B------:R-:W-:Y:S04]  /*aa2d0*/  STL.64 [R1+0x520], R104 ;  /* 0x0005206801007387 */ /* 0x000fe80000100a00 */
[----:B------:R1:W-:Y:S01]  /*aa2e0*/  STL.64 [R1+0x528], R106 ;  /* 0x0005286a01007387 */ /* 0x0003e20000100a00 */
[----:B------:R-:W-:Y:S01]  /*aa2f0*/  IMAD.MOV.U32 R92, RZ, RZ, R250 ;  /* 0x000000ffff5c7224 */ /* 0x000fe200078e00fa */
[----:B------:R-:W-:-:S02]  /*aa300*/  MOV R93, R246 ;  /* 0x000000f6005d7202 */ /* 0x000fc40000000f00 */
[----:B------:R-:W-:Y:S01]  /*aa310*/  MOV R89, R251 ;  /* 0x000000fb00597202 */ /* 0x000fe20000000f00 */
[C---:B------:R-:W-:Y:S01]  /*aa320*/  HMMA.1688.F32.TF32 R40, R228.reuse, R188, R40 ;  /* 0x000000bce428723c */ /* 0x040fe20000081028 */
[----:B------:R-:W-:Y:S02]  /*aa330*/  IMAD.MOV.U32 R9, RZ, RZ, R194 ;  /* 0x000000ffff097224 */ /* 0x000fe400078e00c2 */
[----:B------:R-:W-:Y:S02]  /*aa340*/  IMAD.MOV.U32 R8, RZ, RZ, R195 ;  /* 0x000000ffff087224 */ /* 0x000fe400078e00c3 */
[----:B------:R-:W-:Y:S01]  /*aa350*/  IMAD.MOV.U32 R5, RZ, RZ, R190 ;  /* 0x000000ffff057224 */ /* 0x000fe200078e00be */
[----:B------:R-:W-:Y:S01]  /*aa360*/  MOV R4, R191 ;  /* 0x000000bf00047202 */ /* 0x000fe20000000f00 */
[----:B------:R-:W-:Y:S02]  /*aa370*/  IMAD.MOV.U32 R94, RZ, RZ, R174 ;  /* 0x000000ffff5e7224 */ /* 0x000fe400078e00ae */
[----:B------:R-:W-:Y:S01]  /*aa380*/  IMAD.MOV.U32 R95, RZ, RZ, R175 ;  /* 0x000000ffff5f7224 */ /* 0x000fe200078e00af */
[----:B------:R-:W-:Y:S01]  /*aa390*/  LDS R80, [R2+UR12+0x16000] ;  /* 0x0160000c02507984 */ /* 0x000fe20008000800 */
[C---:B-1----:R-:W-:Y:S06]  /*aa3a0*/  HMMA.1688.F32.TF32 R104, R228.reuse, R72, R28 ;  /* 0x00000048e468723c */ /* 0x042fec000008101c */
[----:B------:R-:W-:Y:S01]  /*aa3b0*/  HMMA.1688.F32.TF32 R28, R228, R24, R64 ;  /* 0x00000018e41c723c */ /* 0x000fe20000081040 */
[----:B------:R-:W-:Y:S01]  /*aa3c0*/  IMAD.MOV.U32 R250, RZ, RZ, R176 ;  /* 0x000000fffffa7224 */ /* 0x000fe200078e00b0 */
[----:B------:R-:W-:Y:S04]  /*aa3d0*/  LDS R82, [R2+UR12+0x17000] ;  /* 0x0170000c02527984 */ /* 0x000fe80008000800 */
[----:B------:R-:W-:Y:S04]  /*aa3e0*/  LDS R81, [R252+UR12+0x16000] ;  /* 0x0160000cfc517984 */ /* 0x000fe80008000800 */
[----:B------:R-:W1:Y:S04]  /*aa3f0*/  LDS R83, [R252+UR12+0x17000] ;  /* 0x0170000cfc537984 */ /* 0x000e680008000800 */
[----:B------:R-:W-:Y:S01]  /*aa400*/  LDS R246, [R0+UR12+0x17180] ;  /* 0x0171800c00f67984 */ /* 0x000fe20008000800 */
[----:B------:R-:W-:Y:S01]  /*aa410*/  IMAD.MOV.U32 R66, RZ, RZ, R10 ;  /* 0x000000ffff427224 */ /* 0x000fe200078e000a */
[----:B------:R-:W-:-:S02]  /*aa420*/  MOV R67, R11 ;  /* 0x0000000b00437202 */ /* 0x000fc40000000f00 */
[----:B------:R-:W-:Y:S04]  /*aa430*/  STL.64 [R1+0x510], R104 ;  /* 0x0005106801007387 */ /* 0x000fe80000100a00 */
[----:B------:R-:W-:Y:S04]  /*aa440*/  STL.64 [R1+0x518], R106 ;  /* 0x0005186a01007387 */ /* 0x000fe80000100a00 */
[----:B------:R-:W-:Y:S04]  /*aa450*/  STL.64 [R1+0x500], R32 ;  /* 0x0005002001007387 */ /* 0x000fe80000100a00 */
[----:B------:R3:W-:Y:S04]  /*aa460*/  STL.64 [R1+0x508], R34 ;  /* 0x0005082201007387 */ /* 0x0007e80000100a00 */
[----:B------:R-:W-:Y:S04]  /*aa470*/  STL.64 [R1+0x4f0], R28 ;  /* 0x0004f01c01007387 */ /* 0x000fe80000100a00 */
[----:B------:R4:W-:Y:S04]  /*aa480*/  STL.64 [R1+0x4f8], R30 ;  /* 0x0004f81e01007387 */ /* 0x0009e80000100a00 */
[----:B------:R-:W2:Y:S04]  /*aa490*/  LDL.LU R10, [R1+0x5b54] ;  /* 0x005b5400010a7983 */ /* 0x000ea80000300800 */
[----:B------:R-:W2:Y:S01]  /*aa4a0*/  LDL.LU R11, [R1+0x5b50] ;  /* 0x005b5000010b7983 */ /* 0x000ea20000300800 */
[----:B------:R-:W-:-:S02]  /*aa4b0*/  IMAD.MOV.U32 R64, RZ, RZ, R245 ;  /* 0x000000ffff407224 */ /* 0x000fc400078e00f5 */
[----:B------:R-:W-:Y:S01]  /*aa4c0*/  IMAD.MOV.U32 R65, RZ, RZ, R244 ;  /* 0x000000ffff417224 */ /* 0x000fe200078e00f4 */
[C---:B------:R-:W-:Y:S06]  /*aa4d0*/  HMMA.1688.F32.TF32 R52, R228.reuse, R92, R52 ;  /* 0x0000005ce434723c */ /* 0x040fec0000081034 */
[----:B---3--:R-:W-:Y:S01]  /*aa4e0*/  HMMA.1688.F32.TF32 R32, R228, R84, R60 ;  /* 0x00000054e420723c */ /* 0x008fe2000008103c */
[----:B------:R-:W-:Y:S02]  /*aa4f0*/  IMAD.MOV.U32 R251, RZ, RZ, R177 ;  /* 0x000000fffffb7224 */ /* 0x000fe400078e00b1 */
[----:B------:R-:W-:Y:S01]  /*aa500*/  IMAD.MOV.U32 R104, RZ, RZ, R178 ;  /* 0x000000ffff687224 */ /* 0x000fe200078e00b2 */
[----:B------:R-:W-:Y:S01]  /*aa510*/  MOV R105, R179 ;  /* 0x000000b300697202 */ /* 0x000fe20000000f00 */
[----:B------:R-:W-:-:S02]  /*aa520*/  IMAD.MOV.U32 R106, RZ, RZ, R183 ;  /* 0x000000ffff6a7224 */ /* 0x000fc400078e00b7 */
[----:B------:R-:W-:Y:S01]  /*aa530*/  IMAD.MOV.U32 R107, RZ, RZ, R187 ;  /* 0x000000ffff6b7224 */ /* 0x000fe200078e00bb */
[----:B----4-:R-:W-:Y:S06]  /*aa540*/  HMMA.1688.F32.TF32 R28, R228, R64, R56 ;  /* 0x00000040e41c723c */ /* 0x010fec0000081038 */
[C---:B-1----:R-:W-:Y:S06]  /*aa550*/  HMMA.1688.F32.TF32 R200, R80.reuse, R26, R200 ;  /* 0x0000001a50c8723c */ /* 0x042fec00000810c8 */
[C---:B------:R-:W-:Y:S06]  /*aa560*/  HMMA.1688.F32.TF32 R204, R80.reuse, R86, R204 ;  /* 0x0000005650cc723c */ /* 0x040fec00000810cc */
[----:B------:R-:W-:Y:S01]  /*aa570*/  HMMA.1688.F32.TF32 R208, R80, R66, R208 ;  /* 0x0000004250d0723c */ /* 0x000fe200000810d0 */
[----:B------:R-:W-:Y:S04]  /*aa580*/  LDS R245, [R247+UR12+0x16180] ;  /* 0x0161800cf7f57984 */ /* 0x000fe80008000800 */
[----:B------:R-:W-:Y:S04]  /*aa590*/  LDS R244, [R0+UR12+0x16180] ;  /* 0x0161800c00f47984 */ /* 0x000fe80008000800 */
[----:B------:R-:W-:Y:S04]  /*aa5a0*/  STL.64 [R1+0x4e0], R32 ;  /* 0x0004e02001007387 */ /* 0x000fe80000100a00 */
[----:B------:R1:W-:Y:S04]  /*aa5b0*/  STL.64 [R1+0x4e8], R34 ;  /* 0x0004e82201007387 */ /* 0x0003e80000100a00 */
[----:B------:R-:W-:Y:S04]  /*aa5c0*/  STL.64 [R1+0x4d0], R28 ;  /* 0x0004d01c01007387 */ /* 0x000fe80000100a00 */
[----:B------:R3:W-:Y:S01]  /*aa5d0*/  STL.64 [R1+0x4d8], R30 ;  /* 0x0004d81e01007387 */ /* 0x0007e20000100a00 */
[C---:B-1----:R-:W-:Y:S06]  /*aa5e0*/  HMMA.1688.F32.TF32 R32, R228.reuse, R248, R48 ;  /* 0x000000f8e420723c */ /* 0x042fec0000081030 */
[----:B---3--:R-:W-:Y:S01]  /*aa5f0*/  HMMA.1688.F32.TF32 R28, R228, R192, R44 ;  /* 0x000000c0e41c723c */ /* 0x008fe2000008102c */
[----:B------:R-:W-:Y:S04]  /*aa600*/  STL.64 [R1+0x470], R52 ;  /* 0x0004703401007387 */ /* 0x000fe80000100a00 */
[----:B------:R-:W-:-:S12]  /*aa610*/  STL.64 [R1+0x478], R54 ;  /* 0x0004783601007387 */ /* 0x000fd80000100a00 */
[----:B------:R-:W-:Y:S04]  /*aa620*/  STL.64 [R1+0x460], R32 ;  /* 0x0004602001007387 */ /* 0x000fe80000100a00 */
[----:B------:R1:W-:Y:S04]  /*aa630*/  STL.64 [R1+0x468], R34 ;  /* 0x0004682201007387 */ /* 0x0003e80000100a00 */
[----:B------:R-:W-:Y:S04]  /*aa640*/  STL.64 [R1+0x450], R28 ;  /* 0x0004501c01007387 */ /* 0x000fe80000100a00 */
[----:B------:R-:W-:Y:S01]  /*aa650*/  STL.64 [R1+0x458], R30 ;  /* 0x0004581e01007387 */ /* 0x000fe20000100a00 */
[----:B-1----:R-:W-:Y:S03]  /*aa660*/  HMMA.1688.F32.TF32 R32, R228, R88, R36 ;  /* 0x00000058e420723c */ /* 0x002fe60000081024 */
[----:B------:R-:W-:Y:S04]  /*aa670*/  STL.64 [R1+0x440], R40 ;  /* 0x0004402801007387 */ /* 0x000fe80000100a00 */
[----:B------:R-:W-:Y:S01]  /*aa680*/  STL.64 [R1+0x448], R42 ;  /* 0x0004482a01007387 */ /* 0x000fe20000100a00 */
[----:B--2---:R-:W-:-:S15]  /*aa690*/  HMMA.1688.F32.TF32 R36, R240, R6, R108 ;  /* 0x00000006f024723c */ /* 0x004fde000008106c */
[----:B------:R-:W-:Y:S04]  /*aa6a0*/  STL.64 [R1+0x1f0], R32 ;  /* 0x0001f02001007387 */ /* 0x000fe80000100a00 */
[----:B------:R1:W-:Y:S02]  /*aa6b0*/  STL.64 [R1+0x1f8], R34 ;  /* 0x0001f82201007387 */ /* 0x0003e40000100a00 */
[C---:B-1----:R-:W-:Y:S06]  /*aa6c0*/  HMMA.1688.F32.TF32 R32, R240.reuse, R22, R112 ;  /* 0x00000016f020723c */ /* 0x042fec0000081070 */
[C---:B------:R-:W-:Y:S06]  /*aa6d0*/  HMMA.1688.F32.TF32 R40, R240.reuse, R74, R128 ;  /* 0x0000004af028723c */ /* 0x040fec0000081080 */
[----:B------:R-:W-:-:S15]  /*aa6e0*/  HMMA.1688.F32.TF32 R28, R240, R10, R100 ;  /* 0x0000000af01c723c */ /* 0x000fde0000081064 */
[----:B------:R-:W-:-:S08]  /*aa6f0*/  NOP ;  /* 0x0000000000007918 */ /* 0x000fd00000000000 */
[----:B------:R-:W-:Y:S04]  /*aa700*/  STL.64 [R1+0x580], R28 ;  /* 0x0005801c01007387 */ /* 0x000fe80000100a00 */
[----:B------:R1:W-:Y:S02]  /*aa710*/  STL.64 [R1+0x588], R30 ;  /* 0x0005881e01007387 */ /* 0x0003e40000100a00 */
[----:B-1----:R-:W-:Y:S02]  /*aa720*/  HMMA.1688.F32.TF32 R28, R240, R14, R116 ;  /* 0x0000000ef01c723c */ /* 0x002fe40000081074 */
[----:B------:R-:W-:Y:S04]  /*aa730*/  STL.64 [R1+0x570], R36 ;  /* 0x0005702401007387 */ /* 0x000fe80000100a00 */
[----:B------:R-:W-:Y:S04]  /*aa740*/  STL.64 [R1+0x578], R38 ;  /* 0x0005782601007387 */ /* 0x000fe80000100a00 */
[----:B------:R-:W-:Y:S04]  /*aa750*/  STL.64 [R1+0x560], R32 ;  /* 0x0005602001007387 */ /* 0x000fe80000100a00 */
[----:B------:R1:W-:Y:S01]  /*aa760*/  STL.64 [R1+0x568], R34 ;  /* 0x0005682201007387 */ /* 0x0003e20000100a00 */
[----:B------:R-:W-:Y:S01]  /*aa770*/  IMAD.MOV.U32 R248, RZ, RZ, R181 ;  /* 0x000000fffff87224 */ /* 0x000fe200078e00b5 */
[----:B------:R-:W-:Y:S01]  /*aa780*/  MOV R249, R182 ;  /* 0x000000b600f97202 */ /* 0x000fe20000000f00 */
[----:B------:R-:W-:Y:S01]  /*aa790*/  IMAD.MOV.U32 R92, RZ, RZ, R172 ;  /* 0x000000ffff5c7224 */ /* 0x000fe200078e00ac */
[----:B------:R-:W-:Y:S01]  /*aa7a0*/  MOV R93, R173 ;  /* 0x000000ad005d7202 */ /* 0x000fe20000000f00 */
[----:B------:R-:W-:Y:S01]  /*aa7b0*/  IMAD.MOV.U32 R60, RZ, RZ, R168 ;  /* 0x000000ffff3c7224 */ /* 0x000fe200078e00a8 */
[----:B------:R-:W-:Y:S01]  /*aa7c0*/  MOV R61, R169 ;  /* 0x000000a9003d7202 */ /* 0x000fe20000000f00 */
[----:B------:R-:W-:-:S02]  /*aa7d0*/  IMAD.MOV.U32 R62, RZ, RZ, R170 ;  /* 0x000000ffff3e7224 */ /* 0x000fc400078e00aa */
[----:B------:R-:W-:Y:S01]  /*aa7e0*/  IMAD.MOV.U32 R63, RZ, RZ, R171 ;  /* 0x000000ffff3f7224 */ /* 0x000fe200078e00ab */
[----:B------:R-:W-:Y:S04]  /*aa7f0*/  LDS R36, [R0+UR12+0x16080] ;  /* 0x0160800c00247984 */ /* 0x000fe80008000800 */
[----:B------:R-:W-:Y:S04]  /*aa800*/  LDS R38, [R0+UR12+0x17080] ;  /* 0x0170800c00267984 */ /* 0x000fe80008000800 */
[----:B------:R-:W-:Y:S01]  /*aa810*/  LDS R37, [R247+UR12+0x16080] ;  /* 0x0160800cf7257984 */ /* 0x000fe20008000800 */
[C---:B-1----:R-:W-:Y:S03]  /*aa820*/  HMMA.1688.F32.TF32 R32, R240.reuse, R18, R120 ;  /* 0x00000012f020723c */ /* 0x042fe60000081078 */
[----:B------:R-:W1:Y:S04]  /*aa830*/  LDS R39, [R247+UR12+0x17080] ;  /* 0x0170800cf7277984 */ /* 0x000e680008000800 */
[----:B------:R-:W-:Y:S04]  /*aa840*/  STL.64 [R1+0x550], R28 ;  /* 0x0005501c01007387 */ /* 0x000fe80000100a00 */
[----:B------:R2:W-:Y:S02]  /*aa850*/  STL.64 [R1+0x558], R30 ;  /* 0x0005581e01007387 */ /* 0x0005e40000100a00 */
[C---:B--2---:R-:W-:Y:S10]  /*aa860*/  HMMA.1688.F32.TF32 R28, R240.reuse, R78, R124 ;  /* 0x0000004ef01c723c */ /* 0x044ff4000008107c */
[----:B------:R-:W-:Y:S04]  /*aa870*/  STL.64 [R1+0xd20], R32 ;  /* 0x000d202001007387 */ /* 0x000fe80000100a00 */
[----:B------:R2:W-:Y:S02]  /*aa880*/  STL.64 [R1+0xd28], R34 ;  /* 0x000d282201007387 */ /* 0x0005e40000100a00 */
[C---:B--2---:R-:W-:Y:S07]  /*aa890*/  HMMA.1688.F32.TF32 R32, R240.reuse, R70, R132 ;  /* 0x00000046f020723c */ /* 0x044fee0000081084 */
[----:B------:R-:W-:Y:S04]  /*aa8a0*/  STL.64 [R1+0xd10], R28 ;  /* 0x000d101c01007387 */ /* 0x000fe80000100a00 */
[----:B------:R2:W-:Y:S02]  /*aa8b0*/  STL.64 [R1+0xd18], R30 ;  /* 0x000d181e01007387 */ /* 0x0005e40000100a00 */
[C---:B--2---:R-:W-:Y:S02]  /*aa8c0*/  HMMA.1688.F32.TF32 R28, R240.reuse, R26, R136 ;  /* 0x0000001af01c723c */ /* 0x044fe40000081088 */
[----:B------:R-:W-:Y:S04]  /*aa8d0*/  STL.64 [R1+0x630], R40 ;  /* 0x0006302801007387 */ /* 0x000fe80000100a00 */
[----:B------:R-:W-:Y:S04]  /*aa8e0*/  STL.64 [R1+0x638], R42 ;  /* 0x0006382a01007387 */ /* 0x000fe80000100a00 */
[----:B------:R-:W2:Y:S04]  /*aa8f0*/  LDL R138, [R1+0x228] ;  /* 0x00022800018a7983 */ /* 0x000ea80000100800 */
[----:B------:R-:W-:Y:S04]  /*aa900*/  STL.64 [R1+0x620], R32 ;  /* 0x0006202001007387 */ /* 0x000fe80000100a00 */
[----:B------:R3:W-:Y:S02]  /*aa910*/  STL.64 [R1+0x628], R34 ;  /* 0x0006282201007387 */ /* 0x0007e40000100a00 */
[C---:B---3--:R-:W-:Y:S03]  /*aa920*/  HMMA.1688.F32.TF32 R32, R240.reuse, R86, R140 ;  /* 0x00000056f020723c */ /* 0x048fe6000008108c */
[----:B------:R-:W-:Y:S04]  /*aa930*/  STL.64 [R1+0x5f0], R28 ;  /* 0x0005f01c01007387 */ /* 0x000fe80000100a00 */
[----:B------:R3:W-:Y:S04]  /*aa940*/  STL.64 [R1+0x5f8], R30 ;  /* 0x0005f81e01007387 */ /* 0x0007e80000100a00 */
[----:B------:R-:W2:Y:S01]  /*aa950*/  LDL R139, [R1+0x22c] ;  /* 0x00022c00018b7983 */ /* 0x000ea20000100800 */
[C---:B---3--:R-:W-:Y:S03]  /*aa960*/  HMMA.1688.F32.TF32 R28, R240.reuse, R66, R144 ;  /* 0x00000042f01c723c */ /* 0x048fe60000081090 */
[----:B------:R-:W3:Y:S08]  /*aa970*/  LDL R146, [R1+0x238] ;  /* 0x0002380001927983 */ /* 0x000ef00000100800 */
[----:B------:R-:W-:Y:S04]  /*aa980*/  STL.64 [R1+0x5e0], R32 ;  /* 0x0005e02001007387 */ /* 0x000fe80000100a00 */
[----:B------:R-:W-:Y:S08]  /*aa990*/  STL.64 [R1+0x5e8], R34 ;  /* 0x0005e82201007387 */ /* 0x000ff00000100a00 */
[----:B------:R-:W-:Y:S04]  /*aa9a0*/  STL.64 [R1+0x5d0], R28 ;  /* 0x0005d01c01007387 */ /* 0x000fe80000100a00 */
[----:B------:R4:W-:Y:S04]  /*aa9b0*/  STL.64 [R1+0x5d8], R30 ;  /* 0x0005d81e01007387 */ /* 0x0009e80000100a00 */
[----:B------:R-:W3:Y:S01]  /*aa9c0*/  LDL R147, [R1+0x23c] ;  /* 0x00023c0001937983 */ /* 0x000ee20000100800 */
[C---:B----4-:R-:W-:Y:S06]  /*aa9d0*/  HMMA.1688.F32.TF32 R28, R240.reuse, R194, R156 ;  /* 0x000000c2f01c723c */ /* 0x050fec000008109c */
[C---:B--2---:R-:W-:Y:S06]  /*aa9e0*/  HMMA.1688.F32.TF32 R40, R240.reuse, R138, R148 ;  /* 0x0000008af028723c */ /* 0x044fec0000081094 */
[----:B---3--:R-:W-:-:S15]  /*aa9f0*/  HMMA.1688.F32.TF32 R32, R240, R146, R152 ;  /* 0x00000092f020723c */ /* 0x008fde0000081098 */
[----:B------:R-:W-:-:S02]  /*aaa00*/  NOP ;  /* 0x0000000000007918 */ /* 0x000fc40000000000 */
[----:B------:R-:W-:Y:S04]  /*aaa10*/  STL.64 [R1+0x5c0], R40 ;  /* 0x0005c02801007387 */ /* 0x000fe80000100a00 */
[----:B------:R-:W-:Y:S01]  /*aaa20*/  STL.64 [R1+0x5c8], R42 ;  /* 0x0005c82a01007387 */ /* 0x000fe20000100a00 */
[----:B-1----:R-:W-:Y:S06]  /*aaa30*/  HMMA.1688.F32.TF32 R44, R36, R22, R104 ;  /* 0x00000016242c723c */ /* 0x002fec0000081068 */
[C---:B------:R-:W-:Y:S06]  /*aaa40*/  HMMA.1688.F32.TF32 R228, R80.reuse, R90, R96 ;  /* 0x0000005a50e4723c */ /* 0x040fec0000081060 */
        /* <DEDUP_REMOVED lines=10> */
[----:B------:R2:W-:Y:S04]  /*aaaf0*/  STL.64 [R1+0x5a8], R30 ;  /* 0x0005a81e01007387 */ /* 0x0005e80000100a00 */
[----:B------:R-:W3:Y:S04]  /*aab00*/  LDL.LU.64 R194, [R1+0x5b48] ;  /* 0x005b480001c27983 */ /* 0x000ee80000300a00 */
[----:B------:R-:W3:Y:S01]  /*aab10*/  LDL.LU.64 R192, [R1+0x5b40] ;  /* 0x005b400001c07983 */ /* 0x000ee20000300a00 */
[----:B--2---:R-:W-:-:S15]  /*aab20*/  HMMA.1688.F32.TF32 R28, R240, R190, R160 ;  /* 0x000000bef01c723c */ /* 0x004fde00000810a0 */
[----:B------:R-:W-:-:S08]  /*aab30*/  NOP ;  /* 0x0000000000007918 */ /* 0x000fd00000000000 */
[----:B------:R-:W-:Y:S04]  /*aab40*/  STL.64 [R1+0x590], R28 ;  /* 0x0005901c01007387 */ /* 0x000fe80000100a00 */
[----:B------:R2:W-:Y:S04]  /*aab50*/  STL.64 [R1+0x598], R30 ;  /* 0x0005981e01007387 */ /* 0x0005e80000100a00 */
[----:B------:R-:W4:Y:S04]  /*aab60*/  LDL.LU.64 R190, [R1+0x5b38] ;  /* 0x005b380001be7983 */ /* 0x000f280000300a00 */
[----:B------:R-:W4:Y:S01]  /*aab70*/  LDL.LU.64 R188, [R1+0x5b30] ;  /* 0x005b300001bc7983 */ /* 0x000f220000300a00 */
[----:B--2---:R-:W-:-:S15]  /*aab80*/  HMMA.1688.F32.TF32 R28, R240, R90, R164 ;  /* 0x0000005af01c723c */ /* 0x004fde00000810a4 */
[----:B------:R-:W-:-:S08]  /*aab90*/  NOP ;  /* 0x0000000000007918 */ /* 0x000fd00000000000 */
[----:B------:R-:W-:Y:S04]  /*aaba0*/  STL.64 [R1+0x540], R28 ;  /* 0x0005401c01007387 */ /* 0x000fe80000100a00 */
[----:B------:R2:W-:Y:S04]  /*aabb0*/  STL.64 [R1+0x548], R30 ;  /* 0x0005481e01007387 */ /* 0x0005e80000100a00 */
[----:B------:R-:W3:Y:S04]  /*aabc0*/  LDL.LU R181, [R1+0x5b2c] ;  /* 0x005b2c0001b57983 */ /* 0x000ee80000300800 */
[----:B------:R-:W3:Y:S04]  /*aabd0*/  LDL.LU R182, [R1+0x5b28] ;  /* 0x005b280001b67983 */ /* 0x000ee80000300800 */
        /* <DEDUP_REMOVED lines=20> */
[----:B----4-:R-:W-:-:S15]  /*aad20*/  HMMA.1688.F32.TF32 R112, R80, R22, R176 ;  /* 0x000000165070723c */ /* 0x010fde00000810b0 */
        /* <DEDUP_REMOVED lines=8> */
[----:B------:R-:W-:-:S15]  /*aadb0*/  STL.64 [R1+0x5ab0], R112 ;  /* 0x005ab07001007387 */ /* 0x000fde0000100a00 */
[----:B------:R-:W-:-:S03]  /*aadc0*/  NOP ;  /* 0x0000000000007918 */ /* 0x000fc60000000000 */
[----:B------:R-:W-:Y:S04]  /*aadd0*/  STL.64 [R1+0x410], R32 ;  /* 0x0004102001007387 */ /* 0x000fe80000100a00 */
[----:B------:R2:W-:Y:S04]  /*aade0*/  STL.64 [R1+0x418], R34 ;  /* 0x0004182201007387 */ /* 0x0005e80000100a00 */
[----:B------:R-:W-:Y:S04]  /*aadf0*/  STL.64 [R1+0x400], R28 ;  /* 0x0004001c01007387 */ /* 0x000fe80000100a00 */
[----:B------:R3:W-:Y:S01]  /*aae00*/  STL.64 [R1+0x408], R30 ;  /* 0x0004081e01007387 */ /* 0x0007e20000100a00 */
[C---:B--2---:R-:W-:Y:S06]  /*aae10*/  HMMA.1688.F32.TF32 R32, R36.reuse, R14, R92 ;  /* 0x0000000e2420723c */ /* 0x044fec000008105c */
[----:B---3--:R-:W-:Y:S01]  /*aae20*/  HMMA.1688.F32.TF32 R28, R36, R18, R248 ;  /* 0x00000012241c723c */ /* 0x008fe200000810f8 */
[----:B------:R-:W-:Y:S04]  /*aae30*/  STL.64 [R1+0x3f0], R44 ;  /* 0x0003f02c01007387 */ /* 0x000fe80000100a00 */
[----:B------:R-:W-:Y:S04]  /*aae40*/  STL.64 [R1+0x3f8], R46 ;  /* 0x0003f82e01007387 */ /* 0x000fe80000100a00 */
[----:B------:R-:W2:Y:S01]  /*aae50*/  LDL.LU R104, [R1+0x750] ;  /* 0x0007500001687983 */ /* 0x000ea20000300800 */
[----:B------:R-:W-:-:S02]  /*aae60*/  IMAD.MOV.U32 R60, RZ, RZ, R239 ;  /* 0x000000ffff3c7224 */ /* 0x000fc400078e00ef */
[----:B------:R-:W-:Y:S02]  /*aae70*/  IMAD.MOV.U32 R61, RZ, RZ, R238 ;  /* 0x000000ffff3d7224 */ /* 0x000fe400078e00ee */
[----:B------:R-:W-:Y:S01]  /*aae80*/  IMAD.MOV.U32 R62, RZ, RZ, R237 ;  /* 0x000000ffff3e7224 */ /* 0x000fe200078e00ed */
[----:B------:R-:W-:Y:S02]  /*aae90*/  MOV R63, R236 ;  /* 0x000000ec003f7202 */ /* 0x000fe40000000f00 */
        /* <DEDUP_REMOVED lines=80> */
[----:B------:R-:W-:Y:S02]  /*ab3a0*/  IMAD.MOV.U32 R93, RZ, RZ, R233 ;  /* 0x000000ffff5d7224 */ /* 0x000fe400078e00e9 */
[----:B------:R-:W-:Y:S01]  /*ab3b0*/  IMAD.MOV.U32 R94, RZ, RZ, R234 ;  /* 0x000000ffff5e7224 */ /* 0x000fe200078e00ea */
[----:B------:R-:W-:Y:S01]  /*ab3c0*/  MOV R95, R235 ;  /* 0x000000eb005f7202 */ /* 0x000fe20000000f00 */
[----:B------:R-:W-:Y:S01]  /*ab3d0*/  HMMA.1688.F32.TF32 R120, R80, R18, R184 ;  /* 0x000000125078723c */ /* 0x000fe200000810b8 */
[----:B------:R-:W-:Y:S02]  /*ab3e0*/  IMAD.MOV.U32 R166, RZ, RZ, R9 ;  /* 0x000000ffffa67224 */ /* 0x000fe400078e0009 */
[----:B------:R-:W-:-:S04]  /*ab3f0*/  IMAD.MOV.U32 R167, RZ, RZ, R8 ;  /* 0x000000ffffa77224 */ /* 0x000fc800078e0008 */
[----:B------:R-:W-:Y:S01]  /*ab400*/  IMAD.MOV.U32 R186, RZ, RZ, R5 ;  /* 0x000000ffffba7224 */ /* 0x000fe200078e0005 */
[----:B------:R-:W-:Y:S01]  /*ab410*/  MOV R187, R4 ;  /* 0x0000000400bb7202 */ /* 0x000fe20000000f00 */
[C---:B------:R-:W-:Y:S06]  /*ab420*/  HMMA.1688.F32.TF32 R116, R80.reuse, R14, R180 ;  /* 0x0000000e5074723c */ /* 0x040fec00000810b4 */
[C---:B------:R-:W-:Y:S06]  /*ab430*/  HMMA.1688.F32.TF32 R124, R80.reuse, R78, R188 ;  /* 0x0000004e507c723c */ /* 0x040fec00000810bc */
[C---:B------:R-:W-:Y:S06]  /*ab440*/  HMMA.1688.F32.TF32 R128, R80.reuse, R74, R192 ;  /* 0x0000004a5080723c */ /* 0x040fec00000810c0 */
[C---:B------:R-:W-:Y:S06]  /*ab450*/  HMMA.1688.F32.TF32 R220, R80.reuse, R166, R220 ;  /* 0x000000a650dc723c */ /* 0x040fec00000810dc */
[----:B------:R-:W-:Y:S01]  /*ab460*/  HMMA.1688.F32.TF32 R224, R80, R186, R224 ;  /* 0x000000ba50e0723c */ /* 0x000fe200000810e0 */
[----:B--2---:R-:W-:Y:S01]  /*ab470*/  MOV R55, R239 ;  /* 0x000000ef00377202 */ /* 0x004fe20000000f00 */
[----:B------:R-:W-:-:S02]  /*ab480*/  IMAD.MOV.U32 R54, RZ, RZ, R238 ;  /* 0x000000ffff367224 */ /* 0x000fc400078e00ee */
[----:B------:R-:W-:Y:S02]  /*ab490*/  IMAD.MOV.U32 R53, RZ, RZ, R237 ;  /* 0x000000ffff357224 */ /* 0x000fe400078e00ed */
[----:B------:R-:W-:Y:S02]  /*ab4a0*/  IMAD.MOV.U32 R52, RZ, RZ, R236 ;  /* 0x000000ffff347224 */ /* 0x000fe400078e00ec */
        /* <DEDUP_REMOVED lines=23> */
[----:B-1----:R-:W-:Y:S11]  /*ab620*/  HMMA.1688.F32.TF32 R28, R36, R138, R44 ;  /* 0x0000008a241c723c */ /* 0x002ff6000008102c */
[----:B------:R-:W-:Y:S04]  /*ab630*/  STL.64 [R1+0x390], R80 ;  /* 0x0003905001007387 */ /* 0x000fe80000100a00 */
[----:B------:R-:W-:Y:S04]  /*ab640*/  STL.64 [R1+0x398], R82 ;  /* 0x0003985201007387 */ /* 0x000fe80000100a00 */
[----:B------:R-:W-:Y:S04]  /*ab650*/  STL.64 [R1+0x380], R32 ;  /* 0x0003802001007387 */ /* 0x000fe80000100a00 */
[----:B------:R-:W-:Y:S04]  /*ab660*/  STL.64 [R1+0x388], R34 ;  /* 0x0003882201007387 */ /* 0x000fe80000100a00 */
[----:B------:R-:W-:Y:S04]  /*ab670*/  STL.64 [R1+0x370], R28 ;  /* 0x0003701c01007387 */ /* 0x000fe80000100a00 */
[----:B------:R1:W-:Y:S01]  /*ab680*/  STL.64 [R1+0x378], R30 ;  /* 0x0003781e01007387 */ /* 0x0003e20000100a00 */
[C---:B------:R-:W-:Y:S06]  /*ab690*/  HMMA.1688.F32.TF32 R48, R40.reuse, R74, R48 ;  /* 0x0000004a2830723c */ /* 0x040fec0000081030 */
[C---:B------:R-:W-:Y:S01]  /*ab6a0*/  HMMA.1688.F32.TF32 R240, R40.reuse, R14, R140 ;  /* 0x0000000e28f0723c */ /* 0x040fe2000008108c */
[----:B------:R-:W-:Y:S04]  /*ab6b0*/  LDS R44, [R0+UR12+0x16100] ;  /* 0x0161000c002c7984 */ /* 0x000fe80008000800 */
[----:B------:R-:W-:Y:S04]  /*ab6c0*/  LDS R46, [R0+UR12+0x17100] ;  /* 0x0171000c002e7984 */ /* 0x000fe80008000800 */
[----:B------:R-:W-:Y:S04]  /*ab6d0*/  LDS R45, [R247+UR12+0x16100] ;  /* 0x0161000cf72d7984 */ /* 0x000fe80008000800 */
[----:B------:R-:W3:Y:S01]  /*ab6e0*/  LDS R47, [R247+UR12+0x17100] ;  /* 0x0171000cf72f7984 */ /* 0x000ee20008000800 */
[----:B------:R-:W-:Y:S06]  /*ab6f0*/  HMMA.1688.F32.TF32 R248, R40, R22, R248 ;  /* 0x0000001628f8723c */ /* 0x000fec00000810f8 */
[C---:B-1----:R-:W-:Y:S06]  /*ab700*/  HMMA.1688.F32.TF32 R28, R36.reuse, R146, R160 ;  /* 0x00000092241c723c */ /* 0x042fec00000810a0 */
[----:B------:R-:W-:Y:S01]  /*ab710*/  HMMA.1688.F32.TF32 R32, R36, R166, R156 ;  /* 0x000000a62420723c */ /* 0x000fe2000008109c */
[----:B------:R-:W-:-:S15]  /*ab720*/  LDS R247, [R247+UR12+0x17180] ;  /* 0x0171800cf7f77984 */ /* 0x000fde0008000800 */
[----:B------:R-:W-:-:S01]  /*ab730*/  NOP ;  /* 0x0000000000007918 */ /* 0x000fc20000000000 */
[----:B------:R-:W-:Y:S04]  /*ab740*/  STL.64 [R1+0x360], R28 ;  /* 0x0003601c01007387 */ /* 0x000fe80000100a00 */
[----:B------:R1:W-:Y:S02]  /*ab750*/  STL.64 [R1+0x368], R30 ;  /* 0x0003681e01007387 */ /* 0x0003e40000100a00 */
[----:B-1----:R-:W-:Y:S02]  /*ab760*/  HMMA.1688.F32.TF32 R28, R36, R186, R152 ;  /* 0x000000ba241c723c */ /* 0x002fe40000081098 */
[----:B------:R-:W-:Y:S04]  /*ab770*/  STL.64 [R1+0x350], R32 ;  /* 0x0003502001007387 */ /* 0x000fe80000100a00 */
[----:B------:R-:W-:-:S15]  /*ab780*/  STL.64 [R1+0x358], R34 ;  /* 0x0003582201007387 */ /* 0x000fde0000100a00 */
[----:B------:R-:W-:-:S02]  /*ab790*/  NOP ;  /* 0x0000000000007918 */ /* 0x000fc40000000000 */
[----:B------:R-:W-:Y:S04]  /*ab7a0*/  STL.64 [R1+0x340], R28 ;  /* 0x0003401c01007387 */ /* 0x000fe80000100a00 */
[----:B------:R1:W-:Y:S02]  /*ab7b0*/  STL.64 [R1+0x348], R30 ;  /* 0x0003481e01007387 */ /* 0x0003e40000100a00 */
[C---:B-1----:R-:W-:Y:S06]  /*ab7c0*/  HMMA.1688.F32.TF32 R28, R40.reuse, R6, R148 ;  /* 0x00000006281c723c */ /* 0x042fec0000081094 */
[----:B--2---:R-:W-:Y:S06]  /*ab7d0*/  HMMA.1688.F32.TF32 R32, R40, R10, R236 ;  /* 0x0000000a2820723c */ /* 0x004fec00000810ec */
[----:B------:R-:W-:-:S15]  /*ab7e0*/  HMMA.1688.F32.TF32 R36, R36, R90, R232 ;  /* 0x0000005a2424723c */ /* 0x000fde00000810e8 */
[----:B------:R-:W-:-:S08]  /*ab7f0*/  NOP ;  /* 0x0000000000007918 */ /* 0x000fd00000000000 */
[----:B------:R-:W-:Y:S04]  /*ab800*/  STL.64 [R1+0x330], R36 ;  /* 0x0003302401007387 */ /* 0x000fe80000100a00 */
[----:B------:R-:W-:Y:S04]  /*ab810*/  STL.64 [R1+0x338], R38 ;  /* 0x0003382601007387 */ /* 0x000fe80000100a00 */
[----:B------:R-:W-:Y:S04]  /*ab820*/  STL.64 [R1+0x10], R32 ;  /* 0x0000102001007387 */ /* 0x000fe80000100a00 */
[----:B------:R1:W-:Y:S04]  /*ab830*/  STL.64 [R1+0x18], R34 ;  /* 0x0000182201007387 */ /* 0x0003e80000100a00 */
[----:B------:R-:W-:Y:S04]  /*ab840*/  STL.64 [R1], R28 ;  /* 0x0000001c01007387 */ /* 0x000fe80000100a00 */
[----:B------:R2:W-:Y:S04]  /*ab850*/  STL.64 [R1+0x8], R30 ;  /* 0x0000081e01007387 */ /* 0x0005e80000100a00 */
[----:B------:R-:W-:Y:S04]  /*ab860*/  LDS R36, [R2+UR12+0x16100] ;  /* 0x0161000c02247984 */ /* 0x000fe80008000800 */
[----:B------:R-:W-:Y:S04]  /*ab870*/  LDS R38, [R2+UR12+0x17100] ;  /* 0x0171000c02267984 */ /* 0x000fe80008000800 */
[----:B------:R-:W-:Y:S04]  /*ab880*/  LDS R37, [R252+UR12+0x16100] ;  /* 0x0161000cfc257984 */ /* 0x000fe80008000800 */
[----:B------:R-:W4:Y:S01]  /*ab890*/  LDS R39, [R252+UR12+0x17100] ;  /* 0x0171000cfc277984 */ /* 0x000f220008000800 */
[C---:B-1----:R-:W-:Y:S06]  /*ab8a0*/  HMMA.1688.F32.TF32 R32, R40.reuse, R18, R108 ;  /* 0x000000122820723c */ /* 0x042fec000008106c */
[----:B--2---:R-:W-:-:S15]  /*ab8b0*/  HMMA.1688.F32.TF32 R28, R40, R78, R100 ;  /* 0x0000004e281c723c */ /* 0x004fde0000081064 */
[----:B------:R-:W-:-:S02]  /*ab8c0*/  NOP ;  /* 0x0000000000007918 */ /* 0x000fc40000000000 */
        /* <DEDUP_REMOVED lines=10> */
[----:B------:R1:W-:Y:S04]  /*ab970*/  STL.64 [R1+0x58], R34 ;  /* 0x0000582201007387 */ /* 0x0003e80000100a00 */
[----:B------:R-:W-:Y:S04]  /*ab980*/  STL.64 [R1+0x60], R28 ;  /* 0x0000601c01007387 */ /* 0x000fe80000100a00 */
[----:B------:R2:W-:Y:S01]  /*ab990*/  STL.64 [R1+0x68], R30 ;  /* 0x0000681e01007387 */ /* 0x0005e20000100a00 */
[C---:B-1----:R-:W-:Y:S06]  /*ab9a0*/  HMMA.1688.F32.TF32 R32, R40.reuse, R66, R104 ;  /* 0x000000422820723c */ /* 0x042fec0000081068 */
[C---:B--2---:R-:W-:Y:S01]  /*ab9b0*/  HMMA.1688.F32.TF32 R28, R40.reuse, R138, R92 ;  /* 0x0000008a281c723c */ /* 0x044fe2000008105c */
[----:B------:R1:W-:Y:S04]  /*ab9c0*/  STL.64 [R1+0x70], R48 ;  /* 0x0000703001007387 */ /* 0x0003e80000100a00 */
[----:B------:R2:W-:Y:S04]  /*ab9d0*/  STL.64 [R1+0x78], R50 ;  /* 0x0000783201007387 */ /* 0x0005e80000100a00 */
[----:B------:R-:W4:Y:S08]  /*ab9e0*/  LDL.LU R104, [R1+0x920] ;  /* 0x0009200001687983 */ /* 0x000f300000300800 */
        /* <DEDUP_REMOVED lines=35> */
[----:B------:R-:W2:Y:S04]  /*abc20*/  LDL R156, [R1+0x830] ;  /* 0x00083000019c7983 */ /* 0x000ea80000100800 */
        /* <DEDUP_REMOVED lines=25> */
[----:B------:R-:W4:Y:S04]  /*abdc0*/  LDL R198, [R1+0x8b8] ;  /* 0x0008b80001c67983 */ /* 0x000f280000100800 */
[----:B------:R-:W4:Y:S04]  /*abdd0*/  LDL R199, [R1+0x8bc] ;  /* 0x0008bc0001c77983 */ /* 0x000f280000100800 */
        /* <DEDUP_REMOVED lines=51> */
[----:B------:R-:W-:Y:S06]  /*ac110*/  HMMA.1688.F32.TF32 R28, R40, R186, R28 ;  /* 0x000000ba281c723c */ /* 0x000fec000008101c */
[C---:B------:R-:W-:Y:S06]  /*ac120*/  HMMA.1688.F32.TF32 R232, R44.reuse, R10, R232 ;  /* 0x0000000a2ce8723c */ /* 0x040fec00000810e8 */
[C---:B------:R-:W-:Y:S01]  /*ac130*/  HMMA.1688.F32.TF32 R40, R44.reuse, R6, R80 ;  /* 0x000000062c28723c */ /* 0x040fe20000081050 */
[----:B------:R-:W-:Y:S04]  /*ac140*/  STL.64 [R1+0xa0], R112 ;  /* 0x0000a07001007387 */ /* 0x000fe80000100a00 */
[----:B------:R1:W-:Y:S04]  /*ac150*/  STL.64 [R1+0xa8], R114 ;  /* 0x0000a87201007387 */ /* 0x0003e80000100a00 */
[----:B-1----:R-:W2:Y:S04]  /*ac160*/  LDL.LU.64 R114, [R1+0x5ab8] ;  /* 0x005ab80001727983 */ /* 0x002ea80000300a00 */
[----:B------:R-:W2:Y:S04]  /*ac170*/  LDL.LU.64 R112, [R1+0x5ab0] ;  /* 0x005ab00001707983 */ /* 0x000ea80000300a00 */
[----:B------:R-:W-:Y:S04]  /*ac180*/  STL.64 [R1+0xb0], R32 ;  /* 0x0000b02001007387 */ /* 0x000fe80000100a00 */
[----:B------:R1:W-:Y:S01]  /*ac190*/  STL.64 [R1+0xb8], R34 ;  /* 0x0000b82201007387 */ /* 0x0003e20000100a00 */
[C---:B------:R-:W-:Y:S06]  /*ac1a0*/  HMMA.1688.F32.TF32 R80, R44.reuse, R22, R96 ;  /* 0x000000162c50723c */ /* 0x040fec0000081060 */
[----:B------:R-:W-:Y:S01]  /*ac1b0*/  HMMA.1688.F32.TF32 R96, R44, R14, R196 ;  /* 0x0000000e2c60723c */ /* 0x000fe200000810c4 */
[----:B-1----:R-:W3:Y:S04]  /*ac1c0*/  LDL.LU.64 R34, [R1+0x5aa8] ;  /* 0x005aa80001227983 */ /* 0x002ee80000300a00 */
[----:B------:R-:W3:Y:S04]  /*ac1d0*/  LDL.LU.64 R32, [R1+0x5aa0] ;  /* 0x005aa00001207983 */ /* 0x000ee80000300a00 */
        /* <DEDUP_REMOVED lines=9> */
[----:B------:R1:W-:Y:S01]  /*ac270*/  STL.64 [R1+0x6b8], R42 ;  /* 0x0006b82a01007387 */ /* 0x0003e20000100a00 */
[----:B------:R-:W-:Y:S03]  /*ac280*/  HMMA.1688.F32.TF32 R48, R36, R6, R48 ;  /* 0x000000062430723c */ /* 0x000fe60000081030 */
[----:B------:R-:W-:Y:S04]  /*ac290*/  LDS R232, [R2+UR12+0x18000] ;  /* 0x0180000c02e87984 */ /* 0x000fe80008000800 */
[----:B------:R-:W-:Y:S04]  /*ac2a0*/  LDS R234, [R2+UR12+0x19000] ;  /* 0x0190000c02ea7984 */ /* 0x000fe80008000800 */
[----:B------:R-:W-:Y:S04]  /*ac2b0*/  LDS R236, [R2+UR12+0x1a000] ;  /* 0x01a0000c02ec7984 */ /* 0x000fe80008000800 */
[----:B------:R-:W-:Y:S04]  /*ac2c0*/  LDS R238, [R2+UR12+0x1b000] ;  /* 0x01b0000c02ee7984 */ /* 0x000fe80008000800 */
[----:B------:R-:W-:Y:S04]  /*ac2d0*/  LDS R233, [R252+UR12+0x18000] ;  /* 0x0180000cfce97984 */ /* 0x000fe80008000800 */
[----:B------:R-:W-:Y:S04]  /*ac2e0*/  LDS R235, [R252+UR12+0x19000] ;  /* 0x0190000cfceb7984 */ /* 0x000fe80008000800 */
[----:B------:R-:W-:Y:S04]  /*ac2f0*/  LDS R237, [R252+UR12+0x1a000] ;  /* 0x01a0000cfced7984 */ /* 0x000fe80008000800 */
[----:B------:R-:W-:Y:S01]  /*ac300*/  LDS R239, [R252+UR12+0x1b000] ;  /* 0x01b0000cfcef7984 */ /* 0x000fe20008000800 */
[C---:B-1----:R-:W-:Y:S03]  /*ac310*/  HMMA.1688.F32.TF32 R40, R44.reuse, R18, R192 ;  /* 0x000000122c28723c */ /* 0x042fe600000810c0 */
[----:B------:R-:W-:Y:S04]  /*ac320*/  STL.64 [R1+0x690], R80 ;  /* 0x0006905001007387 */ /* 0x000fe80000100a00 */
[----:B------:R1:W-:Y:S04]  /*ac330*/  STL.64 [R1+0x698], R82 ;  /* 0x0006985201007387 */ /* 0x0003e80000100a00 */
[----:B------:R-:W-:Y:S04]  /*ac340*/  STL.64 [R1+0x4c0], R96 ;  /* 0x0004c06001007387 */ /* 0x000fe80000100a00 */
[----:B------:R1:W-:Y:S02]  /*ac350*/  STL.64 [R1+0x4c8], R98 ;  /* 0x0004c86201007387 */ /* 0x0003e40000100a00 */
[C---:B-1----:R-:W-:Y:S06]  /*ac360*/  HMMA.1688.F32.TF32 R80, R44.reuse, R78, R188 ;  /* 0x0000004e2c50723c */ /* 0x042fec00000810bc */
        /* <DEDUP_REMOVED lines=25> */
[----:B------:R-:W-:Y:S01]  /*ac500*/  STL.64 [R1+0x718], R98 ;  /* 0x0007186201007387 */ /* 0x000fe20000100a00 */
[C---:B-1----:R-:W-:Y:S06]  /*ac510*/  HMMA.1688.F32.TF32 R80, R44.reuse, R186, R140 ;  /* 0x000000ba2c50723c */ /* 0x042fec000008108c */
[----:B------:R-:W-:Y:S01]  /*ac520*/  HMMA.1688.F32.TF32 R44, R44, R90, R108 ;  /* 0x0000005a2c2c723c */ /* 0x000fe2000008106c */
[----:B------:R-:W-:Y:S04]  /*ac530*/  STL.64 [R1+0x6f0], R40 ;  /* 0x0006f02801007387 */ /* 0x000fe80000100a00 */
[----:B------:R1:W-:Y:S02]  /*ac540*/  STL.64 [R1+0x6f8], R42 ;  /* 0x0006f82a01007387 */ /* 0x0003e40000100a00 */
[C---:B-1----:R-:W-:Y:S10]  /*ac550*/  HMMA.1688.F32.TF32 R40, R36.reuse, R10, R100 ;  /* 0x0000000a2428723c */ /* 0x042ff40000081064 */
[----:B------:R-:W-:Y:S04]  /*ac560*/  STL.64 [R1+0x6e0], R80 ;  /* 0x0006e05001007387 */ /* 0x000fe80000100a00 */
[----:B------:R-:W-:Y:S04]  /*ac570*/  STL.64 [R1+0x6e8], R82 ;  /* 0x0006e85201007387 */ /* 0x000fe80000100a00 */
[----:B------:R-:W-:Y:S04]  /*ac580*/  STL.64 [R1+0x320], R44 ;  /* 0x0003202c01007387 */ /* 0x000fe80000100a00 */
[----:B------:R1:W-:Y:S02]  /*ac590*/  STL.64 [R1+0x328], R46 ;  /* 0x0003282e01007387 */ /* 0x0003e40000100a00 */
[C---:B-1----:R-:W-:Y:S02]  /*ac5a0*/  HMMA.1688.F32.TF32 R44, R36.reuse, R22, R52 ;  /* 0x00000016242c723c */ /* 0x042fe40000081034 */
[----:B------:R-:W-:Y:S04]  /*ac5b0*/  STL.64 [R1+0xe0], R40 ;  /* 0x0000e02801007387 */ /* 0x000fe80000100a00 */
[----:B------:R1:W-:Y:S02]  /*ac5c0*/  STL.64 [R1+0xe8], R42 ;  /* 0x0000e82a01007387 */ /* 0x0003e40000100a00 */
[C---:B-1----:R-:W-:Y:S02]  /*ac5d0*/  HMMA.1688.F32.TF32 R40, R36.reuse, R14, R56 ;  /* 0x0000000e2428723c */ /* 0x042fe40000081038 */
[----:B------:R-:W-:Y:S04]  /*ac5e0*/  STL.64 [R1+0xf0], R48 ;  /* 0x0000f03001007387 */ /* 0x000fe80000100a00 */
[----:B------:R1:W-:Y:S09]  /*ac5f0*/  STL.64 [R1+0xf8], R50 ;  /* 0x0000f83201007387 */ /* 0x0003f20000100a00 */
[----:B------:R-:W-:Y:S04]  /*ac600*/  STL.64 [R1+0x100], R44 ;  /* 0x0001002c01007387 */ /* 0x000fe80000100a00 */
[----:B------:R2:W-:Y:S01]  /*ac610*/  STL.64 [R1+0x108], R46 ;  /* 0x0001082e01007387 */ /* 0x0005e20000100a00 */
[C---:B-1----:R-:W-:Y:S06]  /*ac620*/  HMMA.1688.F32.TF32 R48, R36.reuse, R18, R60 ;  /* 0x000000122430723c */ /* 0x042fec000008103c */
[C---:B--2---:R-:W-:Y:S01]  /*ac630*/  HMMA.1688.F32.TF32 R44, R36.reuse, R78, R104 ;  /* 0x0000004e242c723c */ /* 0x044fe20000081068 */
[----:B------:R-:W-:Y:S04]  /*ac640*/  STL.64 [R1+0x110], R40 ;  /* 0x0001102801007387 */ /* 0x000fe80000100a00 */
[----:B------:R1:W-:Y:S02]  /*ac650*/  STL.64 [R1+0x118], R42 ;  /* 0x0001182a01007387 */ /* 0x0003e40000100a00 */
[C---:B-1----:R-:W-:Y:S10]  /*ac660*/  HMMA.1688.F32.TF32 R40, R36.reuse, R74, R92 ;  /* 0x0000004a2428723c */ /* 0x042ff4000008105c */
[----:B------:R1:W-:Y:S04]  /*ac670*/  STL.64 [R1+0x120], R48 ;  /* 0x0001203001007387 */ /* 0x0003e80000100a00 */
        /* <DEDUP_REMOVED lines=77> */
[----:B------:R-:W4:Y:S01]  /*acb50*/  LDL.LU R107, [R1+0xa4c] ;  /* 0x000a4c00016b7983 */ /* 0x000f220000300800 */
[C---:B--2---:R-:W-:Y:S03]  /*acb60*/  HMMA.1688.F32.TF32 R40, R36.reuse, R86, R92 ;  /* 0x000000562428723c */ /* 0x044fe6000008105c */
[----:B------:R-:W2:Y:S04]  /*acb70*/  LDL.LU R92, [R1+0xa50] ;  /* 0x000a5000015c7983 */ /* 0x000ea80000300800 */
[----:B------:R-:W-:Y:S04]  /*acb80*/  STL.64 [R1+0x160], R44 ;  /* 0x0001602c01007387 */ /* 0x000fe80000100a00 */
[----:B------:R1:W-:Y:S02]  /*acb90*/  STL.64 [R1+0x168], R46 ;  /* 0x0001682e01007387 */ /* 0x0003e40000100a00 */
[C---:B-1----:R-:W-:Y:S10]  /*acba0*/  HMMA.1688.F32.TF32 R44, R36.reuse, R66, R172 ;  /* 0x00000042242c723c */ /* 0x042ff400000810ac */
[----:B------:R-:W-:Y:S04]  /*acbb0*/  STL.64 [R1+0x170], R40 ;  /* 0x0001702801007387 */ /* 0x000fe80000100a00 */
[----:B------:R1:W-:Y:S04]  /*acbc0*/  STL.64 [R1+0x178], R42 ;  /* 0x0001782a01007387 */ /* 0x0003e80000100a00 */
[----:B------:R-:W2:Y:S04]  /*acbd0*/  LDL.LU R93, [R1+0xa54] ;  /* 0x000a5400015d7983 */ /* 0x000ea80000300800 */
[----:B------:R-:W2:Y:S04]  /*acbe0*/  LDL.LU R94, [R1+0xa58] ;  /* 0x000a5800015e7983 */ /* 0x000ea80000300800 */
[----:B------:R-:W2:Y:S01]  /*acbf0*/  LDL.LU R95, [R1+0xa5c] ;  /* 0x000a5c00015f7983 */ /* 0x000ea20000300800 */
[C---:B-1----:R-:W-:Y:S06]  /*acc00*/  HMMA.1688.F32.TF32 R40, R36.reuse, R138, R168 ;  /* 0x0000008a2428723c */ /* 0x042fec00000810a8 */
[C---:B------:R-:W-:Y:S01]  /*acc10*/  HMMA.1688.F32.TF32 R80, R36.reuse, R146, R160 ;  /* 0x000000922450723c */ /* 0x040fe200000810a0 */
[----:B------:R-:W-:Y:S04]  /*acc20*/  STL.64 [R1+0x180], R44 ;  /* 0x0001802c01007387 */ /* 0x000fe80000100a00 */
[----:B------:R1:W-:Y:S02]  /*acc30*/  STL.64 [R1+0x188], R46 ;  /* 0x0001882e01007387 */ /* 0x0003e40000100a00 */
[C---:B-1----:R-:W-:Y:S10]  /*acc40*/  HMMA.1688.F32.TF32 R44, R36.reuse, R166, R156 ;  /* 0x000000a6242c723c */ /* 0x042ff4000008109c */
[----:B------:R-:W-:Y:S04]  /*acc50*/  STL.64 [R1+0x190], R40 ;  /* 0x0001902801007387 */ /* 0x000fe80000100a00 */
[----:B------:R1:W-:Y:S02]  /*acc60*/  STL.64 [R1+0x198], R42 ;  /* 0x0001982a01007387 */ /* 0x0003e40000100a00 */
[C---:B-1----:R-:W-:Y:S06]  /*acc70*/  HMMA.1688.F32.TF32 R40, R36.reuse, R186, R152 ;  /* 0x000000ba2428723c */ /* 0x042fec0000081098 */
[----:B------:R-:W-:Y:S01]  /*acc80*/  HMMA.1688.F32.TF32 R36, R36, R90, R148 ;  /* 0x0000005a2424723c */ /* 0x000fe20000081094 */
[----:B------:R-:W-:Y:S04]  /*acc90*/  STL.64 [R1+0x1a0], R80 ;  /* 0x0001a05001007387 */ /* 0x000fe80000100a00 */
[----:B------:R-:W-:Y:S04]  /*acca0*/  STL.64 [R1+0x1a8], R82 ;  /* 0x0001a85201007387 */ /* 0x000fe80000100a00 */
[----:B------:R-:W-:Y:S04]  /*accb0*/  STL.64 [R1+0x1b0], R44 ;  /* 0x0001b02c01007387 */ /* 0x000fe80000100a00 */
[----:B------:R1:W-:Y:S04]  /*accc0*/  STL.64 [R1+0x1b8], R46 ;  /* 0x0001b82e01007387 */ /* 0x0003e80000100a00 */
[----:B------:R-:W2:Y:S04]  /*accd0*/  LDL.LU R88, [R1+0xa60] ;  /* 0x000a600001587983 */ /* 0x000ea80000300800 */
[----:B------:R-:W-:Y:S04]  /*acce0*/  STL.64 [R1+0x1e0], R40 ;  /* 0x0001e02801007387 */ /* 0x000fe80000100a00 */
[----:B------:R1:W-:Y:S04]  /*accf0*/  STL.64 [R1+0x1e8], R42 ;  /* 0x0001e82a01007387 */ /* 0x0003e80000100a00 */
[----:B------:R-:W-:Y:S04]  /*acd00*/  STL.64 [R1+0x1c0], R36 ;  /* 0x0001c02401007387 */ /* 0x000fe80000100a00 */
[----:B------:R1:W-:Y:S04]  /*acd10*/  STL.64 [R1+0x1c8], R38 ;  /* 0x0001c82601007387 */ /* 0x0003e80000100a00 */
[----:B------:R-:W2:Y:S04]  /*acd20*/  LDL.LU R89, [R1+0xa64] ;  /* 0x000a640001597983 */ /* 0x000ea80000300800 */
[----:B------:R-:W2:Y:S04]  /*acd30*/  LDL.LU R90, [R1+0xa68] ;  /* 0x000a6800015a7983 */ /* 0x000ea80000300800 */
[----:B------:R-:W2:Y:S01]  /*acd40*/  LDL.LU R91, [R1+0xa6c] ;  /* 0x000a6c00015b7983 */ /* 0x000ea20000300800 */
[C---:B-1----:R-:W-:Y:S06]  /*acd50*/  HMMA.1688.F32.TF32 R44, R244.reuse, R10, R140 ;  /* 0x0000000af42c723c */ /* 0x042fec000008108c */
[C---:B------:R-:W-:Y:S06]  /*acd60*/  HMMA.1688.F32.TF32 R40, R244.reuse, R6, R108 ;  /* 0x00000006f428723c */ /* 0x040fec000008106c */
[C---:B------:R-:W-:Y:S11]  /*acd70*/  HMMA.1688.F32.TF32 R36, R244.reuse, R22, R100 ;  /* 0x00000016f424723c */ /* 0x040ff60000081064 */
[----:B------:R-:W-:Y:S04]  /*acd80*/  STL.64 [R1+0x810], R44 ;  /* 0x0008102c01007387 */ /* 0x000fe80000100a00 */
[----:B------:R1:W-:Y:S04]  /*acd90*/  STL.64 [R1+0x818], R46 ;  /* 0x0008182e01007387 */ /* 0x0003e80000100a00 */
[----:B------:R-:W-:Y:S04]  /*acda0*/  STL.64 [R1+0x800], R40 ;  /* 0x0008002801007387 */ /* 0x000fe80000100a00 */
[----:B------:R1:W-:Y:S04]  /*acdb0*/  STL.64 [R1+0x808], R42 ;  /* 0x0008082a01007387 */ /* 0x0003e80000100a00 */
[----:B------:R-:W-:Y:S04]  /*acdc0*/  STL.64 [R1+0x7f0], R36 ;  /* 0x0007f02401007387 */ /* 0x000fe80000100a00 */
[----:B------:R1:W-:Y:S02]  /*acdd0*/  STL.64 [R1+0x7f8], R38 ;  /* 0x0007f82601007387 */ /* 0x0003e40000100a00 */
[C---:B-1----:R-:W-:Y:S06]  /*acde0*/  HMMA.1688.F32.TF32 R44, R244.reuse, R14, R48 ;  /* 0x0000000ef42c723c */ /* 0x042fec0000081030 */
[C---:B------:R-:W-:Y:S06]  /*acdf0*/  HMMA.1688.F32.TF32 R40, R244.reuse, R18, R52 ;  /* 0x00000012f428723c */ /* 0x040fec0000081034 */
[----:B------:R-:W-:Y:S11]  /*ace00*/  HMMA.1688.F32.TF32 R36, R244, R78, R60 ;  /* 0x0000004ef424723c */ /* 0x000ff6000008103c */
        /* <DEDUP_REMOVED lines=9> */
[----:B------:R-:W-:-:S03]  /*acea0*/  IMAD.MOV.U32 R63, RZ, RZ, R3 ;  /* 0x000000ffff3f7224 */ /* 0x000fc600078e0003 */
[----:B------:R-:W2:Y:S01]  /*aceb0*/  LDL.LU R3, [R1+0x5a8c] ;  /* 0x005a8c0001037983 */ /* 0x000ea20000300800 */
[----:B---3--:R-:W-:-:S15]  /*acec0*/  HMMA.1688.F32.TF32 R36, R244, R74, R56 ;  /* 0x0000004af424723c */ /* 0x008fde0000081038 */
[----:B------:R-:W-:-:S08]  /*aced0*/  NOP ;  /* 0x0000000000007918 */ /* 0x000fd00000000000 */
[----:B------:R4:W-:Y:S01]  /*acee0*/  STL.64 [R1+0x8b0], R36 ;  /* 0x0008b02401007387 */ /* 0x0009e20000100a00 */
[----:B------:R-:W-:Y:S02]  /*acef0*/  IMAD.MOV.U32 R77, RZ, RZ, R38 ;  /* 0x000000ffff4d7224 */ /* 0x000fe400078e0026 */
[----:B------:R-:W-:Y:S02]  /*acf00*/  IMAD.MOV.U32 R76, RZ, RZ, R39 ;  /* 0x000000ffff4c7224 */ /* 0x000fe400078e0027 */
[----:B----4-:R-:W-:-:S15]  /*acf10*/  HMMA.1688.F32.TF32 R36, R244, R70, R104 ;  /* 0x00000046f424723c */ /* 0x010fde0000081068 */
[----:B------:R-:W-:-:S08]  /*acf20*/  NOP ;  /* 0x0000000000007918 */ /* 0x000fd00000000000 */
[----:B------:R-:W-:Y:S04]  /*acf30*/  STL.64 [R1+0x890], R36 ;  /* 0x0008902401007387 */ /* 0x000fe80000100a00 */
[----:B------:R2:W-:Y:S04]  /*acf40*/  STL.64 [R1+0x898], R38 ;  /* 0x0008982601007387 */ /* 0x0005e80000100a00 */
[----:B------:R-:W3:Y:S01]  /*acf50*/  LDL.LU R140, [R1+0xa80] ;  /* 0x000a8000018c7983 */ /* 0x000ee20000300800 */
[----:B--2---:R-:W-:-:S15]  /*acf60*/  HMMA.1688.F32.TF32 R36, R244, R26, R92 ;  /* 0x0000001af424723c */ /* 0x004fde000008105c */
[----:B------:R-:W-:-:S08]  /*acf70*/  NOP ;  /* 0x0000000000007918 */ /* 0x000fd00000000000 */
[----:B------:R-:W-:Y:S04]  /*acf80*/  STL.64 [R1+0x880], R36 ;  /* 0x0008802401007387 */ /* 0x000fe80000100a00 */
[----:B------:R1:W-:Y:S04]  /*acf90*/  STL.64 [R1+0x888], R38 ;  /* 0x0008882601007387 */ /* 0x0003e80000100a00 */
[----:B------:R-:W3:Y:S04]  /*acfa0*/  LDL.LU R141, [R1+0xa84] ;  /* 0x000a8400018d7983 */ /* 0x000ee80000300800 */
[----:B------:R-:W3:Y:S04]  /*acfb0*/  LDL.LU R142, [R1+0xa88] ;  /* 0x000a8800018e7983 */ /* 0x000ee80000300800 */
[----:B------:R-:W3:Y:S04]  /*acfc0*/  LDL.LU R143, [R1+0xa8c] ;  /* 0x000a8c00018f7983 */ /* 0x000ee80000300800 */
[----:B------:R-:W2:Y:S01]  /*acfd0*/  LDL.LU R148, [R1+0xa90] ;  /* 0x000a900001947983 */ /* 0x000ea20000300800 */
[----:B-1----:R-:W-:-:S15]  /*acfe0*/  HMMA.1688.F32.TF32 R36, R244, R86, R88 ;  /* 0x00000056f424723c */ /* 0x002fde0000081058 */
[----:B------:R-:W-:-:S08]  /*acff0*/  NOP ;  /* 0x0000000000007918 */ /* 0x000fd00000000000 */
        /* <DEDUP_REMOVED lines=13> */
[----:B-1----:R-:W-:Y:S01]  /*ad0d0*/  HMMA.1688.F32.TF32 R36, R244, R66, R60 ;  /* 0x00000042f424723c */ /* 0x002fe2000008103c */
[----:B------:R-:W-:-:S02]  /*ad0e0*/  LOP3.LUT R199, R3, 0x40, RZ, 0x3c, !PT ;  /* 0x0000004003c77812 */ /* 0x000fc400078e3cff */
[----:B------:R-:W1:Y:S04]  /*ad0f0*/  LDSM.16.M88.4 R108, [R3+UR15+0x40180] ;  /* 0x0401800f036c783b */ /* 0x000e680008000200 */
[----:B------:R-:W1:Y:S04]  /*ad100*/  LDSM.16.M88.4 R104, [R3+UR15+0x41180] ;  /* 0x0411800f0368783b */ /* 0x000e680008000200 */
[----:B------:R-:W-:Y:S04]  /*ad110*/  LDSM.16.M88.4 R152, [R199+UR15+0x44180] ;  /* 0x0441800fc798783b */ /* 0x000fe80008000200 */
[----:B------:R-:W-:Y:S04]  /*ad120*/  LDSM.16.M88.4 R156, [R199+UR15+0x45180] ;  /* 0x0451800fc79c783b */ /* 0x000fe80008000200 */
[----:B------:R-:W-:Y:S04]  /*ad130*/  LDSM.16.M88.4 R160, [R199+UR15+0x46180] ;  /* 0x0461800fc7a0783b */ /* 0x000fe80008000200 */
[----:B------:R-:W-:Y:S04]  /*ad140*/  LDSM.16.M88.4 R172, [R199+UR15+0x49180] ;  /* 0x0491800fc7ac783b */ /* 0x000fe80008000200 */
[----:B------:R-:W-:Y:S04]  /*ad150*/  LDSM.16.M88.4 R176, [R199+UR15+0x4a180] ;  /* 0x04a1800fc7b0783b */ /* 0x000fe80008000200 */
[----:B------:R-:W-:Y:S04]  /*ad160*/  LDSM.16.M88.4 R180, [R199+UR15+0x4b180] ;  /* 0x04b1800fc7b4783b */ /* 0x000fe80008000200 */
        /* <DEDUP_REMOVED lines=11> */
[----:B------:R-:W1:Y:S01]  /*ad220*/  LDSM.16.M88.4 R44, [R3+UR15+0x4d180] ;  /* 0x04d1800f032c783b */ /* 0x000e620008000200 */
[----:B------:R-:W-:Y:S01]  /*ad230*/  MOV R73, R36 ;  /* 0x0000002400497202 */ /* 0x000fe20000000f00 */
[----:B------:R-:W-:-:S02]  /*ad240*/  IMAD.MOV.U32 R72, RZ, RZ, R37 ;  /* 0x000000ffff487224 */ /* 0x000fc400078e0025 */
[----:B------:R-:W-:Y:S02]  /*ad250*/  IMAD.MOV.U32 R69, RZ, RZ, R38 ;  /* 0x000000ffff457224 */ /* 0x000fe400078e0026 */
[----:B------:R-:W-:Y:S01]  /*ad260*/  IMAD.MOV.U32 R68, RZ, RZ, R39 ;  /* 0x000000ffff447224 */ /* 0x000fe200078e0027 */
[----:B------:R-:W1:Y:S01]  /*ad270*/  LDSM.16.M88.4 R40, [R3+UR15+0x4e180] ;  /* 0x04e1800f0328783b */ /* 0x000e620008000200 */
[C---:B---3--:R-:W-:Y:S03]  /*ad280*/  HMMA.1688.F32.TF32 R36, R244.reuse, R138, R140 ;  /* 0x0000008af424723c */ /* 0x048fe6000008108c */
[----:B------:R-:W-:Y:S04]  /*ad290*/  LDSM.16.M88.4 R136, [R199+UR15+0x40180] ;  /* 0x0401800fc788783b */ /* 0x000fe80008000200 */
[----:B------:R-:W-:Y:S01]  /*ad2a0*/  LDSM.16.M88.4 R140, [R199+UR15+0x41180] ;  /* 0x0411800fc78c783b */ /* 0x000fe20008000200 */
[C---:B--2---:R-:W-:Y:S06]  /*ad2b0*/  HMMA.1688.F32.TF32 R144, R244.reuse, R146, R148 ;  /* 0x00000092f490723c */ /* 0x044fec0000081094 */
[C---:B----4-:R-:W-:Y:S06]  /*ad2c0*/  HMMA.1688.F32.TF32 R164, R244.reuse, R166, R168 ;  /* 0x000000a6f4a4723c */ /* 0x050fec00000810a8 */
[----:B------:R-:W-:Y:S04]  /*ad2d0*/  HMMA.1688.F32.TF32 R192, R244, R186, R188 ;  /* 0x000000baf4c0723c */ /* 0x000fe800000810bc */
[----:B------:R-:W-:Y:S01]  /*ad2e0*/  MOV R25, R36 ;  /* 0x0000002400197202 */ /* 0x000fe20000000f00 */
[----:B------:R-:W-:-:S02]  /*ad2f0*/  IMAD.MOV.U32 R24, RZ, RZ, R37 ;  /* 0x000000ffff187224 */ /* 0x000fc400078e0025 */
[----:B------:R-:W-:Y:S02]  /*ad300*/  IMAD.MOV.U32 R21, RZ, RZ, R38 ;  /* 0x000000ffff157224 */ /* 0x000fe400078e0026 */
[----:B------:R-:W-:Y:S01]  /*ad310*/  IMAD.MOV.U32 R20, RZ, RZ, R39 ;  /* 0x000000ffff147224 */ /* 0x000fe200078e0027 */
[----:B------:R-:W-:Y:S04]  /*ad320*/  LDSM.16.M88.4 R148, [R199+UR15+0x43180] ;  /* 0x0431800fc794783b */ /* 0x000fe80008000200 */
[----:B------:R-:W-:Y:S04]  /*ad330*/  LDSM.16.M88.4 R168, [R199+UR15+0x48180] ;  /* 0x0481800fc7a8783b */ /* 0x000fe80008000200 */
[----:B------:R-:W-:Y:S04]  /*ad340*/  LDSM.16.M88.4 R184, [R199+UR15+0x4c180] ;  /* 0x04c1800fc7b8783b */ /* 0x000fe80008000200 */
[----:B------:R-:W-:Y:S04]  /*ad350*/  LDSM.16.M88.4 R188, [R199+UR15+0x4d180] ;  /* 0x04d1800fc7bc783b */ /* 0x000fe80008000200 */
[----:B------:R-:W2:Y:S01]  /*ad360*/  LDSM.16.M88.4 R36, [R3+UR15+0x4f180] ;  /* 0x04f1800f0324783b */ /* 0x000ea20008000200 */
[----:B------:R-:W-:Y:S01]  /*ad370*/  MOV R17, R144 ;  /* 0x0000009000117202 */ /* 0x000fe20000000f00 */
[----:B------:R-:W-:-:S02]  /*ad380*/  IMAD.MOV.U32 R16, RZ, RZ, R145 ;  /* 0x000000ffff107224 */ /* 0x000fc400078e0091 */
[----:B------:R-:W-:Y:S02]  /*ad390*/  IMAD.MOV.U32 R13, RZ, RZ, R146 ;  /* 0x000000ffff0d7224 */ /* 0x000fe400078e0092 */
[----:B------:R-:W-:Y:S01]  /*ad3a0*/  IMAD.MOV.U32 R12, RZ, RZ, R147 ;  /* 0x000000ffff0c7224 */ /* 0x000fe200078e0093 */
[----:B------:R-:W-:Y:S01]  /*ad3b0*/  MOV R9, R164 ;  /* 0x000000a400097202 */ /* 0x000fe20000000f00 */
[----:B------:R-:W-:Y:S02]  /*ad3c0*/  IMAD.MOV.U32 R8, RZ, RZ, R165 ;  /* 0x000000ffff087224 */ /* 0x000fe400078e00a5 */
[----:B------:R-:W-:Y:S01]  /*ad3d0*/  IMAD.MOV.U32 R5, RZ, RZ, R166 ;  /* 0x000000ffff057224 */ /* 0x000fe200078e00a6 */
[----:B------:R-:W-:Y:S01]  /*ad3e0*/  STL.64 [R1+0x820], R192 ;  /* 0x000820c001007387 */ /* 0x000fe20000100a00 */
[----:B------:R-:W-:-:S03]  /*ad3f0*/  IMAD.MOV.U32 R4, RZ, RZ, R167 ;  /* 0x000000ffff047224 */ /* 0x000fc600078e00a7 */
[----:B------:R-:W-:Y:S04]  /*ad400*/  STL.64 [R1+0x828], R194 ;  /* 0x000828c201007387 */ /* 0x000fe80000100a00 */
[----:B------:R-:W-:Y:S04]  /*ad410*/  LDSM.16.M88.4 R144, [R199+UR15+0x42180] ;  /* 0x0421800fc790783b */ /* 0x000fe80008000200 */
[----:B------:R-:W-:Y:S04]  /*ad420*/  LDSM.16.M88.4 R164, [R199+UR15+0x47180] ;  /* 0x0471800fc7a4783b */ /* 0x000fe80008000200 */
[----:B------:R-:W-:Y:S04]  /*ad430*/  LDSM.16.M88.4 R192, [R199+UR15+0x4e180] ;  /* 0x04e1800fc7c0783b */ /* 0x000fe80008000200 */
[----:B------:R-:W-:Y:S04]  /*ad440*/  LDSM.16.M88.4 R196, [R199+UR15+0x4f180] ;  /* 0x04f1800fc7c4783b */ /* 0x000fe80008000200 */
[----:B------:R-:W-:Y:S04]  /*ad450*/  STL.64 [R1+0x5f40], R74 ;  /* 0x005f404a01007387 */ /* 0x000fe80000100a00 */
[----:B------:R3:W-:Y:S04]  /*ad460*/  STL.64 [R1+0x5f38], R72 ;  /* 0x005f384801007387 */ /* 0x0007e80000100a00 */
[----:B---3--:R-:W3:Y:S04]  /*ad470*/  LDL.LU R72, [R1+0xad0] ;  /* 0x000ad00001487983 */ /* 0x008ee80000300800 */
[----:B------:R-:W3:Y:S04]  /*ad480*/  LDL.LU R73, [R1+0xad4] ;  /* 0x000ad40001497983 */ /* 0x000ee80000300800 */
[----:B------:R-:W3:Y:S04]  /*ad490*/  LDL.LU R74, [R1+0xad8] ;  /* 0x000ad800014a7983 */ /* 0x000ee80000300800 */
[----:B------:R-:W3:Y:S04]  /*ad4a0*/  LDL.LU R75, [R1+0xadc] ;  /* 0x000adc00014b7983 */ /* 0x000ee80000300800 */
[----:B------:R4:W-:Y:S04]  /*ad4b0*/  STL.64 [R1+0x5f30], R70 ;  /* 0x005f304601007387 */ /* 0x0009e80000100a00 */
[----:B------:R-:W-:Y:S04]  /*ad4c0*/  STL.64 [R1+0x5f28], R68 ;  /* 0x005f284401007387 */ /* 0x000fe80000100a00 */
[----:B----4-:R-:W3:Y:S04]  /*ad4d0*/  LDL.64 R70, [R1+0x268] ;  /* 0x0002680001467983 */ /* 0x010ee80000100a00 */
[----:B------:R-:W-:Y:S04]  /*ad4e0*/  STL [R1+0x5e8c], R24 ;  /* 0x005e8c1801007387 */ /* 0x000fe80000100800 */
[----:B------:R-:W-:Y:S04]  /*ad4f0*/  STL [R1+0x5e88], R21 ;  /* 0x005e881501007387 */ /* 0x000fe80000100800 */
[----:B------:R-:W-:Y:S04]  /*ad500*/  STL [R1+0x5e84], R20 ;  /* 0x005e841401007387 */ /* 0x000fe80000100800 */
[----:B------:R-:W-:Y:S04]  /*ad510*/  STL [R1+0x5e80], R17 ;  /* 0x005e801101007387 */ /* 0x000fe80000100800 */
[----:B------:R-:W-:Y:S01]  /*ad520*/  STL [R1+0x5de8], R16 ;  /* 0x005de81001007387 */ /* 0x000fe20000100800 */
[C---:B-1----:R-:W-:Y:S03]  /*ad530*/  HMMA.1688.F32.TF32 R28, R232.reuse, R108, R28 ;  /* 0x0000006ce81c723c */ /* 0x042fe6000008101c */
[----:B------:R-:W-:Y:S04]  /*ad540*/  STL [R1+0x5de4], R13 ;  /* 0x005de40d01007387 */ /* 0x000fe80000100800 */
[----:B------:R-:W-:Y:S01]  /*ad550*/  STL [R1+0x5de0], R12 ;  /* 0x005de00c01007387 */ /* 0x000fe20000100800 */
[C---:B------:R-:W-:Y:S03]  /*ad560*/  HMMA.1688.F32.TF32 R32, R232.reuse, R104, R32 ;  /* 0x00000068e820723c */ /* 0x040fe60000081020 */
[----:B------:R-:W-:Y:S04]  /*ad570*/  STL [R1+0x5ddc], R9 ;  /* 0x005ddc0901007387 */ /* 0x000fe80000100800 */
[----:B------:R-:W-:Y:S01]  /*ad580*/  STL [R1+0x5dd8], R8 ;  /* 0x005dd80801007387 */ /* 0x000fe20000100800 */
[C---:B------:R-:W-:Y:S03]  /*ad590*/  HMMA.1688.F32.TF32 R112, R232.reuse, R100, R112 ;  /* 0x00000064e870723c */ /* 0x040fe60000081070 */
[----:B------:R-:W-:Y:S04]  /*ad5a0*/  STL [R1+0x5dd4], R5 ;  /* 0x005dd40501007387 */ /* 0x000fe80000100800 */
[----:B------:R1:W-:Y:S01]  /*ad5b0*/  STL [R1+0x5dd0], R4 ;  /* 0x005dd00401007387 */ /* 0x0003e20000100800 */
[C---:B------:R-:W-:Y:S03]  /*ad5c0*/  HMMA.1688.F32.TF32 R116, R232.reuse, R96, R116 ;  /* 0x00000060e874723c */ /* 0x040fe60000081074 */
[----:B------:R4:W-:Y:S03]  /*ad5d0*/  STL [R1+0x5a8c], R3 ;  /* 0x005a8c0301007387 */ /* 0x0009e60000100800 */
        /* <DEDUP_REMOVED lines=11> */
[----:B--2---:R-:W-:Y:S01]  /*ad690*/  HMMA.1688.F32.TF32 R228, R232, R36, R228 ;  /* 0x00000024e8e4723c */ /* 0x004fe200000810e4 */
[----:B------:R-:W-:Y:S04]  /*ad6a0*/  LDS R232, [R2+UR12+0x1e000] ;  /* 0x01e0000c02e87984 */ /* 0x000fe80008000800 */
[----:B------:R-:W-:Y:S01]  /*ad6b0*/  LDS R234, [R2+UR12+0x1f000] ;  /* 0x01f0000c02ea7984 */ /* 0x000fe20008000800 */
[C---:B------:R-:W-:Y:S03]  /*ad6c0*/  HMMA.1688.F32.TF32 R28, R236.reuse, R110, R28 ;  /* 0x0000006eec1c723c */ /* 0x040fe6000008101c */
[----:B------:R-:W-:Y:S03]  /*ad6d0*/  LDS R233, [R252+UR12+0x1e000] ;  /* 0x01e0000cfce97984 */ /* 0x000fe60008000800 */
[C---:B------:R-:W-:Y:S01]  /*ad6e0*/  HMMA.1688.F32.TF32 R32, R236.reuse, R106, R32 ;  /* 0x0000006aec20723c */ /* 0x040fe20000081020 */
[----:B------:R-:W-:Y:S05]  /*ad6f0*/  LDS R235, [R252+UR12+0x1f000] ;  /* 0x01f0000cfceb7984 */ /* 0x000fea0008000800 */
        /* <DEDUP_REMOVED lines=15> */
[----:B------:R-:W-:Y:S04]  /*ad7f0*/  LDS R238, [R2+UR12+0x19080] ;  /* 0x0190800c02ee7984 */ /* 0x000fe80008000800 */
[----:B------:R-:W-:Y:S04]  /*ad800*/  LDS R237, [R252+UR12+0x18080] ;  /* 0x0180800cfced7984 */ /* 0x000fe80008000800 */
[----:B------:R-:W-:Y:S01]  /*ad810*/  LDS R239, [R252+UR12+0x19080] ;  /* 0x0190800cfcef7984 */ /* 0x000fe20008000800 */
[----:B---3--:R-:W-:Y:S03]  /*ad820*/  HMMA.1688.F32.TF32 R244, R244, R70, R72 ;  /* 0x00000046f4f4723c */ /* 0x008fe60000081048 */
[----:B------:R-:W2:Y:S04]  /*ad830*/  LDL.LU.64 R74, [R1+0x5f40] ;  /* 0x005f4000014a7983 */ /* 0x000ea80000300a00 */
[----:B------:R-:W3:Y:S01]  /*ad840*/  LDL.LU.64 R72, [R1+0x5f38] ;  /* 0x005f380001487983 */ /* 0x000ee20000300a00 */
[----:B-1----:R-:W-:Y:S01]  /*ad850*/  MOV R4, R70 ;  /* 0x0000004600047202 */ /* 0x002fe20000000f00 */
[----:B----4-:R-:W-:-:S14]  /*ad860*/  IMAD.MOV.U32 R3, RZ, RZ, R71 ;  /* 0x000000ffff037224 */ /* 0x010fdc00078e0047 */
[----:B------:R-:W-:Y:S04]  /*ad870*/  STL.64 [R1+0x7b0], R244 ;  /* 0x0007b0f401007387 */ /* 0x000fe80000100a00 */
[----:B------:R-:W-:Y:S04]  /*ad880*/  STL.64 [R1+0x7b8], R246 ;  /* 0x0007b8f601007387 */ /* 0x000fe80000100a00 */
[----:B------:R-:W-:Y:S04]  /*ad890*/  LDS R244, [R2+UR12+0x1c000] ;  /* 0x01c0000c02f47984 */ /* 0x000fe80008000800 */
[----:B------:R-:W-:Y:S04]  /*ad8a0*/  LDS R246, [R2+UR12+0x1d000] ;  /* 0x01d0000c02f67984 */ /* 0x000fe80008000800 */
[----:B------:R-:W-:Y:S04]  /*ad8b0*/  LDS R245, [R252+UR12+0x1c000] ;  /* 0x01c0000cfcf57984 */ /* 0x000fe80008000800 */
[----:B------:R-:W1:Y:S04]  /*ad8c0*/  LDS R247, [R252+UR12+0x1d000] ;  /* 0x01d0000cfcf77984 */ /* 0x000e680008000800 */
[----:B------:R-:W4:Y:S04]  /*ad8d0*/  LDL.LU.64 R70, [R1+0x5f30] ;  /* 0x005f300001467983 */ /* 0x000f280000300a00 */
[----:B------:R-:W3:Y:S01]  /*ad8e0*/  LDL.LU.64 R68, [R1+0x5f28] ;  /* 0x005f280001447983 */ /* 0x000ee20000300a00 */
        /* <DEDUP_REMOVED lines=19> */
[C---:B------:R-:W-:Y:S05]  /*ada20*/  HMMA.1688.F32.TF32 R32, R232.reuse, R150, R116 ;  /* 0x00000096e820723c */ /* 0x040fea0000081074 */
[----:B------:R1:W-:Y:S04]  /*ada30*/  STL.64 [R1+0xa50], R244 ;  /* 0x000a50f401007387 */ /* 0x0003e80000100a00 */
        /* <DEDUP_REMOVED lines=8> */
[----:B-1----:R-:W2:Y:S04]  /*adac0*/  LDL.LU R244, [R1+0xc0] ;  /* 0x0000c00001f47983 */ /* 0x002ea80000300800 */
[----:B------:R-:W-:Y:S01]  /*adad0*/  LDS R28, [R2+UR12+0x1a080] ;  /* 0x01a0800c021c7984 */ /* 0x000fe20008000800 */
[C---:B------:R-:W-:Y:S03]  /*adae0*/  HMMA.1688.F32.TF32 R32, R232.reuse, R154, R120 ;  /* 0x0000009ae820723c */ /* 0x040fe60000081078 */
[----:B------:R-:W-:Y:S04]  /*adaf0*/  LDS R30, [R2+UR12+0x1b080] ;  /* 0x01b0800c021e7984 */ /* 0x000fe80008000800 */
[----:B------:R-:W-:Y:S01]  /*adb00*/  LDS R29, [R252+UR12+0x1a080] ;  /* 0x01a0800cfc1d7984 */ /* 0x000fe20008000800 */
[----:B------:R-:W-:Y:S03]  /*adb10*/  HMMA.1688.F32.TF32 R112, R232, R162, R128 ;  /* 0x000000a2e870723c */ /* 0x000fe60000081080 */
[----:B------:R-:W1:-:S12]  /*adb20*/  LDS R31, [R252+UR12+0x1b080] ;  /* 0x01b0800cfc1f7984 */ /* 0x000e580008000800 */
[----:B------:R-:W-:Y:S04]  /*adb30*/  STL.64 [R1+0xa60], R32 ;  /* 0x000a602001007387 */ /* 0x000fe80000100a00 */
[----:B------:R1:W-:Y:S04]  /*adb40*/  STL.64 [R1+0xa68], R34 ;  /* 0x000a682201007387 */ /* 0x0003e80000100a00 */
[----:B------:R-:W2:Y:S04]  /*adb50*/  LDL.LU R245, [R1+0xc4] ;  /* 0x0000c40001f57983 */ /* 0x000ea80000300800 */
[----:B------:R-:W2:Y:S01]  /*adb60*/  LDL.LU R246, [R1+0xc8] ;  /* 0x0000c80001f67983 */ /* 0x000ea20000300800 */
[C---:B-1----:R-:W-:Y:S03]  /*adb70*/  HMMA.1688.F32.TF32 R32, R232.reuse, R166, R132 ;  /* 0x000000a6e820723c */ /* 0x042fe60000081084 */
[----:B------:R-:W2:Y:S04]  /*adb80*/  LDL.LU R247, [R1+0xcc] ;  /* 0x0000cc0001f77983 */ /* 0x000ea80000300800 */
        /* <DEDUP_REMOVED lines=8> */
[C---:B-1----:R-:W-:Y:S10]  /*adc10*/  HMMA.1688.F32.TF32 R32, R232.reuse, R178, R208 ;  /* 0x000000b2e820723c */ /* 0x042ff400000810d0 */
        /* <DEDUP_REMOVED lines=29> */
[----:B---3--:R-:W3:Y:S04]  /*addf0*/  LDL.LU R34, [R1+0x18] ;  /* 0x0000180001227983 */ /* 0x008ee80000300800 */
[----:B------:R-:W3:Y:S04]  /*ade00*/  LDL.LU R35, [R1+0x1c] ;  /* 0x00001c0001237983 */ /* 0x000ee80000300800 */
[----:B------:R-:W3:Y:S04]  /*ade10*/  LDL.LU R112, [R1] ;  /* 0x0000000001707983 */ /* 0x000ee80000300800 */
        /* <DEDUP_REMOVED lines=12> */
[----:B------:R-:W-:Y:S04]  /*adee0*/  STL.64 [R1+0x16d0], R120 ;  /* 0x0016d07801007387 */ /* 0x000fe80000100a00 */
[----:B------:R1:W-:Y:S04]  /*adef0*/  STL.64 [R1+0x16d8], R122 ;  /* 0x0016d87a01007387 */ /* 0x0003e80000100a00 */
[----:B------:R-:W3:Y:S04]  /*adf00*/  LDL.LU R213, [R1+0xb4] ;  /* 0x0000b40001d57983 */ /* 0x000ee80000300800 */
[----:B------:R-:W3:Y:S01]  /*adf10*/  LDL.LU R214, [R1+0xb8] ;  /* 0x0000b80001d67983 */ /* 0x000ee20000300800 */
[----:B-1----:R-:W-:Y:S03]  /*adf20*/  HMMA.1688.F32.TF32 R120, R232, R186, R216 ;  /* 0x000000bae878723c */ /* 0x002fe600000810d8 */
[----:B------:R-:W3:Y:S04]  /*adf30*/  LDL.LU R215, [R1+0xbc] ;  /* 0x0000bc0001d77983 */ /* 0x000ee80000300800 */
[----:B------:R-:W3:-:S15]  /*adf40*/  LDL.LU R216, [R1+0xd0] ;  /* 0x0000d00001d87983 */ /* 0x000ede0000300800 */
[----:B------:R-:W-:-:S01]  /*adf50*/  NOP ;  /* 0x0000000000007918 */ /* 0x000fc20000000000 */
        /* <DEDUP_REMOVED lines=19> */
[----:B------:R-:W3:Y:S04]  /*ae090*/  LDL.LU R226, [R1+0x48] ;  /* 0x0000480001e27983 */ /* 0x000ee80000300800 */
[----:B------:R-:W3:Y:S01]  /*ae0a0*/  LDL.LU R227, [R1+0x4c] ;  /* 0x00004c0001e37983 */ /* 0x000ee20000300800 */
[----:B-1----:R-:W-:Y:S03]  /*ae0b0*/  HMMA.1688.F32.TF32 R120, R232, R198, R228 ;  /* 0x000000c6e878723c */ /* 0x002fe600000810e4 */
[----:B------:R-:W-:Y:S03]  /*ae0c0*/  LDS R228, [R2+UR12+0x1e080] ;  /* 0x01e0800c02e47984 */ /* 0x000fe60008000800 */
[C---:B------:R-:W-:Y:S01]  /*ae0d0*/  HMMA.1688.F32.TF32 R248, R236.reuse, R100, R248 ;  /* 0x00000064ecf8723c */ /* 0x040fe200000810f8 */
[----:B------:R-:W-:Y:S04]  /*ae0e0*/  LDS R230, [R2+UR12+0x1f080] ;  /* 0x01f0800c02e67984 */ /* 0x000fe80008000800 */
[----:B------:R-:W-:Y:S01]  /*ae0f0*/  LDS R229, [R252+UR12+0x1e080] ;  /* 0x01e0800cfce57984 */ /* 0x000fe20008000800 */
[C---:B------:R-:W-:Y:S03]  /*ae100*/  HMMA.1688.F32.TF32 R240, R236.reuse, R96, R240 ;  /* 0x00000060ecf0723c */ /* 0x040fe600000810f0 */
[----:B------:R-:W-:Y:S08]  /*ae110*/  LDS R231, [R252+UR12+0x1f080] ;  /* 0x01f0800cfce77984 */ /* 0x000ff00008000800 */
[----:B------:R-:W-:Y:S04]  /*ae120*/  STL.64 [R1+0x1790], R120 ;  /* 0x0017907801007387 */ /* 0x000fe80000100a00 */
[----:B------:R-:W-:Y:S04]  /*ae130*/  STL.64 [R1+0x1798], R122 ;  /* 0x0017987a01007387 */ /* 0x000fe80000100a00 */
[----:B------:R-:W-:Y:S04]  /*ae140*/  LDS R120, [R2+UR12+0x1c080] ;  /* 0x01c0800c02787984 */ /* 0x000fe80008000800 */
[----:B------:R-:W-:Y:S04]  /*ae150*/  LDS R122, [R2+UR12+0x1d080] ;  /* 0x01d0800c027a7984 */ /* 0x000fe80008000800 */
[----:B------:R-:W-:Y:S04]  /*ae160*/  LDS R121, [R252+UR12+0x1c080] ;  /* 0x01c0800cfc797984 */ /* 0x000fe80008000800 */
[----:B------:R-:W1:Y:S01]  /*ae170*/  LDS R123, [R252+UR12+0x1d080] ;  /* 0x01d0800cfc7b7984 */ /* 0x000e620008000800 */
[C---:B----4-:R-:W-:Y:S06]  /*ae180*/  HMMA.1688.F32.TF32 R204, R236.reuse, R52, R204 ;  /* 0x00000034eccc723c */ /* 0x050fec00000810cc */
[----:B--2---:R-:W-:Y:S06]  /*ae190*/  HMMA.1688.F32.TF32 R200, R236, R56, R200 ;  /* 0x00000038ecc8723c */ /* 0x004fec00000810c8 */
[----:B------:R-:W-:Y:S06]  /*ae1a0*/  HMMA.1688.F32.TF32 R248, R28, R102, R248 ;  /* 0x000000661cf8723c */ /* 0x000fec00000810f8 */
[----:B------:R-:W-:Y:S06]  /*ae1b0*/  HMMA.1688.F32.TF32 R128, R236, R64, R128 ;  /* 0x00000040ec80723c */ /* 0x000fec0000081080 */
[----:B------:R-:W-:Y:S06]  /*ae1c0*/  HMMA.1688.F32.TF32 R240, R28, R98, R240 ;  /* 0x000000621cf0723c */ /* 0x000fec00000810f0 */
[C---:B------:R-:W-:Y:S06]  /*ae1d0*/  HMMA.1688.F32.TF32 R124, R236.reuse, R80, R124 ;  /* 0x00000050ec7c723c */ /* 0x040fec000008107c */
[C---:B---3--:R-:W-:Y:S06]  /*ae1e0*/  HMMA.1688.F32.TF32 R32, R236.reuse, R108, R32 ;  /* 0x0000006cec20723c */ /* 0x048fec0000081020 */
[C---:B------:R-:W-:Y:S06]  /*ae1f0*/  HMMA.1688.F32.TF32 R112, R236.reuse, R104, R112 ;  /* 0x00000068ec70723c */ /* 0x040fec0000081070 */
[----:B------:R-:W-:-:S12]  /*ae200*/  HMMA.1688.F32.TF32 R132, R236, R60, R132 ;  /* 0x0000003cec84723c */ /* 0x000fd80000081084 */
[----:B------:R-:W-:Y:S06]  /*ae210*/  HMMA.1688.F32.TF32 R32, R28, R110, R32 ;  /* 0x0000006e1c20723c */ /* 0x000fec0000081020 */
[----:B------:R-:W-:Y:S06]  /*ae220*/  HMMA.1688.F32.TF32 R116, R236, R92, R116 ;  /* 0x0000005cec74723c */ /* 0x000fec0000081074 */
[----:B------:R-:W-:Y:S06]  /*ae230*/  HMMA.1688.F32.TF32 R112, R28, R106, R112 ;  /* 0x0000006a1c70723c */ /* 0x000fec0000081070 */
[C---:B------:R-:W-:Y:S06]  /*ae240*/  HMMA.1688.F32.TF32 R208, R236.reuse, R48, R208 ;  /* 0x00000030ecd0723c */ /* 0x040fec00000810d0 */
[----:B------:R-:W-:Y:S06]  /*ae250*/  HMMA.1688.F32.TF32 R212, R236, R44, R212 ;  /* 0x0000002cecd4723c */ /* 0x000fec00000810d4 */
[C---:B-1----:R-:W-:Y:S06]  /*ae260*/  HMMA.1688.F32.TF32 R32, R120.reuse, R136, R32 ;  /* 0x000000887820723c */ /* 0x042fec0000081020 */
[----:B------:R-:W-:Y:S06]  /*ae270*/  HMMA.1688.F32.TF32 R112, R120, R140, R112 ;  /* 0x0000008c7870723c */ /* 0x000fec0000081070 */
[----:B------:R-:W-:Y:S06]  /*ae280*/  HMMA.1688.F32.TF32 R216, R236, R40, R216 ;  /* 0x00000028ecd8723c */ /* 0x000fec00000810d8 */
[C---:B------:R-:W-:Y:S06]  /*ae290*/  HMMA.1688.F32.TF32 R116, R28.reuse, R94, R116 ;  /* 0x0000005e1c74723c */ /* 0x040fec0000081074 */
[----:B------:R-:W-:Y:S06]  /*ae2a0*/  HMMA.1688.F32.TF32 R124, R28, R82, R124 ;  /* 0x000000521c7c723c */ /* 0x000fec000008107c */
[----:B------:R-:W-:Y:S06]  /*ae2b0*/  HMMA.1688.F32.TF32 R220, R236, R88, R220 ;  /* 0x00000058ecdc723c */ /* 0x000fec00000810dc */
[C---:B------:R-:W-:Y:S06]  /*ae2c0*/  HMMA.1688.F32.TF32 R128, R28.reuse, R66, R128 ;  /* 0x000000421c80723c */ /* 0x040fec0000081080 */
[----:B------:R-:W-:Y:S06]  /*ae2d0*/  HMMA.1688.F32.TF32 R132, R28, R62, R132 ;  /* 0x0000003e1c84723c */ /* 0x000fec0000081084 */
        /* <DEDUP_REMOVED lines=11> */
[----:B------:R-:W-:Y:S01]  /*ae390*/  LDS R30, [R2+UR12+0x19100] ;  /* 0x0191000c021e7984 */ /* 0x000fe20008000800 */
[C---:B------:R-:W-:Y:S03]  /*ae3a0*/  HMMA.1688.F32.TF32 R248, R120.reuse, R144, R248 ;  /* 0x0000009078f8723c */ /* 0x040fe600000810f8 */
[----:B------:R-:W-:Y:S03]  /*ae3b0*/  LDS R29, [R252+UR12+0x18100] ;  /* 0x0181000cfc1d7984 */ /* 0x000fe60008000800 */
[----:B------:R-:W-:Y:S01]  /*ae3c0*/  HMMA.1688.F32.TF32 R240, R120, R148, R240 ;  /* 0x0000009478f0723c */ /* 0x000fe200000810f0 */
[----:B------:R-:W1:Y:S05]  /*ae3d0*/  LDS R31, [R252+UR12+0x19100] ;  /* 0x0191000cfc1f7984 */ /* 0x000e6a0008000800 */
        /* <DEDUP_REMOVED lines=24> */
[----:B------:R-:W3:Y:S01]  /*ae560*/  LDL.LU R244, [R1+0x1c0] ;  /* 0x0001c00001f47983 */ /* 0x000ee20000300800 */
[C---:B------:R-:W-:Y:S03]  /*ae570*/  HMMA.1688.F32.TF32 R124, R228.reuse, R166, R124 ;  /* 0x000000a6e47c723c */ /* 0x040fe6000008107c */
[----:B------:R-:W-:Y:S03]  /*ae580*/  LDS R32, [R2+UR12+0x1a100] ;  /* 0x01a1000c02207984 */ /* 0x000fe60008000800 */
[C---:B--2---:R-:W-:Y:S01]  /*ae590*/  HMMA.1688.F32.TF32 R112, R228.reuse, R154, R116 ;  /* 0x0000009ae470723c */ /* 0x044fe20000081074 */
[----:B------:R-:W-:Y:S04]  /*ae5a0*/  LDS R34, [R2+UR12+0x1b100] ;  /* 0x01b1000c02227984 */ /* 0x000fe80008000800 */
[----:B------:R-:W-:Y:S01]  /*ae5b0*/  LDS R33, [R252+UR12+0x1a100] ;  /* 0x01a1000cfc217984 */ /* 0x000fe20008000800 */
[----:B------:R-:W-:Y:S03]  /*ae5c0*/  HMMA.1688.F32.TF32 R200, R228, R178, R200 ;  /* 0x000000b2e4c8723c */ /* 0x000fe600000810c8 */
[----:B------:R-:W2:-:S14]  /*ae5d0*/  LDS R35, [R252+UR12+0x1b100] ;  /* 0x01b1000cfc237984 */ /* 0x000e9c0008000800 */
[----:B------:R-:W-:Y:S04]  /*ae5e0*/  STL.64 [R1+0x9e0], R112 ;  /* 0x0009e07001007387 */ /* 0x000fe80000100a00 */
[----:B------:R4:W-:Y:S04]  /*ae5f0*/  STL.64 [R1+0x9e8], R114 ;  /* 0x0009e87201007387 */ /* 0x0009e80000100a00 */
[----:B------:R-:W3:Y:S04]  /*ae600*/  LDL.LU R245, [R1+0x1c4] ;  /* 0x0001c40001f57983 */ /* 0x000ee80000300800 */
[----:B------:R-:W3:Y:S01]  /*ae610*/  LDL.LU R246, [R1+0x1c8] ;  /* 0x0001c80001f67983 */ /* 0x000ee20000300800 */
[C---:B----4-:R-:W-:Y:S03]  /*ae620*/  HMMA.1688.F32.TF32 R112, R228.reuse, R158, R220 ;  /* 0x0000009ee470723c */ /* 0x050fe600000810dc */
        /* <DEDUP_REMOVED lines=14> */
[----:B------:R-:W-:Y:S04]  /*ae710*/  STL.64 [R1+0xa00], R112 ;  /* 0x000a007001007387 */ /* 0x000fe80000100a00 */
[----:B------:R4:W-:Y:S01]  /*ae720*/  STL.64 [R1+0xa08], R114 ;  /* 0x000a087201007387 */ /* 0x0009e20000100a00 */
[C---:B------:R-:W-:Y:S03]  /*ae730*/  HMMA.1688.F32.TF32 R120, R228.reuse, R170, R128 ;  /* 0x000000aae478723c */ /* 0x040fe60000081080 */
[----:B------:R-:W3:Y:S04]  /*ae740*/  LDL.LU R221, [R1+0x194] ;  /* 0x0001940001dd7983 */ /* 0x000ee80000300800 */
[----:B------:R-:W3:Y:S01]  /*ae750*/  LDL.LU R222, [R1+0x198] ;  /* 0x0001980001de7983 */ /* 0x000ee20000300800 */
[----:B----4-:R-:W-:Y:S03]  /*ae760*/  HMMA.1688.F32.TF32 R112, R228, R162, R224 ;  /* 0x000000a2e470723c */ /* 0x010fe600000810e0 */
[----:B------:R-:W3:-:S15]  /*ae770*/  LDL.LU R223, [R1+0x19c] ;  /* 0x00019c0001df7983 */ /* 0x000ede0000300800 */
[----:B------:R-:W-:-:S05]  /*ae780*/  NOP ;  /* 0x0000000000007918 */ /* 0x000fca0000000000 */
[----:B------:R-:W-:Y:S04]  /*ae790*/  STL.64 [R1+0xa10], R112 ;  /* 0x000a107001007387 */ /* 0x000fe80000100a00 */
[----:B------:R4:W-:Y:S02]  /*ae7a0*/  STL.64 [R1+0xa18], R114 ;  /* 0x000a187201007387 */ /* 0x0009e40000100a00 */
[C---:B----4-:R-:W-:Y:S02]  /*ae7b0*/  HMMA.1688.F32.TF32 R112, R228.reuse, R174, R132 ;  /* 0x000000aee470723c */ /* 0x050fe40000081084 */
[----:B------:R-:W-:Y:S04]  /*ae7c0*/  STL.64 [R1+0xa70], R124 ;  /* 0x000a707c01007387 */ /* 0x000fe80000100a00 */
[----:B------:R-:W-:Y:S04]  /*ae7d0*/  STL.64 [R1+0xa78], R126 ;  /* 0x000a787e01007387 */ /* 0x000fe80000100a00 */
[----:B------:R-:W4:Y:S04]  /*ae7e0*/  LDL.LU R232, [R1+0x140] ;  /* 0x0001400001e87983 */ /* 0x000f280000300800 */
[----:B------:R1:W-:Y:S04]  /*ae7f0*/  STL.64 [R1+0xa90], R120 ;  /* 0x000a907801007387 */ /* 0x0003e80000100a00 */
[----:B------:R1:W-:Y:S05]  /*ae800*/  STL.64 [R1+0xa98], R122 ;  /* 0x000a987a01007387 */ /* 0x0003ea0000100a00 */
[----:B------:R1:W-:Y:S04]  /*ae810*/  STL.64 [R1+0xab0], R112 ;  /* 0x000ab07001007387 */ /* 0x0003e80000100a00 */
[----:B------:R1:W-:Y:S04]  /*ae820*/  STL.64 [R1+0xab8], R114 ;  /* 0x000ab87201007387 */ /* 0x0003e80000100a00 */
[----:B------:R-:W4:Y:S04]  /*ae830*/  LDL.LU R233, [R1+0x144] ;  /* 0x0001440001e97983 */ /* 0x000f280000300800 */
[----:B------:R-:W4:Y:S04]  /*ae840*/  LDL.LU R234, [R1+0x148] ;  /* 0x0001480001ea7983 */ /* 0x000f280000300800 */
[----:B------:R-:W4:Y:S04]  /*ae850*/  LDL.LU R235, [R1+0x14c] ;  /* 0x00014c0001eb7983 */ /* 0x000f280000300800 */
[----:B-1----:R-:W3:Y:S04]  /*ae860*/  LDL.LU R120, [R1+0x110] ;  /* 0x0001100001787983 */ /* 0x002ee80000300800 */
[----:B------:R-:W3:Y:S04]  /*ae870*/  LDL.LU R121, [R1+0x114] ;  /* 0x0001140001797983 */ /* 0x000ee80000300800 */
[----:B------:R-:W3:Y:S04]  /*ae880*/  LDL.LU R122, [R1+0x118] ;  /* 0x00011800017a7983 */ /* 0x000ee80000300800 */
[----:B------:R-:W3:Y:S01]  /*ae890*/  LDL.LU R123, [R1+0x11c] ;  /* 0x00011c00017b7983 */ /* 0x000ee20000300800 */
[C---:B------:R-:W-:Y:S03]  /*ae8a0*/  HMMA.1688.F32.TF32 R204, R228.reuse, R182, R204 ;  /* 0x000000b6e4cc723c */ /* 0x040fe600000810cc */
[----:B------:R-:W3:Y:S04]  /*ae8b0*/  LDL.LU R112, [R1+0x100] ;  /* 0x0001000001707983 */ /* 0x000ee80000300800 */
[----:B------:R-:W3:Y:S04]  /*ae8c0*/  LDL.LU R113, [R1+0x104] ;  /* 0x0001040001717983 */ /* 0x000ee80000300800 */
[----:B------:R-:W3:Y:S04]  /*ae8d0*/  LDL.LU R114, [R1+0x108] ;  /* 0x0001080001727983 */ /* 0x000ee80000300800 */
        /* <DEDUP_REMOVED lines=19> */
[----:B------:R1:W-:Y:S04]  /*aea10*/  STL.64 [R1+0x1630], R200 ;  /* 0x001630c801007387 */ /* 0x0003e80000100a00 */
[----:B------:R1:W-:Y:S04]  /*aea20*/  STL.64 [R1+0x1638], R202 ;  /* 0x001638ca01007387 */ /* 0x0003e80000100a00 */
[----:B-1----:R-:W3:Y:S04]  /*aea30*/  LDL.LU R200, [R1+0x160] ;  /* 0x0001600001c87983 */ /* 0x002ee80000300800 */
        /* <DEDUP_REMOVED lines=19> */
[----:B--2---:R-:W2:Y:S04]  /*aeb70*/  LDL.LU R214, [R1+0x138] ;  /* 0x0001380001d67983 */ /* 0x004ea80000300800 */
[----:B------:R-:W2:Y:S01]  /*aeb80*/  LDL.LU R215, [R1+0x13c] ;  /* 0x00013c0001d77983 */ /* 0x000ea20000300800 */
[----:B------:R-:W-:-:S15]  /*aeb90*/  HMMA.1688.F32.TF32 R216, R228, R194, R216 ;  /* 0x000000c2e4d8723c */ /* 0x000fde00000810d8 */
[----:B------:R-:W-:-:S08]  /*aeba0*/  NOP ;  /* 0x0000000000007918 */ /* 0x000fd00000000000 */
[----:B------:R-:W-:Y:S04]  /*aebb0*/  STL.64 [R1+0x1750], R216 ;  /* 0x001750d801007387 */ /* 0x000fe80000100a00 */
[----:B------:R1:W-:Y:S02]  /*aebc0*/  STL.64 [R1+0x1758], R218 ;  /* 0x001758da01007387 */ /* 0x0003e40000100a00 */
[----:B-1----:R-:W-:-:S15]  /*aebd0*/  HMMA.1688.F32.TF32 R216, R228, R198, R236 ;  /* 0x000000c6e4d8723c */ /* 0x002fde00000810ec */
[----:B------:R-:W-:-:S08]  /*aebe0*/  NOP ;  /* 0x0000000000007918 */ /* 0x000fd00000000000 */
[----:B------:R-:W-:Y:S04]  /*aebf0*/  STL.64 [R1+0x1770], R216 ;  /* 0x001770d801007387 */ /* 0x000fe80000100a00 */
[----:B------:R1:W-:Y:S02]  /*aec00*/  STL.64 [R1+0x1778], R218 ;  /* 0x001778da01007387 */ /* 0x0003e40000100a00 */
[C---:B-1----:R-:W-:Y:S06]  /*aec10*/  HMMA.1688.F32.TF32 R216, R28.reuse, R48, R116 ;  /* 0x000000301cd8723c */ /* 0x042fec0000081074 */
[C---:B------:R-:W-:Y:S06]  /*aec20*/  HMMA.1688.F32.TF32 R116, R28.reuse, R40, R248 ;  /* 0x000000281c74723c */ /* 0x040fec00000810f8 */
[C---:B----4-:R-:W-:Y:S06]  /*aec30*/  HMMA.1688.F32.TF32 R232, R28.reuse, R84, R232 ;  /* 0x000000541ce8723c */ /* 0x050fec00000810e8 */
[C---:B---3--:R-:W-:Y:S06]  /*aec40*/  HMMA.1688.F32.TF32 R120, R28.reuse, R96, R120 ;  /* 0x000000601c78723c */ /* 0x048fec0000081078 */
[C---:B------:R-:W-:Y:S06]  /*aec50*/  HMMA.1688.F32.TF32 R236, R28.reuse, R108, R128 ;  /* 0x0000006c1cec723c */ /* 0x040fec0000081080 */
[C---:B------:R-:W-:Y:S01]  /*aec60*/  HMMA.1688.F32.TF32 R128, R28.reuse, R100, R112 ;  /* 0x000000641c80723c */ /* 0x040fe20000081070 */
[----:B------:R-:W-:Y:S04]  /*aec70*/  LDS R112, [R2+UR12+0x1c100] ;  /* 0x01c1000c02707984 */ /* 0x000fe80008000800 */
[----:B------:R-:W-:Y:S04]  /*aec80*/  LDS R114, [R2+UR12+0x1d100] ;  /* 0x01d1000c02727984 */ /* 0x000fe80008000800 */
[----:B------:R-:W-:Y:S04]  /*aec90*/  LDS R113, [R252+UR12+0x1c100] ;  /* 0x01c1000cfc717984 */ /* 0x000fe80008000800 */
[----:B------:R-:W1:Y:S01]  /*aeca0*/  LDS R115, [R252+UR12+0x1d100] ;  /* 0x01d1000cfc737984 */ /* 0x000e620008000800 */
[----:B------:R-:W-:Y:S06]  /*aecb0*/  HMMA.1688.F32.TF32 R224, R28, R104, R224 ;  /* 0x000000681ce0723c */ /* 0x000fec00000810e0 */
[----:B------:R-:W-:Y:S06]  /*aecc0*/  HMMA.1688.F32.TF32 R236, R32, R110, R236 ;  /* 0x0000006e20ec723c */ /* 0x000fec00000810ec */
[C---:B------:R-:W-:Y:S06]  /*aecd0*/  HMMA.1688.F32.TF32 R124, R28.reuse, R92, R124 ;  /* 0x0000005c1c7c723c */ /* 0x040fec000008107c */
[----:B------:R-:W-:Y:S06]  /*aece0*/  HMMA.1688.F32.TF32 R132, R28, R80, R132 ;  /* 0x000000501c84723c */ /* 0x000fec0000081084 */
[----:B------:R-:W-:Y:S06]  /*aecf0*/  HMMA.1688.F32.TF32 R224, R32, R106, R224 ;  /* 0x0000006a20e0723c */ /* 0x000fec00000810e0 */
[----:B------:R-:W-:Y:S06]  /*aed00*/  HMMA.1688.F32.TF32 R200, R28, R64, R200 ;  /* 0x000000401cc8723c */ /* 0x000fec00000810c8 */
[----:B-1----:R-:W-:Y:S06]  /*aed10*/  HMMA.1688.F32.TF32 R236, R112, R136, R236 ;  /* 0x0000008870ec723c */ /* 0x002fec00000810ec */
[----:B------:R-:W-:Y:S06]  /*aed20*/  HMMA.1688.F32.TF32 R204, R28, R60, R204 ;  /* 0x0000003c1ccc723c */ /* 0x000fec00000810cc */
[----:B------:R-:W-:Y:S06]  /*aed30*/  HMMA.1688.F32.TF32 R120, R32, R98, R120 ;  /* 0x000000622078723c */ /* 0x000fec0000081078 */
[C---:B------:R-:W-:Y:S06]  /*aed40*/  HMMA.1688.F32.TF32 R208, R28.reuse, R56, R208 ;  /* 0x000000381cd0723c */ /* 0x040fec00000810d0 */
[C---:B--2---:R-:W-:Y:S06]  /*aed50*/  HMMA.1688.F32.TF32 R228, R28.reuse, R88, R212 ;  /* 0x000000581ce4723c */ /* 0x044fec00000810d4 */
[C---:B------:R-:W-:Y:S06]  /*aed60*/  HMMA.1688.F32.TF32 R212, R28.reuse, R52, R220 ;  /* 0x000000341cd4723c */ /* 0x040fec00000810dc */
[C---:B------:R-:W-:Y:S06]  /*aed70*/  HMMA.1688.F32.TF32 R220, R28.reuse, R44, R240 ;  /* 0x0000002c1cdc723c */ /* 0x040fec00000810f0 */
        /* <DEDUP_REMOVED lines=9> */
[----:B------:R-:W-:Y:S01]  /*aee10*/  STL.64 [R1+0x5ee8], R104 ;  /* 0x005ee86801007387 */ /* 0x000fe20000100a00 */
[----:B------:R-:W-:Y:S03]  /*aee20*/  HMMA.1688.F32.TF32 R224, R112, R140, R224 ;  /* 0x0000008c70e0723c */ /* 0x000fe600000810e0 */
[----:B------:R-:W-:Y:S04]  /*aee30*/  STL.64 [R1+0x5f00], R102 ;  /* 0x005f006601007387 */ /* 0x000fe80000100a00 */
[----:B------:R-:W-:Y:S01]  /*aee40*/  STL.64 [R1+0x5ef8], R100 ;  /* 0x005ef86401007387 */ /* 0x000fe20000100a00 */
[----:B------:R-:W-:Y:S03]  /*aee50*/  HMMA.1688.F32.TF32 R124, R32, R94, R124 ;  /* 0x0000005e207c723c */ /* 0x000fe6000008107c */
[----:B------:R-:W-:Y:S04]  /*aee60*/  STL.64 [R1+0x5f10], R98 ;  /* 0x005f106201007387 */ /* 0x000fe80000100a00 */
[----:B------:R-:W-:Y:S01]  /*aee70*/  STL.64 [R1+0x5f08], R96 ;  /* 0x005f086001007387 */ /* 0x000fe20000100a00 */
[C---:B------:R-:W-:Y:S03]  /*aee80*/  HMMA.1688.F32.TF32 R28, R112.reuse, R144, R28 ;  /* 0x00000090701c723c */ /* 0x040fe6000008101c */
[----:B------:R-:W-:Y:S04]  /*aee90*/  STL.64 [R1+0x5f20], R94 ;  /* 0x005f205e01007387 */ /* 0x000fe80000100a00 */
[----:B------:R1:W-:Y:S01]  /*aeea0*/  STL.64 [R1+0x5f18], R92 ;  /* 0x005f185c01007387 */ /* 0x0003e20000100a00 */
[----:B------:R-:W-:Y:S06]  /*aeeb0*/  HMMA.1688.F32.TF32 R120, R112, R148, R120 ;  /* 0x000000947078723c */ /* 0x000fec0000081078 */
[C---:B-1----:R-:W-:Y:S06]  /*aeec0*/  HMMA.1688.F32.TF32 R92, R128.reuse, R138, R236 ;  /* 0x0000008a805c723c */ /* 0x042fec00000810ec */
[----:B------:R-:W-:Y:S06]  /*aeed0*/  HMMA.1688.F32.TF32 R100, R128, R142, R224 ;  /* 0x0000008e8064723c */ /* 0x000fec00000810e0 */
[----:B------:R-:W-:Y:S06]  /*aeee0*/  HMMA.1688.F32.TF32 R228, R32, R90, R228 ;  /* 0x0000005a20e4723c */ /* 0x000fec00000810e4 */
[----:B------:R-:W-:Y:S01]  /*aeef0*/  HMMA.1688.F32.TF32 R96, R128, R146, R28 ;  /* 0x000000928060723c */ /* 0x000fe2000008101c */
[----:B------:R-:W-:Y:S04]  /*aef00*/  LDS R28, [R2+UR12+0x18180] ;  /* 0x0181800c021c7984 */ /* 0x000fe80008000800 */
[----:B------:R-:W-:Y:S01]  /*aef10*/  STL.64 [R1+0x960], R92 ;  /* 0x0009605c01007387 */ /* 0x000fe20000100a00 */
[----:B------:R-:W-:Y:S03]  /*aef20*/  HMMA.1688.F32.TF32 R232, R32, R86, R232 ;  /* 0x0000005620e8723c */ /* 0x000fe600000810e8 */
[----:B------:R1:W-:Y:S03]  /*aef30*/  STL.64 [R1+0x968], R94 ;  /* 0x0009685e01007387 */ /* 0x0003e60000100a00 */
[----:B------:R-:W-:Y:S01]  /*aef40*/  HMMA.1688.F32.TF32 R124, R112, R152, R124 ;  /* 0x00000098707c723c */ /* 0x000fe2000008107c */
[----:B------:R-:W-:Y:S04]  /*aef50*/  LDS R30, [R2+UR12+0x19180] ;  /* 0x0191800c021e7984 */ /* 0x000fe80008000800 */
[----:B------:R-:W-:Y:S01]  /*aef60*/  LDS R29, [R252+UR12+0x18180] ;  /* 0x0181800cfc1d7984 */ /* 0x000fe20008000800 */
[----:B------:R-:W-:Y:S03]  /*aef70*/  HMMA.1688.F32.TF32 R132, R32, R82, R132 ;  /* 0x000000522084723c */ /* 0x000fe60000081084 */
[----:B------:R-:W-:Y:S03]  /*aef80*/  LDS R31, [R252+UR12+0x19180] ;  /* 0x0191800cfc1f7984 */ /* 0x000fe60008000800 */
[----:B-1----:R-:W-:Y:S01]  /*aef90*/  HMMA.1688.F32.TF32 R92, R128, R150, R120 ;  /* 0x00000096805c723c */ /* 0x002fe20000081078 */
[----:B------:R-:W-:Y:S04]  /*aefa0*/  STL.64 [R1+0x950], R100 ;  /* 0x0009506401007387 */ /* 0x000fe80000100a00 */
[----:B------:R-:W-:Y:S01]  /*aefb0*/  STL.64 [R1+0x958], R102 ;  /* 0x0009586601007387 */ /* 0x000fe20000100a00 */
[----:B------:R-:W-:Y:S03]  /*aefc0*/  HMMA.1688.F32.TF32 R228, R112, R156, R228 ;  /* 0x0000009c70e4723c */ /* 0x000fe600000810e4 */
[----:B------:R-:W-:Y:S03]  /*aefd0*/  STL.64 [R1+0x940], R96 ;  /* 0x0009406001007387 */ /* 0x000fe60000100a00 */
[----:B------:R-:W-:Y:S01]  /*aefe0*/  HMMA.1688.F32.TF32 R200, R32, R66, R200 ;  /* 0x0000004220c8723c */ /* 0x000fe200000810c8 */
[----:B------:R-:W-:Y:S05]  /*aeff0*/  STL.64 [R1+0x948], R98 ;  /* 0x0009486201007387 */ /* 0x000fea0000100a00 */
[----:B------:R-:W-:Y:S05]  /*af000*/  HMMA.1688.F32.TF32 R232, R112, R160, R232 ;  /* 0x000000a070e8723c */ /* 0x000fea00000810e8 */
[----:B------:R-:W-:Y:S01]  /*af010*/  STL.64 [R1+0x930], R92 ;  /* 0x0009305c01007387 */ /* 0x000fe20000100a00 */
[----:B------:R-:W-:Y:S03]  /*af020*/  HMMA.1688.F32.TF32 R204, R32, R62, R204 ;  /* 0x0000003e20cc723c */ /* 0x000fe600000810cc */
[----:B------:R1:W-:Y:S03]  /*af030*/  STL.64 [R1+0x938], R94 ;  /* 0x0009385e01007387 */ /* 0x0003e60000100a00 */
[----:B------:R-:W-:Y:S06]  /*af040*/  HMMA.1688.F32.TF32 R132, R112, R164, R132 ;  /* 0x000000a47084723c */ /* 0x000fec0000081084 */
[----:B------:R-:W-:Y:S06]  /*af050*/  HMMA.1688.F32.TF32 R208, R32, R58, R208 ;  /* 0x0000003a20d0723c */ /* 0x000fec00000810d0 */
[C---:B-1----:R-:W-:Y:S06]  /*af060*/  HMMA.1688.F32.TF32 R92, R128.reuse, R154, R124 ;  /* 0x0000009a805c723c */ /* 0x042fec000008107c */
[----:B------:R-:W-:Y:S06]  /*af070*/  HMMA.1688.F32.TF32 R100, R128, R158, R228 ;  /* 0x0000009e8064723c */ /* 0x000fec00000810e4 */
[----:B------:R-:W-:Y:S06]  /*af080*/  HMMA.1688.F32.TF32 R200, R112, R168, R200 ;  /* 0x000000a870c8723c */ /* 0x000fec00000810c8 */
[----:B------:R-:W-:Y:S05]  /*af090*/  HMMA.1688.F32.TF32 R96, R128, R162, R232 ;  /* 0x000000a28060723c */ /* 0x000fea00000810e8 */
[----:B------:R-:W-:Y:S01]  /*af0a0*/  STL.64 [R1+0x970], R92 ;  /* 0x0009705c01007387 */ /* 0x000fe20000100a00 */
[C---:B------:R-:W-:Y:S03]  /*af0b0*/  HMMA.1688.F32.TF32 R204, R112.reuse, R172, R204 ;  /* 0x000000ac70cc723c */ /* 0x040fe600000810cc */
[----:B------:R1:W-:Y:S03]  /*af0c0*/  STL.64 [R1+0x978], R94 ;  /* 0x0009785e01007387 */ /* 0x0003e60000100a00 */
[----:B------:R-:W-:Y:S01]  /*af0d0*/  HMMA.1688.F32.TF32 R208, R112, R176, R208 ;  /* 0x000000b070d0723c */ /* 0x000fe200000810d0 */
[----:B------:R-:W2:Y:S04]  /*af0e0*/  LDL.LU R244, [R1+0xae0] ;  /* 0x000ae00001f47983 */ /* 0x000ea80000300800 */
[----:B------:R-:W2:Y:S01]  /*af0f0*/  LDL.LU R245, [R1+0xae4] ;  /* 0x000ae40001f57983 */ /* 0x000ea20000300800 */
[----:B------:R-:W-:Y:S03]  /*af100*/  HMMA.1688.F32.TF32 R212, R32, R54, R212 ;  /* 0x0000003620d4723c */ /* 0x000fe600000810d4 */
[----:B------:R-:W2:Y:S03]  /*af110*/  LDL.LU R246, [R1+0xae8] ;  /* 0x000ae80001f67983 */ /* 0x000ea60000300800 */
[C---:B-1----:R-:W-:Y:S01]  /*af120*/  HMMA.1688.F32.TF32 R92, R128.reuse, R166, R132 ;  /* 0x000000a6805c723c */ /* 0x042fe20000081084 */
[----:B------:R-:W2:Y:S04]  /*af130*/  LDL.LU R247, [R1+0xaec] ;  /* 0x000aec0001f77983 */ /* 0x000ea80000300800 */
[----:B------:R-:W-:Y:S04]  /*af140*/  STL.64 [R1+0x980], R100 ;  /* 0x0009806401007387 */ /* 0x000fe80000100a00 */
[----:B------:R1:W-:Y:S04]  /*af150*/  STL.64 [R1+0x988], R102 ;  /* 0x0009886601007387 */ /* 0x0003e80000100a00 */
[----:B------:R-:W-:Y:S04]  /*af160*/  STL.64 [R1+0x9d0], R96 ;  /* 0x0009d06001007387 */ /* 0x000fe80000100a00 */
[----:B------:R3:W-:Y:S01]  /*af170*/  STL.64 [R1+0x9d8], R98 ;  /* 0x0009d86201007387 */ /* 0x0007e20000100a00 */
[C---:B-1----:R-:W-:Y:S05]  /*af180*/  HMMA.1688.F32.TF32 R100, R128.reuse, R170, R200 ;  /* 0x000000aa8064723c */ /* 0x042fea00000810c8 */
[----:B------:R-:W-:Y:S04]  /*af190*/  STL.64 [R1+0x9f0], R92 ;  /* 0x0009f05c01007387 */ /* 0x000fe80000100a00 */
[----:B------:R1:W-:Y:S01]  /*af1a0*/  STL.64 [R1+0x9f8], R94 ;  /* 0x0009f85e01007387 */ /* 0x0003e20000100a00 */
[----:B---3--:R-:W-:Y:S06]  /*af1b0*/  HMMA.1688.F32.TF32 R96, R128, R174, R204 ;  /* 0x000000ae8060723c */ /* 0x008fec00000810cc */
[----:B------:R-:W-:Y:S06]  /*af1c0*/  HMMA.1688.F32.TF32 R212, R112, R180, R212 ;  /* 0x000000b470d4723c */ /* 0x000fec00000810d4 */
[----:B-1----:R-:W-:Y:S01]  /*af1d0*/  HMMA.1688.F32.TF32 R92, R128, R178, R208 ;  /* 0x000000b2805c723c */ /* 0x002fe200000810d0 */
[----:B------:R-:W-:Y:S04]  /*af1e0*/  STL.64 [R1+0x15b0], R100 ;  /* 0x0015b06401007387 */ /* 0x000fe80000100a00 */
[----:B------:R-:W-:Y:S04]  /*af1f0*/  STL.64 [R1+0x15b8], R102 ;  /* 0x0015b86601007387 */ /* 0x000fe80000100a00 */
[----:B------:R-:W3:Y:S04]  /*af200*/  LDL.LU R108, [R1+0xb60] ;  /* 0x000b6000016c7983 */ /* 0x000ee80000300800 */
[----:B------:R-:W-:Y:S04]  /*af210*/  STL.64 [R1+0x15c0], R96 ;  /* 0x0015c06001007387 */ /* 0x000fe80000100a00 */
[----:B------:R-:W-:Y:S06]  /*af220*/  STL.64 [R1+0x15c8], R98 ;  /* 0x0015c86201007387 */ /* 0x000fec0000100a00 */
[----:B------:R-:W-:Y:S04]  /*af230*/  STL.64 [R1+0x1600], R92 ;  /* 0x0016005c01007387 */ /* 0x000fe80000100a00 */
[----:B------:R1:W-:Y:S01]  /*af240*/  STL.64 [R1+0x1608], R94 ;  /* 0x0016085e01007387 */ /* 0x0003e20000100a00 */
[----:B------:R-:W-:Y:S03]  /*af250*/  HMMA.1688.F32.TF32 R216, R32, R50, R216 ;  /* 0x0000003220d8723c */ /* 0x000fe600000810d8 */
[----:B------:R-:W3:Y:S04]  /*af260*/  LDL.LU R109, [R1+0xb64] ;  /* 0x000b6400016d7983 */ /* 0x000ee80000300800 */
[----:B------:R-:W3:Y:S01]  /*af270*/  LDL.LU R110, [R1+0xb68] ;  /* 0x000b6800016e7983 */ /* 0x000ee20000300800 */
[----:B-1----:R-:W-:Y:S03]  /*af280*/  HMMA.1688.F32.TF32 R92, R128, R182, R212 ;  /* 0x000000b6805c723c */ /* 0x002fe600000810d4 */
[----:B------:R-:W3:Y:S04]  /*af290*/  LDL.LU R111, [R1+0xb6c] ;  /* 0x000b6c00016f7983 */ /* 0x000ee80000300800 */
[----:B------:R-:W4:Y:S01]  /*af2a0*/  LDL R210, [R1+0x228] ;  /* 0x0002280001d27983 */ /* 0x000f220000100800 */
[C---:B------:R-:W-:Y:S06]  /*af2b0*/  HMMA.1688.F32.TF32 R220, R32.reuse, R46, R220 ;  /* 0x0000002e20dc723c */ /* 0x040fec00000810dc */
[C---:B------:R-:W-:Y:S06]  /*af2c0*/  HMMA.1688.F32.TF32 R116, R32.reuse, R42, R116 ;  /* 0x0000002a2074723c */ /* 0x040fec0000081074 */
[----:B------:R-:W-:Y:S01]  /*af2d0*/  HMMA.1688.F32.TF32 R240, R32, R38, R240 ;  /* 0x0000002620f0723c */ /* 0x000fe200000810f0 */
[----:B------:R-:W-:Y:S04]  /*af2e0*/  LDS R32, [R2+UR12+0x16180] ;  /* 0x0161800c02207984 */ /* 0x000fe80008000800 */
[----:B------:R1:W-:Y:S04]  /*af2f0*/  STL.64 [R1+0x1660], R92 ;  /* 0x0016605c01007387 */ /* 0x0003e80000100a00 */
[----:B------:R1:W-:Y:S04]  /*af300*/  STL.64 [R1+0x1668], R94 ;  /* 0x0016685e01007387 */ /* 0x0003e80000100a00 */
[----:B------:R-:W4:Y:S04]  /*af310*/  LDL R211, [R1+0x22c] ;  /* 0x00022c0001d37983 */ /* 0x000f280000100800 */
[----:B------:R-:W4:Y:S01]  /*af320*/  LDL.LU R100, [R1+0xb80] ;  /* 0x000b800001647983 */ /* 0x000f220000300800 */
[C---:B------:R-:W-:Y:S03]  /*af330*/  HMMA.1688.F32.TF32 R216, R112.reuse, R184, R216 ;  /* 0x000000b870d8723c */ /* 0x040fe600000810d8 */
[----:B------:R-:W4:Y:S04]  /*af340*/  LDL.LU R101, [R1+0xb84] ;  /* 0x000b840001657983 */ /* 0x000f280000300800 */
[----:B------:R-:W4:Y:S04]  /*af350*/  LDL.LU R102, [R1+0xb88] ;  /* 0x000b880001667983 */ /* 0x000f280000300800 */
[----:B------:R-:W4:Y:S04]  /*af360*/  LDL.LU R103, [R1+0xb8c] ;  /* 0x000b8c0001677983 */ /* 0x000f280000300800 */
[----:B------:R-:W2:Y:S04]  /*af370*/  LDL R206, [R1+0x218] ;  /* 0x0002180001ce7983 */ /* 0x000ea80000100800 */
[----:B------:R-:W2:Y:S04]  /*af380*/  LDL R207, [R1+0x21c] ;  /* 0x00021c0001cf7983 */ /* 0x000ea80000100800 */
[----:B------:R-:W2:Y:S04]  /*af390*/  LDL.LU R96, [R1+0xbb0] ;  /* 0x000bb00001607983 */ /* 0x000ea80000300800 */
[----:B------:R-:W2:Y:S04]  /*af3a0*/  LDL.LU R97, [R1+0xbb4] ;  /* 0x000bb40001617983 */ /* 0x000ea80000300800 */
[----:B------:R-:W2:Y:S04]  /*af3b0*/  LDL.LU R98, [R1+0xbb8] ;  /* 0x000bb80001627983 */ /* 0x000ea80000300800 */
[----:B------:R-:W2:Y:S04]  /*af3c0*/  LDL.LU R99, [R1+0xbbc] ;  /* 0x000bbc0001637983 */ /* 0x000ea80000300800 */
[----:B------:R-:W3:Y:S04]  /*af3d0*/  LDL R202, [R1+0x1d8] ;  /* 0x0001d80001ca7983 */ /* 0x000ee80000100800 */
[----:B------:R-:W3:Y:S04]  /*af3e0*/  LDL R203, [R1+0x1dc] ;  /* 0x0001dc0001cb7983 */ /* 0x000ee80000100800 */
[----:B-1----:R-:W3:Y:S04]  /*af3f0*/  LDL.LU R92, [R1+0xbd0] ;  /* 0x000bd000015c7983 */ /* 0x002ee80000300800 */
        /* <DEDUP_REMOVED lines=9> */
[----:B------:R-:W2:Y:S01]  /*af490*/  LDL.LU R229, [R1+0xc14] ;  /* 0x000c140001e57983 */ /* 0x000ea20000300800 */
[C---:B------:R-:W-:Y:S03]  /*af4a0*/  HMMA.1688.F32.TF32 R116, R112.reuse, R192, R116 ;  /* 0x000000c07074723c */ /* 0x040fe60000081074 */
[----:B------:R-:W2:Y:S03]  /*af4b0*/  LDL.LU R230, [R1+0xc18] ;  /* 0x000c180001e67983 */ /* 0x000ea60000300800 */
[----:B------:R-:W-:Y:S01]  /*af4c0*/  HMMA.1688.F32.TF32 R240, R112, R196, R240 ;  /* 0x000000c470f0723c */ /* 0x000fe200000810f0 */
        /* <DEDUP_REMOVED lines=32> */
[----:B------:R-:W-:Y:S04]  /*af6d0*/  STL.64 [R1+0x16a0], R216 ;  /* 0x0016a0d801007387 */ /* 0x000fe80000100a00 */
[----:B------:R1:W-:Y:S04]  /*af6e0*/  STL.64 [R1+0x16a8], R218 ;  /* 0x0016a8da01007387 */ /* 0x0003e80000100a00 */
[----:B------:R-:W-:Y:S04]  /*af6f0*/  LDS R34, [R2+UR12+0x17180] ;  /* 0x0171800c02227984 */ /* 0x000fe80008000800 */
[----:B------:R-:W-:Y:S04]  /*af700*/  LDS R33, [R252+UR12+0x16180] ;  /* 0x0161800cfc217984 */ /* 0x000fe80008000800 */
[----:B-1----:R-:W2:Y:S04]  /*af710*/  LDL R218, [R1+0x248] ;  /* 0x0002480001da7983 */ /* 0x002ea80000100800 */
[----:B------:R-:W2:Y:S01]  /*af720*/  LDL R219, [R1+0x24c] ;  /* 0x00024c0001db7983 */ /* 0x000ea20000100800 */
[----:B------:R-:W-:Y:S03]  /*af730*/  HMMA.1688.F32.TF32 R220, R128, R190, R220 ;  /* 0x000000be80dc723c */ /* 0x000fe600000810dc */
[----:B------:R-:W4:-:S15]  /*af740*/  LDS R35, [R252+UR12+0x17180] ;  /* 0x0171800cfc237984 */ /* 0x000f1e0008000800 */
[----:B------:R-:W-:-:S05]  /*af750*/  NOP ;  /* 0x0000000000007918 */ /* 0x000fca0000000000 */
[----:B------:R-:W-:Y:S04]  /*af760*/  STL.64 [R1+0x16e0], R220 ;  /* 0x0016e0dc01007387 */ /* 0x000fe80000100a00 */
[----:B------:R1:W-:Y:S02]  /*af770*/  STL.64 [R1+0x16e8], R222 ;  /* 0x0016e8de01007387 */ /* 0x0003e40000100a00 */
[----:B-1----:R-:W-:Y:S02]  /*af780*/  HMMA.1688.F32.TF32 R220, R128, R194, R116 ;  /* 0x000000c280dc723c */ /* 0x002fe40000081074 */
[----:B------:R-:W2:-:S15]  /*af790*/  LDL R118, [R1+0x258] ;  /* 0x0002580001767983 */ /* 0x000e9e0000100800 */
[----:B------:R-:W-:-:S06]  /*af7a0*/  NOP ;  /* 0x0000000000007918 */ /* 0x000fcc0000000000 */
[----:B------:R-:W-:Y:S04]  /*af7b0*/  STL.64 [R1+0x1710], R220 ;  /* 0x001710dc01007387 */ /* 0x000fe80000100a00 */
[----:B------:R1:W-:Y:S04]  /*af7c0*/  STL.64 [R1+0x1718], R222 ;  /* 0x001718de01007387 */ /* 0x0003e80000100a00 */
[----:B------:R-:W2:Y:S01]  /*af7d0*/  LDL R119, [R1+0x25c] ;  /* 0x00025c0001777983 */ /* 0x000ea20000100800 */
[----:B-1----:R-:W-:Y:S03]  /*af7e0*/  HMMA.1688.F32.TF32 R220, R128, R198, R240 ;  /* 0x000000c680dc723c */ /* 0x002fe600000810f0 */
[----:B------:R-:W2:Y:S03]  /*af7f0*/  LDL.LU R128, [R1+0xc00] ;  /* 0x000c000001807983 */ /* 0x000ea60000300800 */
[----:B----4-:R-:W-:-:S15]  /*af800*/  HMMA.1688.F32.TF32 R208, R32, R210, R100 ;  /* 0x000000d220d0723c */ /* 0x010fde0000081064 */
[----:B------:R-:W-:-:S02]  /*af810*/  NOP ;  /* 0x0000000000007918 */ /* 0x000fc40000000000 */
[----:B------:R-:W-:Y:S04]  /*af820*/  STL.64 [R1+0x1740], R220 ;  /* 0x001740dc01007387 */ /* 0x000fe80000100a00 */
[----:B------:R1:W-:Y:S04]  /*af830*/  STL.64 [R1+0x1748], R222 ;  /* 0x001748de01007387 */ /* 0x0003e80000100a00 */
[----:B------:R-:W4:Y:S04]  /*af840*/  LDL.LU R129, [R1+0xc04] ;  /* 0x000c040001817983 */ /* 0x000f280000300800 */
[----:B------:R-:W4:Y:S04]  /*af850*/  LDL.LU R130, [R1+0xc08] ;  /* 0x000c080001827983 */ /* 0x000f280000300800 */
[----:B------:R-:W4:Y:S04]  /*af860*/  LDL.LU R131, [R1+0xc0c] ;  /* 0x000c0c0001837983 */ /* 0x000f280000300800 */
[----:B------:R-:W4:Y:S01]  /*af870*/  LDL.LU R240, [R1+0xb50] ;  /* 0x000b500001f07983 */ /* 0x000f220000300800 */
[C---:B---3--:R-:W-:Y:S03]  /*af880*/  HMMA.1688.F32.TF32 R200, R32.reuse, R202, R92 ;  /* 0x000000ca20c8723c */ /* 0x048fe6000008105c */
[----:B------:R-:W3:Y:S04]  /*af890*/  LDL.LU R241, [R1+0xb54] ;  /* 0x000b540001f17983 */ /* 0x000ee80000300800 */
[----:B------:R-:W3:Y:S01]  /*af8a0*/  LDL.LU R242, [R1+0xb58] ;  /* 0x000b580001f27983 */ /* 0x000ee20000300800 */
[C---:B--2---:R-:W-:Y:S03]  /*af8b0*/  HMMA.1688.F32.TF32 R204, R32.reuse, R206, R96 ;  /* 0x000000ce20cc723c */ /* 0x044fe60000081060 */
[----:B------:R-:W3:Y:S04]  /*af8c0*/  LDL.LU R243, [R1+0xb5c] ;  /* 0x000b5c0001f37983 */ /* 0x000ee80000300800 */
[----:B------:R-:W2:Y:S04]  /*af8d0*/  LDL.LU.64 R94, [R1+0x5f20] ;  /* 0x005f2000015e7983 */ /* 0x000ea80000300a00 */
[----:B------:R-:W2:Y:S04]  /*af8e0*/  LDL.LU.64 R92, [R1+0x5f18] ;  /* 0x005f1800015c7983 */ /* 0x000ea80000300a00 */
[----:B------:R-:W2:Y:S04]  /*af8f0*/  LDL.LU.64 R98, [R1+0x5f10] ;  /* 0x005f100001627983 */ /* 0x000ea80000300a00 */
[----:B------:R-:W2:Y:S04]  /*af900*/  LDL.LU.64 R96, [R1+0x5f08] ;  /* 0x005f080001607983 */ /* 0x000ea80000300a00 */
[----:B------:R-:W2:Y:S04]  /*af910*/  LDL.LU.64 R102, [R1+0x5f00] ;  /* 0x005f000001667983 */ /* 0x000ea80000300a00 */
[----:B------:R-:W2:Y:S01]  /*af920*/  LDL.LU.64 R100, [R1+0x5ef8] ;  /* 0x005ef80001647983 */ /* 0x000ea20000300a00 */
[C---:B------:R-:W-:Y:S03]  /*af930*/  HMMA.1688.F32.TF32 R212, R32.reuse, R214, R104 ;  /* 0x000000d620d4723c */ /* 0x040fe60000081068 */
[----:B------:R-:W2:Y:S04]  /*af940*/  LDL.LU.64 R106, [R1+0x5ef0] ;  /* 0x005ef000016a7983 */ /* 0x000ea80000300a00 */
[----:B------:R-:W2:Y:S01]  /*af950*/  LDL.LU.64 R104, [R1+0x5ee8] ;  /* 0x005ee80001687983 */ /* 0x000ea20000300a00 */
[C---:B------:R-:W-:Y:S03]  /*af960*/  HMMA.1688.F32.TF32 R216, R32.reuse, R218, R108 ;  /* 0x000000da20d8723c */ /* 0x040fe6000008106c */
[----:B------:R-:W2:Y:S04]  /*af970*/  LDL.LU.64 R110, [R1+0x5ee0] ;  /* 0x005ee000016e7983 */ /* 0x000ea80000300a00 */
[----:B------:R-:W2:Y:S01]  /*af980*/  LDL.LU.64 R108, [R1+0x5ed8] ;  /* 0x005ed800016c7983 */ /* 0x000ea20000300a00 */
[C---:B------:R-:W-:Y:S06]  /*af990*/  HMMA.1688.F32.TF32 R236, R32.reuse, R10, R236 ;  /* 0x0000000a20ec723c */ /* 0x040fec00000810ec */
[C---:B-1----:R-:W-:Y:S06]  /*af9a0*/  HMMA.1688.F32.TF32 R220, R32.reuse, R6, R124 ;  /* 0x0000000620dc723c */ /* 0x042fec000008107c */
[C---:B------:R-:W-:Y:S01]  /*af9b0*/  HMMA.1688.F32.TF32 R124, R32.reuse, R14, R112 ;  /* 0x0000000e207c723c */ /* 0x040fe20000081070 */
[----:B------:R-:W-:Y:S04]  /*af9c0*/  LDS R112, [R2+UR12+0x1a180] ;  /* 0x01a1800c02707984 */ /* 0x000fe80008000800 */
[----:B------:R-:W-:Y:S04]  /*af9d0*/  LDS R114, [R2+UR12+0x1b180] ;  /* 0x01b1800c02727984 */ /* 0x000fe80008000800 */
[----:B------:R-:W-:Y:S04]  /*af9e0*/  LDS R113, [R252+UR12+0x1a180] ;  /* 0x01a1800cfc717984 */ /* 0x000fe80008000800 */
[----:B------:R-:W1:Y:S01]  /*af9f0*/  LDS R115, [R252+UR12+0x1b180] ;  /* 0x01b1800cfc737984 */ /* 0x000e620008000800 */
[----:B------:R-:W-:Y:S01]  /*afa00*/  IMAD.MOV.U32 R250, RZ, RZ, R4 ;  /* 0x000000fffffa7224 */ /* 0x000fe200078e0004 */
[----:B------:R-:W-:Y:S01]  /*afa10*/  HMMA.1688.F32.TF32 R224, R32, R22, R224 ;  /* 0x0000001620e0723c */ /* 0x000fe200000810e0 */
[----:B------:R-:W-:-:S05]  /*afa20*/  IMAD.MOV.U32 R251, RZ, RZ, R3 ;  /* 0x000000fffffb7224 */ /* 0x000fca00078e0003 */
        /* <DEDUP_REMOVED lines=9> */
[----:B------:R-:W-:Y:S06]  /*afac0*/  HMMA.1688.F32.TF32 R208, R28, R52, R208 ;  /* 0x000000341cd0723c */ /* 0x000fec00000810d0 */
[C---:B----4-:R-:W-:Y:S06]  /*afad0*/  HMMA.1688.F32.TF32 R128, R32.reuse, R70, R128 ;  /* 0x000000462080723c */ /* 0x050fec0000081080 */
[C---:B---3--:R-:W-:Y:S06]  /*afae0*/  HMMA.1688.F32.TF32 R116, R32.reuse, R118, R240 ;  /* 0x000000762074723c */ /* 0x048fec00000810f0 */
[----:B------:R-:W-:Y:S01]  /*afaf0*/  HMMA.1688.F32.TF32 R240, R32, R250, R244 ;  /* 0x000000fa20f0723c */ /* 0x000fe200000810f4 */
[----:B------:R-:W3:Y:S04]  /*afb00*/  LDL.LU R244, [R1+0xc20] ;  /* 0x000c200001f47983 */ /* 0x000ee80000300800 */
[----:B------:R-:W3:Y:S01]  /*afb10*/  LDL.LU R245, [R1+0xc24] ;  /* 0x000c240001f57983 */ /* 0x000ee20000300800 */
[C---:B--2---:R-:W-:Y:S03]  /*afb20*/  HMMA.1688.F32.TF32 R120, R28.reuse, R92, R120 ;  /* 0x0000005c1c78723c */ /* 0x044fe60000081078 */
[----:B------:R-:W3:Y:S03]  /*afb30*/  LDL.LU R246, [R1+0xc28] ;  /* 0x000c280001f67983 */ /* 0x000ee60000300800 */
[C---:B------:R-:W-:Y:S01]  /*afb40*/  HMMA.1688.F32.TF32 R32, R28.reuse, R96, R124 ;  /* 0x000000601c20723c */ /* 0x040fe2000008107c */
[----:B------:R-:W-:Y:S04]  /*afb50*/  LDS R124, [R2+UR12+0x1c180] ;  /* 0x01c1800c027c7984 */ /* 0x000fe80008000800 */
[----:B------:R-:W-:Y:S04]  /*afb60*/  LDS R126, [R2+UR12+0x1d180] ;  /* 0x01d1800c027e7984 */ /* 0x000fe80008000800 */
[----:B------:R-:W-:Y:S04]  /*afb70*/  LDS R125, [R252+UR12+0x1c180] ;  /* 0x01c1800cfc7d7984 */ /* 0x000fe80008000800 */
[----:B------:R-:W2:Y:S01]  /*afb80*/  LDS R127, [R252+UR12+0x1d180] ;  /* 0x01d1800cfc7f7984 */ /* 0x000ea20008000800 */
[C---:B------:R-:W-:Y:S03]  /*afb90*/  HMMA.1688.F32.TF32 R224, R28.reuse, R100, R224 ;  /* 0x000000641ce0723c */ /* 0x040fe600000810e0 */
[----:B------:R-:W3:Y:S03]  /*afba0*/  LDL.LU R247, [R1+0xc2c] ;  /* 0x000c2c0001f77983 */ /* 0x000ee60000300800 */
[C---:B------:R-:W-:Y:S06]  /*afbb0*/  HMMA.1688.F32.TF32 R128, R28.reuse, R80, R128 ;  /* 0x000000501c80723c */ /* 0x040fec0000081080 */
[C---:B------:R-:W-:Y:S06]  /*afbc0*/  HMMA.1688.F32.TF32 R212, R28.reuse, R48, R212 ;  /* 0x000000301cd4723c */ /* 0x040fec00000810d4 */
[C---:B------:R-:W-:Y:S06]  /*afbd0*/  HMMA.1688.F32.TF32 R216, R28.reuse, R44, R216 ;  /* 0x0000002c1cd8723c */ /* 0x040fec00000810d8 */
[C---:B------:R-:W-:Y:S06]  /*afbe0*/  HMMA.1688.F32.TF32 R116, R28.reuse, R40, R116 ;  /* 0x000000281c74723c */ /* 0x040fec0000081074 */
[----:B------:R-:W-:Y:S06]  /*afbf0*/  HMMA.1688.F32.TF32 R240, R28, R36, R240 ;  /* 0x000000241cf0723c */ /* 0x000fec00000810f0 */
[C---:B-1----:R-:W-:Y:S06]  /*afc00*/  HMMA.1688.F32.TF32 R224, R112.reuse, R102, R224 ;  /* 0x0000006670e0723c */ /* 0x042fec00000810e0 */
[C---:B------:R-:W-:Y:S01]  /*afc10*/  HMMA.1688.F32.TF32 R32, R112.reuse, R98, R32 ;  /* 0x000000627020723c */ /* 0x040fe20000081020 */
[----:B------:R-:W-:Y:S05]  /*afc20*/  STL.64 [R1+0x5e90], R250 ;  /* 0x005e90fa01007387 */ /* 0x000fea0000100a00 */
[C---:B------:R-:W-:Y:S06]  /*afc30*/  HMMA.1688.F32.TF32 R120, R112.reuse, R94, R120 ;  /* 0x0000005e7078723c */ /* 0x040fec0000081078 */
[----:B------:R-:W-:Y:S06]  /*afc40*/  HMMA.1688.F32.TF32 R232, R112, R90, R232 ;  /* 0x0000005a70e8723c */ /* 0x000fec00000810e8 */
[----:B--2---:R-:W-:Y:S06]  /*afc50*/  HMMA.1688.F32.TF32 R224, R124, R144, R224 ;  /* 0x000000907ce0723c */ /* 0x004fec00000810e0 */
[C---:B------:R-:W-:Y:S06]  /*afc60*/  HMMA.1688.F32.TF32 R220, R28.reuse, R104, R220 ;  /* 0x000000681cdc723c */ /* 0x040fec00000810dc */
[----:B------:R-:W-:Y:S01]  /*afc70*/  HMMA.1688.F32.TF32 R236, R28, R108, R236 ;  /* 0x0000006c1cec723c */ /* 0x000fe200000810ec */
[----:B------:R-:W-:Y:S04]  /*afc80*/  LDS R28, [R2+UR12+0x1e180] ;  /* 0x01e1800c021c7984 */ /* 0x000fe80008000800 */
[----:B------:R-:W-:Y:S04]  /*afc90*/  LDS R30, [R2+UR12+0x1f180] ;  /* 0x01f1800c021e7984 */ /* 0x000fe80008000800 */
[----:B------:R-:W-:Y:S04]  /*afca0*/  LDS R29, [R252+UR12+0x1e180] ;  /* 0x01e1800cfc1d7984 */ /* 0x000fe80008000800 */
[----:B------:R-:W1:Y:S11]  /*afcb0*/  LDS R31, [R252+UR12+0x1f180] ;  /* 0x01f1800cfc1f7984 */ /* 0x000e760008000800 */
[C---:B------:R-:W-:Y:S06]  /*afcc0*/  HMMA.1688.F32.TF32 R236, R112.reuse, R110, R236 ;  /* 0x0000006e70ec723c */ /* 0x040fec00000810ec */
[----:B------:R-:W-:Y:S01]  /*afcd0*/  HMMA.1688.F32.TF32 R220, R112, R106, R220 ;  /* 0x0000006a70dc723c */ /* 0x000fe200000810dc */
[----:B------:R-:W-:-:S15]  /*afce0*/  STL.64 [R1+0x5ea0], R110 ;  /* 0x005ea06e01007387 */ /* 0x000fde0000100a00 */
[----:B------:R-:W-:-:S02]  /*afcf0*/  NOP ;  /* 0x0000000000007918 */ /* 0x000fc40000000000 */
[C---:B------:R-:W-:Y:S01]  /*afd00*/  HMMA.1688.F32.TF32 R236, R124.reuse, R136, R236 ;  /* 0x000000887cec723c */ /* 0x040fe200000810ec */
        /* <DEDUP_REMOVED lines=9> */
[----:B------:R1:W-:Y:S03]  /*afda0*/  STL.64 [R1+0x5ec8], R96 ;  /* 0x005ec86001007387 */ /* 0x0003e60000100a00 */
        /* <DEDUP_REMOVED lines=8> */
[----:B-1----:R-:W-:Y:S06]  /*afe30*/  HMMA.1688.F32.TF32 R96, R28, R138, R236 ;  /* 0x0000008a1c60723c */ /* 0x002fec00000810ec */
[----:B------:R-:W-:Y:S01]  /*afe40*/  HMMA.1688.F32.TF32 R112, R124, R148, R32 ;  /* 0x000000947c70723c */ /* 0x000fe20000081020 */
[----:B------:R-:W-:Y:S04]  /*afe50*/  LDS R32, [R2+UR12+0x16200] ;  /* 0x0162000c02207984 */ /* 0x000fe80008000800 */
[----:B------:R-:W-:Y:S01]  /*afe60*/  LDS R34, [R2+UR12+0x17200] ;  /* 0x0172000c02227984 */ /* 0x000fe20008000800 */
[C---:B------:R-:W-:Y:S03]  /*afe70*/  HMMA.1688.F32.TF32 R104, R28.reuse, R142, R220 ;  /* 0x0000008e1c68723c */ /* 0x040fe600000810dc */
[----:B------:R-:W-:Y:S03]  /*afe80*/  LDS R33, [R252+UR12+0x16200] ;  /* 0x0162000cfc217984 */ /* 0x000fe60008000800 */
[----:B------:R-:W-:Y:S01]  /*afe90*/  HMMA.1688.F32.TF32 R100, R28, R146, R224 ;  /* 0x000000921c64723c */ /* 0x000fe200000810e0 */
[----:B------:R-:W3:Y:S04]  /*afea0*/  LDS R35, [R252+UR12+0x17200] ;  /* 0x0172000cfc237984 */ /* 0x000ee80008000800 */
[----:B------:R-:W-:Y:S01]  /*afeb0*/  STL.64 [R1+0x1430], R96 ;  /* 0x0014306001007387 */ /* 0x000fe20000100a00 */
[C---:B------:R-:W-:Y:S03]  /*afec0*/  HMMA.1688.F32.TF32 R120, R124.reuse, R152, R120 ;  /* 0x000000987c78723c */ /* 0x040fe60000081078 */
[----:B------:R1:W-:Y:S03]  /*afed0*/  STL.64 [R1+0x1438], R98 ;  /* 0x0014386201007387 */ /* 0x0003e60000100a00 */
[----:B------:R-:W-:Y:S06]  /*afee0*/  HMMA.1688.F32.TF32 R232, R124, R156, R232 ;  /* 0x0000009c7ce8723c */ /* 0x000fec00000810e8 */
[----:B-1----:R-:W-:Y:S01]  /*afef0*/  HMMA.1688.F32.TF32 R96, R28, R150, R112 ;  /* 0x000000961c60723c */ /* 0x002fe20000081070 */
[----:B------:R-:W-:Y:S04]  /*aff00*/  STL.64 [R1+0x1420], R104 ;  /* 0x0014206801007387 */ /* 0x000fe80000100a00 */
[----:B------:R-:W-:Y:S01]  /*aff10*/  STL.64 [R1+0x1428], R106 ;  /* 0x0014286a01007387 */ /* 0x000fe20000100a00 */
[C---:B------:R-:W-:Y:S03]  /*aff20*/  HMMA.1688.F32.TF32 R228, R124.reuse, R160, R228 ;  /* 0x000000a07ce4723c */ /* 0x040fe600000810e4 */
[----:B------:R-:W-:Y:S04]  /*aff30*/  STL.64 [R1+0x1410], R100 ;  /* 0x0014106401007387 */ /* 0x000fe80000100a00 */
[----:B------:R1:W-:Y:S01]  /*aff40*/  STL.64 [R1+0x1418], R102 ;  /* 0x0014186601007387 */ /* 0x0003e20000100a00 */
[C---:B------:R-:W-:Y:S03]  /*aff50*/  HMMA.1688.F32.TF32 R128, R124.reuse, R164, R128 ;  /* 0x000000a47c80723c */ /* 0x040fe60000081080 */
[----:B------:R-:W-:Y:S03]  /*aff60*/  LDS R112, [R2+UR12+0x18200] ;  /* 0x0182000c02707984 */ /* 0x000fe60008000800 */
[----:B------:R-:W-:Y:S01]  /*aff70*/  HMMA.1688.F32.TF32 R132, R124, R168, R132 ;  /* 0x000000a87c84723c */ /* 0x000fe20000081084 */
[----:B------:R-:W-:Y:S04]  /*aff80*/  LDS R114, [R2+UR12+0x19200] ;  /* 0x0192000c02727984 */ /* 0x000fe80008000800 */
[----:B------:R-:W-:Y:S01]  /*aff90*/  STL.64 [R1+0x1400], R96 ;  /* 0x0014006001007387 */ /* 0x000fe20000100a00 */
[----:B-1----:R-:W-:Y:S03]  /*affa0*/  HMMA.1688.F32.TF32 R100, R28, R154, R120 ;  /* 0x0000009a1c64723c */ /* 0x002fe60000081078 */
[----:B------:R1:W-:Y:S03]  /*affb0*/  STL.64 [R1+0x1408], R98 ;  /* 0x0014086201007387 */ /* 0x0003e60000100a00 */
[----:B------:R-:W-:Y:S01]  /*affc0*/  HMMA.1688.F32.TF32 R200, R124, R172, R200 ;  /* 0x000000ac7cc8723c */ /* 0x000fe200000810c8 */
[----:B------:R-:W-:Y:S04]  /*affd0*/  LDS R113, [R252+UR12+0x18200] ;  /* 0x0182000cfc717984 */ /* 0x000fe80008000800 */
[----:B------:R-:W2:Y:S01]  /*affe0*/  LDS R115, [R252+UR12+0x19200] ;  /* 0x0192000cfc737984 */ /* 0x000ea20008000800 */
[C---:B-1----:R-:W-:Y:S06]  /*afff0*/  HMMA.1688.F32.TF32 R96, R28.reuse, R158, R232 ;  /* 0x0000009e1c60723c */ /* 0x042fec00000810e8 */
[----:B------:R-:W-:Y:S05]  /*b0000*/  HMMA.1688.F32.TF32 R104, R28, R162, R228 ;  /* 0x000000a21c68723c */ /* 0x000fea00000810e4 */
[----:B------:R-:W-:Y:S04]  /*b0010*/  STL.64 [R1+0x1450], R100 ;  /* 0x0014506401007387 */ /* 0x000fe80000100a00 */
[----:B------:R1:W-:Y:S01]  /*b0020*/  STL.64 [R1+0x1458], R102 ;  /* 0x0014586601007387 */ /* 0x0003e20000100a00 */
[C---:B------:R-:W-:Y:S06]  /*b0030*/  HMMA.1688.F32.TF32 R204, R124.reuse, R176, R204 ;  /* 0x000000b07ccc723c */ /* 0x040fec00000810cc */
[----:B------:R-:W-:Y:S01]  /*b0040*/  HMMA.1688.F32.TF32 R208, R124, R180, R208 ;  /* 0x000000b47cd0723c */ /* 0x000fe200000810d0 */
[----:B------:R-:W-:Y:S05]  /*b0050*/  STL.64 [R1+0x1490], R96 ;  /* 0x0014906001007387 */ /* 0x000fea0000100a00 */
[C---:B-1----:R-:W-:Y:S01]  /*b0060*/  HMMA.1688.F32.TF32 R100, R28.reuse, R166, R128 ;  /* 0x000000a61c64723c */ /* 0x042fe20000081080 */
[----:B------:R1:W-:Y:S05]  /*b0070*/  STL.64 [R1+0x1498], R98 ;  /* 0x0014986201007387 */ /* 0x0003ea0000100a00 */
[----:B-1----:R-:W-:Y:S01]  /*b0080*/  HMMA.1688.F32.TF32 R96, R28, R170, R132 ;  /* 0x000000aa1c60723c */ /* 0x002fe20000081084 */
[----:B------:R-:W-:Y:S04]  /*b0090*/  STL.64 [R1+0x14b0], R104 ;  /* 0x0014b06801007387 */ /* 0x000fe80000100a00 */
[----:B------:R1:W-:Y:S01]  /*b00a0*/  STL.64 [R1+0x14b8], R106 ;  /* 0x0014b86a01007387 */ /* 0x0003e20000100a00 */
[C---:B------:R-:W-:Y:S11]  /*b00b0*/  HMMA.1688.F32.TF32 R212, R124.reuse, R184, R212 ;  /* 0x000000b87cd4723c */ /* 0x040ff600000810d4 */
[----:B------:R-:W-:Y:S04]  /*b00c0*/  STL.64 [R1+0x1500], R100 ;  /* 0x0015006401007387 */ /* 0x000fe80000100a00 */
[----:B------:R4:W-:Y:S01]  /*b00d0*/  STL.64 [R1+0x1508], R102 ;  /* 0x0015086601007387 */ /* 0x0009e20000100a00 */
[----:B------:R-:W-:Y:S06]  /*b00e0*/  HMMA.1688.F32.TF32 R216, R124, R188, R216 ;  /* 0x000000bc7cd8723c */ /* 0x000fec00000810d8 */
[C---:B-1----:R-:W-:Y:S01]  /*b00f0*/  HMMA.1688.F32.TF32 R104, R28.reuse, R174, R200 ;  /* 0x000000ae1c68723c */ /* 0x042fe200000810c8 */
[----:B------:R-:W-:Y:S05]  /*b0100*/  STL.64 [R1+0x1520], R96 ;  /* 0x0015206001007387 */ /* 0x000fea0000100a00 */
[----:B----4-:R-:W-:Y:S01]  /*b0110*/  HMMA.1688.F32.TF32 R100, R28, R178, R204 ;  /* 0x000000b21c64723c */ /* 0x010fe200000810cc */
[----:B------:R1:W-:Y:S05]  /*b0120*/  STL.64 [R1+0x1528], R98 ;  /* 0x0015286201007387 */ /* 0x0003ea0000100a00 */
[----:B------:R-:W-:Y:S06]  /*b0130*/  HMMA.1688.F32.TF32 R116, R124, R192, R116 ;  /* 0x000000c07c74723c */ /* 0x000fec0000081074 */
[----:B-1----:R-:W-:Y:S06]  /*b0140*/  HMMA.1688.F32.TF32 R96, R28, R182, R208 ;  /* 0x000000b61c60723c */ /* 0x002fec00000810d0 */
[----:B------:R-:W-:Y:S01]  /*b0150*/  HMMA.1688.F32.TF32 R240, R124, R196, R240 ;  /* 0x000000c47cf0723c */ /* 0x000fe200000810f0 */
[----:B------:R-:W-:Y:S04]  /*b0160*/  STL.64 [R1+0x1540], R104 ;  /* 0x0015406801007387 */ /* 0x000fe80000100a00 */
[----:B------:R1:W-:Y:S04]  /*b0170*/  STL.64 [R1+0x1548], R106 ;  /* 0x0015486a01007387 */ /* 0x0003e80000100a00 */
[----:B------:R-:W-:Y:S04]  /*b0180*/  STL.64 [R1+0x1580], R100 ;  /* 0x0015806401007387 */ /* 0x000fe80000100a00 */
[----:B------:R4:W-:Y:S01]  /*b0190*/  STL.64 [R1+0x1588], R102 ;  /* 0x0015886601007387 */ /* 0x0009e20000100a00 */
[C---:B-1----:R-:W-:Y:S03]  /*b01a0*/  HMMA.1688.F32.TF32 R104, R28.reuse, R186, R212 ;  /* 0x000000ba1c68723c */ /* 0x042fe600000810d4 */
[----:B------:R-:W-:Y:S04]  /*b01b0*/  STL.64 [R1+0x15e0], R96 ;  /* 0x0015e06001007387 */ /* 0x000fe80000100a00 */
[----:B------:R1:W-:Y:S01]  /*b01c0*/  STL.64 [R1+0x15e8], R98 ;  /* 0x0015e86201007387 */ /* 0x0003e20000100a00 */
[C---:B----4-:R-:W-:Y:S06]  /*b01d0*/  HMMA.1688.F32.TF32 R100, R28.reuse, R190, R216 ;  /* 0x000000be1c64723c */ /* 0x050fec00000810d8 */
[C---:B-1----:R-:W-:Y:S06]  /*b01e0*/  HMMA.1688.F32.TF32 R96, R28.reuse, R194, R116 ;  /* 0x000000c21c60723c */ /* 0x042fec0000081074 */
[----:B------:R-:W-:Y:S03]  /*b01f0*/  HMMA.1688.F32.TF32 R28, R28, R198, R240 ;  /* 0x000000c61c1c723c */ /* 0x000fe600000810f0 */
[----:B------:R-:W-:Y:S04]  /*b0200*/  STL.64 [R1+0x1610], R104 ;  /* 0x0016106801007387 */ /* 0x000fe80000100a00 */
[----:B------:R-:W-:Y:S04]  /*b0210*/  STL.64 [R1+0x1618], R106 ;  /* 0x0016186a01007387 */ /* 0x000fe80000100a00 */
[----:B------:R-:W-:Y:S04]  /*b0220*/  STL.64 [R1+0x1640], R100 ;  /* 0x0016406401007387 */ /* 0x000fe80000100a00 */
[----:B------:R-:W-:Y:S04]  /*b0230*/  STL.64 [R1+0x1648], R102 ;  /* 0x0016486601007387 */ /* 0x000fe80000100a00 */
[----:B------:R-:W-:Y:S04]  /*b0240*/  STL.64 [R1+0x16b0], R96 ;  /* 0x0016b06001007387 */ /* 0x000fe80000100a00 */
[----:B------:R1:W-:Y:S04]  /*b0250*/  STL.64 [R1+0x16b8], R98 ;  /* 0x0016b86201007387 */ /* 0x0003e80000100a00 */
[----:B------:R-:W4:Y:S04]  /*b0260*/  LDL.LU R216, [R1+0x6d0] ;  /* 0x0006d00001d87983 */ /* 0x000f280000300800 */
[----:B------:R-:W-:Y:S04]  /*b0270*/  STL.64 [R1+0x1700], R28 ;  /* 0x0017001c01007387 */ /* 0x000fe80000100a00 */
[----:B------:R-:W-:Y:S04]  /*b0280*/  STL.64 [R1+0x1708], R30 ;  /* 0x0017081e01007387 */ /* 0x000fe80000100a00 */
        /* <DEDUP_REMOVED lines=43> */
[----:B-1----:R-:W4:Y:S04]  /*b0540*/  LDL.64 R98, [R1+0x1d8] ;  /* 0x0001d80001627983 */ /* 0x002f280000100a00 */
[----:B------:R-:W2:Y:S04]  /*b0550*/  LDL.LU R204, [R1+0x740] ;  /* 0x0007400001cc7983 */ /* 0x000ea80000300800 */
[----:B------:R-:W2:Y:S04]  /*b0560*/  LDL.LU R205, [R1+0x744] ;  /* 0x0007440001cd7983 */ /* 0x000ea80000300800 */
[----:B------:R-:W2:Y:S04]  /*b0570*/  LDL.LU R206, [R1+0x748] ;  /* 0x0007480001ce7983 */ /* 0x000ea80000300800 */
[----:B------:R-:W2:Y:S04]  /*b0580*/  LDL.LU R207, [R1+0x74c] ;  /* 0x00074c0001cf7983 */ /* 0x000ea80000300800 */
[----:B------:R-:W2:Y:S04]  /*b0590*/  LDL.64 R102, [R1+0x218] ;  /* 0x0002180001667983 */ /* 0x000ea80000100a00 */
[----:B------:R-:W2:Y:S04]  /*b05a0*/  LDL.64 R106, [R1+0x228] ;  /* 0x00022800016a7983 */ /* 0x000ea80000100a00 */
[----:B------:R-:W2:Y:S04]  /*b05b0*/  LDL.LU R212, [R1+0x700] ;  /* 0x0007000001d47983 */ /* 0x000ea80000300800 */
[----:B------:R-:W2:Y:S04]  /*b05c0*/  LDL.LU R213, [R1+0x704] ;  /* 0x0007040001d57983 */ /* 0x000ea80000300800 */
[----:B------:R-:W2:Y:S04]  /*b05d0*/  LDL.LU R214, [R1+0x708] ;  /* 0x0007080001d67983 */ /* 0x000ea80000300800 */
[----:B------:R-:W2:Y:S04]  /*b05e0*/  LDL.LU R215, [R1+0x70c] ;  /* 0x00070c0001d77983 */ /* 0x000ea80000300800 */
[----:B------:R-:W2:Y:S04]  /*b05f0*/  LDL.64 R110, [R1+0x238] ;  /* 0x00023800016e7983 */ /* 0x000ea80000100a00 */
[----:B------:R-:W2:Y:S04]  /*b0600*/  LDL.64 R250, [R1+0x248] ;  /* 0x0002480001fa7983 */ /* 0x000ea80000100a00 */
[----:B------:R-:W2:Y:S01]  /*b0610*/  LDL.LU R116, [R1+0x6a0] ;  /* 0x0006a00001747983 */ /* 0x000ea20000300800 */
[C---:B---3--:R-:W-:Y:S03]  /*b0620*/  HMMA.1688.F32.TF32 R236, R32.reuse, R10, R244 ;  /* 0x0000000a20ec723c */ /* 0x048fe600000810f4 */
[----:B------:R-:W3:Y:S04]  /*b0630*/  LDL.LU R117, [R1+0x6a4] ;  /* 0x0006a40001757983 */ /* 0x000ee80000300800 */
[----:B------:R-:W3:Y:S04]  /*b0640*/  LDL.LU R118, [R1+0x6a8] ;  /* 0x0006a80001767983 */ /* 0x000ee80000300800 */
[----:B------:R-:W3:Y:S04]  /*b0650*/  LDL.LU R119, [R1+0x6ac] ;  /* 0x0006ac0001777983 */ /* 0x000ee80000300800 */
[----:B------:R-:W3:Y:S04]  /*b0660*/  LDL.64 R242, [R1+0x258] ;  /* 0x0002580001f27983 */ /* 0x000ee80000100a00 */
        /* <DEDUP_REMOVED lines=8> */
[----:B----4-:R-:W-:Y:S06]  /*b06f0*/  HMMA.1688.F32.TF32 R200, R32, R98, R200 ;  /* 0x0000006220c8723c */ /* 0x010fec00000810c8 */
[----:B------:R-:W-:Y:S01]  /*b0700*/  MOV R16, R98 ;  /* 0x0000006200107202 */ /* 0x000fe20000000f00 */
[----:B------:R-:W-:-:S02]  /*b0710*/  IMAD.MOV.U32 R13, RZ, RZ, R99 ;  /* 0x000000ffff0d7224 */ /* 0x000fc400078e0063 */
[----:B------:R-:W4:Y:S04]  /*b0720*/  LDL.LU.64 R98, [R1+0x5ed0] ;  /* 0x005ed00001627983 */ /* 0x000f280000300a00 */
[----:B------:R-:W4:Y:S01]  /*b0730*/  LDL.LU.64 R96, [R1+0x5ec8] ;  /* 0x005ec80001607983 */ /* 0x000f220000300a00 */
[----:B--2---:R-:W-:Y:S06]  /*b0740*/  HMMA.1688.F32.TF32 R204, R32, R102, R204 ;  /* 0x0000006620cc723c */ /* 0x004fec00000810cc */
[----:B------:R-:W-:-:S02]  /*b0750*/  IMAD.MOV.U32 R20, RZ, RZ, R102 ;  /* 0x000000ffff147224 */ /* 0x000fc400078e0066 */
[----:B------:R-:W-:Y:S01]  /*b0760*/  IMAD.MOV.U32 R17, RZ, RZ, R103 ;  /* 0x000000ffff117224 */ /* 0x000fe200078e0067 */
[----:B------:R-:W-:Y:S01]  /*b0770*/  MOV R24, R106 ;  /* 0x0000006a00187202 */ /* 0x000fe20000000f00 */
[----:B------:R-:W2:Y:S01]  /*b0780*/  LDL.LU.64 R102, [R1+0x5ec0] ;  /* 0x005ec00001667983 */ /* 0x000ea20000300a00 */
[C---:B------:R-:W-:Y:S06]  /*b0790*/  HMMA.1688.F32.TF32 R208, R32.reuse, R106, R208 ;  /* 0x0000006a20d0723c */ /* 0x040fec00000810d0 */
[----:B------:R-:W-:Y:S01]  /*b07a0*/  IMAD.MOV.U32 R21, RZ, RZ, R107 ;  /* 0x000000ffff157224 */ /* 0x000fe200078e006b */
[----:B------:R-:W4:Y:S04]  /*b07b0*/  LDL.LU.64 R100, [R1+0x5eb8] ;  /* 0x005eb80001647983 */ /* 0x000f280000300a00 */
[----:B------:R-:W2:Y:S04]  /*b07c0*/  LDL.LU.64 R106, [R1+0x5eb0] ;  /* 0x005eb000016a7983 */ /* 0x000ea80000300a00 */
[----:B------:R-:W2:Y:S01]  /*b07d0*/  LDL.LU.64 R104, [R1+0x5ea8] ;  /* 0x005ea80001687983 */ /* 0x000ea20000300a00 */
[----:B------:R-:W-:Y:S06]  /*b07e0*/  HMMA.1688.F32.TF32 R212, R32, R110, R212 ;  /* 0x0000006e20d4723c */ /* 0x000fec00000810d4 */
[----:B------:R-:W-:-:S02]  /*b07f0*/  IMAD.MOV.U32 R12, RZ, RZ, R110 ;  /* 0x000000ffff0c7224 */ /* 0x000fc400078e006e */
[----:B------:R-:W-:Y:S02]  /*b0800*/  IMAD.MOV.U32 R9, RZ, RZ, R111 ;  /* 0x000000ffff097224 */ /* 0x000fe400078e006f */
[----:B------:R-:W2:Y:S04]  /*b0810*/  LDL.LU.64 R110, [R1+0x5ea0] ;  /* 0x005ea000016e7983 */ /* 0x000ea80000300a00 */
[----:B------:R-:W2:Y:S01]  /*b0820*/  LDL.LU.64 R108, [R1+0x5e98] ;  /* 0x005e9800016c7983 */ /* 0x000ea20000300a00 */
[----:B------:R-:W-:Y:S06]  /*b0830*/  HMMA.1688.F32.TF32 R216, R32, R250, R216 ;  /* 0x000000fa20d8723c */ /* 0x000fec00000810d8 */
[----:B------:R-:W-:Y:S01]  /*b0840*/  MOV R8, R250 ;  /* 0x000000fa00087202 */ /* 0x000fe20000000f00 */
[----:B------:R-:W-:-:S02]  /*b0850*/  IMAD.MOV.U32 R5, RZ, RZ, R251 ;  /* 0x000000ffff057224 */ /* 0x000fc400078e00fb */
[----:B------:R-:W2:Y:S01]  /*b0860*/  LDL.LU.64 R250, [R1+0x5e90] ;  /* 0x005e900001fa7983 */ /* 0x000ea20000300a00 */
[C---:B------:R-:W-:Y:S06]  /*b0870*/  HMMA.1688.F32.TF32 R124, R32.reuse, R14, R124 ;  /* 0x0000000e207c723c */ /* 0x040fec000008107c */
[C---:B------:R-:W-:Y:S06]  /*b0880*/  HMMA.1688.F32.TF32 R220, R32.reuse, R6, R220 ;  /* 0x0000000620dc723c */ /* 0x040fec00000810dc */
[----:B------:R-:W-:Y:S01]  /*b0890*/  HMMA.1688.F32.TF32 R224, R32, R22, R224 ;  /* 0x0000001620e0723c */ /* 0x000fe200000810e0 */
[----:B---3--:R-:W-:-:S02]  /*b08a0*/  IMAD.MOV.U32 R4, RZ, RZ, R242 ;  /* 0x000000ffff047224 */ /* 0x008fc400078e00f2 */
[----:B------:R-:W-:-:S03]  /*b08b0*/  IMAD.MOV.U32 R3, RZ, RZ, R243 ;  /* 0x000000ffff037224 */ /* 0x000fc600078e00f3 */
        /* <DEDUP_REMOVED lines=21> */
[C---:B------:R-:W-:Y:S06]  /*b0a10*/  HMMA.1688.F32.TF32 R132, R28.reuse, R66, R132 ;  /* 0x000000421c84723c */ /* 0x040fec0000081084 */
[C---:B------:R-:W-:Y:S06]  /*b0a20*/  HMMA.1688.F32.TF32 R200, R28.reuse, R62, R200 ;  /* 0x0000003e1cc8723c */ /* 0x040fec00000810c8 */
[----:B------:R-:W-:Y:S06]  /*b0a30*/  HMMA.1688.F32.TF32 R204, R28, R58, R204 ;  /* 0x0000003a1ccc723c */ /* 0x000fec00000810cc */
[C---:B----4-:R-:W-:Y:S06]  /*b0a40*/  HMMA.1688.F32.TF32 R224, R112.reuse, R100, R224 ;  /* 0x0000006470e0723c */ /* 0x050fec00000810e0 */
[----:B--2---:R-:W-:Y:S06]  /*b0a50*/  HMMA.1688.F32.TF32 R236, R112, R108, R236 ;  /* 0x0000006c70ec723c */ /* 0x004fec00000810ec */
[----:B------:R-:W-:Y:S06]  /*b0a60*/  HMMA.1688.F32.TF32 R240, R32, R250, R244 ;  /* 0x000000fa20f0723c */ /* 0x000fec00000810f4 */
[C---:B------:R-:W-:Y:S01]  /*b0a70*/  HMMA.1688.F32.TF32 R32, R112.reuse, R96, R124 ;  /* 0x000000607020723c */ /* 0x040fe2000008107c */
[----:B------:R-:W-:Y:S04]  /*b0a80*/  LDS R124, [R2+UR12+0x1c200] ;  /* 0x01c2000c027c7984 */ /* 0x000fe80008000800 */
[----:B------:R-:W-:Y:S04]  /*b0a90*/  LDS R126, [R2+UR12+0x1d200] ;  /* 0x01d2000c027e7984 */ /* 0x000fe80008000800 */
[----:B------:R-:W-:Y:S04]  /*b0aa0*/  LDS R125, [R252+UR12+0x1c200] ;  /* 0x01c2000cfc7d7984 */ /* 0x000fe80008000800 */
[----:B------:R-:W1:Y:S01]  /*b0ab0*/  LDS R127, [R252+UR12+0x1d200] ;  /* 0x01d2000cfc7f7984 */ /* 0x000e620008000800 */
[----:B------:R-:W-:Y:S06]  /*b0ac0*/  HMMA.1688.F32.TF32 R220, R112, R104, R220 ;  /* 0x0000006870dc723c */ /* 0x000fec00000810dc */
[----:B------:R-:W-:Y:S06]  /*b0ad0*/  HMMA.1688.F32.TF32 R236, R28, R110, R236 ;  /* 0x0000006e1cec723c */ /* 0x000fec00000810ec */
[----:B------:R-:W-:Y:S01]  /*b0ae0*/  HMMA.1688.F32.TF32 R240, R112, R36, R240 ;  /* 0x0000002470f0723c */ /* 0x000fe200000810f0 */
[----:B------:R-:W-:Y:S04]  /*b0af0*/  LDS R112, [R2+UR12+0x1e200] ;  /* 0x01e2000c02707984 */ /* 0x000fe80008000800 */
[----:B------:R-:W-:Y:S04]  /*b0b00*/  LDS R114, [R2+UR12+0x1f200] ;  /* 0x01f2000c02727984 */ /* 0x000fe80008000800 */
[----:B------:R-:W-:Y:S04]  /*b0b10*/  LDS R113, [R252+UR12+0x1e200] ;  /* 0x01e2000cfc717984 */ /* 0x000fe80008000800 */
[----:B------:R-:W2:Y:S01]  /*b0b20*/  LDS R115, [R252+UR12+0x1f200] ;  /* 0x01f2000cfc737984 */ /* 0x000ea20008000800 */
[C---:B------:R-:W-:Y:S06]  /*b0b30*/  HMMA.1688.F32.TF32 R220, R28.reuse, R106, R220 ;  /* 0x0000006a1cdc723c */ /* 0x040fec00000810dc */
[C---:B------:R-:W-:Y:S06]  /*b0b40*/  HMMA.1688.F32.TF32 R224, R28.reuse, R102, R224 ;  /* 0x000000661ce0723c */ /* 0x040fec00000810e0 */
[----:B------:R-:W-:Y:S06]  /*b0b50*/  HMMA.1688.F32.TF32 R32, R28, R98, R32 ;  /* 0x000000621c20723c */ /* 0x000fec0000081020 */
[C---:B-1----:R-:W-:Y:S01]  /*b0b60*/  HMMA.1688.F32.TF32 R236, R124.reuse, R136, R236 ;  /* 0x000000887cec723c */ /* 0x042fe200000810ec */
        /* <DEDUP_REMOVED lines=11> */
[----:B------:R2:W-:Y:S02]  /*b0c20*/  STL.64 [R1+0x5e70], R96 ;  /* 0x005e706001007387 */ /* 0x0005e40000100a00 */
[C---:B--2---:R-:W-:Y:S06]  /*b0c30*/  HMMA.1688.F32.TF32 R96, R112.reuse, R138, R236 ;  /* 0x0000008a7060723c */ /* 0x044fec00000810ec */
[C---:B------:R-:W-:Y:S06]  /*b0c40*/  HMMA.1688.F32.TF32 R104, R112.reuse, R142, R220 ;  /* 0x0000008e7068723c */ /* 0x040fec00000810dc */
[----:B------:R-:W-:Y:S06]  /*b0c50*/  HMMA.1688.F32.TF32 R100, R112, R146, R224 ;  /* 0x000000927064723c */ /* 0x000fec00000810e0 */
[----:B------:R-:W-:Y:S05]  /*b0c60*/  HMMA.1688.F32.TF32 R120, R124, R152, R120 ;  /* 0x000000987c78723c */ /* 0x000fea0000081078 */
[----:B------:R-:W-:Y:S04]  /*b0c70*/  STL.64 [R1+0x1340], R96 ;  /* 0x0013406001007387 */ /* 0x000fe80000100a00 */
[----:B------:R1:W-:Y:S02]  /*b0c80*/  STL.64 [R1+0x1348], R98 ;  /* 0x0013486201007387 */ /* 0x0003e40000100a00 */
[----:B-1----:R-:W-:Y:S02]  /*b0c90*/  HMMA.1688.F32.TF32 R96, R112, R150, R32 ;  /* 0x000000967060723c */ /* 0x002fe40000081020 */
[----:B------:R-:W-:Y:S04]  /*b0ca0*/  STL.64 [R1+0x1330], R104 ;  /* 0x0013306801007387 */ /* 0x000fe80000100a00 */
[----:B------:R1:W-:Y:S01]  /*b0cb0*/  STL.64 [R1+0x1338], R106 ;  /* 0x0013386a01007387 */ /* 0x0003e20000100a00 */
[C---:B------:R-:W-:Y:S03]  /*b0cc0*/  HMMA.1688.F32.TF32 R232, R124.reuse, R156, R232 ;  /* 0x0000009c7ce8723c */ /* 0x040fe600000810e8 */
[----:B------:R-:W-:Y:S04]  /*b0cd0*/  STL.64 [R1+0x1320], R100 ;  /* 0x0013206401007387 */ /* 0x000fe80000100a00 */
[----:B------:R-:W-:Y:S01]  /*b0ce0*/  STL.64 [R1+0x1328], R102 ;  /* 0x0013286601007387 */ /* 0x000fe20000100a00 */
[C---:B------:R-:W-:Y:S03]  /*b0cf0*/  HMMA.1688.F32.TF32 R228, R124.reuse, R160, R228 ;  /* 0x000000a07ce4723c */ /* 0x040fe600000810e4 */
[----:B------:R-:W-:Y:S03]  /*b0d00*/  LDS R32, [R2+UR12+0x18280] ;  /* 0x0182800c02207984 */ /* 0x000fe60008000800 */
[----:B------:R-:W-:Y:S01]  /*b0d10*/  HMMA.1688.F32.TF32 R128, R124, R164, R128 ;  /* 0x000000a47c80723c */ /* 0x000fe20000081080 */
[----:B------:R-:W-:Y:S04]  /*b0d20*/  LDS R34, [R2+UR12+0x19280] ;  /* 0x0192800c02227984 */ /* 0x000fe80008000800 */
[----:B------:R-:W-:Y:S04]  /*b0d30*/  STL.64 [R1+0x1310], R96 ;  /* 0x0013106001007387 */ /* 0x000fe80000100a00 */
[----:B------:R2:W-:Y:S01]  /*b0d40*/  STL.64 [R1+0x1318], R98 ;  /* 0x0013186201007387 */ /* 0x0005e20000100a00 */
[----:B-1----:R-:W-:Y:S03]  /*b0d50*/  HMMA.1688.F32.TF32 R104, R112, R158, R232 ;  /* 0x0000009e7068723c */ /* 0x002fe600000810e8 */
[----:B------:R-:W3:Y:S03]  /*b0d60*/  LDL.LU R244, [R1+0x640] ;  /* 0x0006400001f47983 */ /* 0x000ee60000300800 */
[----:B------:R-:W-:Y:S01]  /*b0d70*/  HMMA.1688.F32.TF32 R132, R124, R168, R132 ;  /* 0x000000a87c84723c */ /* 0x000fe20000081084 */
[----:B------:R-:W-:Y:S04]  /*b0d80*/  LDS R33, [R252+UR12+0x18280] ;  /* 0x0182800cfc217984 */ /* 0x000fe80008000800 */
[----:B------:R-:W-:Y:S01]  /*b0d90*/  LDS R35, [R252+UR12+0x19280] ;  /* 0x0192800cfc237984 */ /* 0x000fe20008000800 */
[C---:B--2---:R-:W-:Y:S06]  /*b0da0*/  HMMA.1688.F32.TF32 R96, R112.reuse, R154, R120 ;  /* 0x0000009a7060723c */ /* 0x044fec0000081078 */
[----:B------:R-:W-:Y:S06]  /*b0db0*/  HMMA.1688.F32.TF32 R100, R112, R162, R228 ;  /* 0x000000a27064723c */ /* 0x000fec00000810e4 */
[C---:B------:R-:W-:Y:S06]  /*b0dc0*/  HMMA.1688.F32.TF32 R200, R124.reuse, R172, R200 ;  /* 0x000000ac7cc8723c */ /* 0x040fec00000810c8 */
[----:B------:R-:W-:Y:S05]  /*b0dd0*/  HMMA.1688.F32.TF32 R204, R124, R176, R204 ;  /* 0x000000b07ccc723c */ /* 0x000fea00000810cc */
[----:B------:R-:W-:Y:S01]  /*b0de0*/  STL.64 [R1+0x1370], R96 ;  /* 0x0013706001007387 */ /* 0x000fe20000100a00 */
[----:B------:R-:W-:Y:S03]  /*b0df0*/  HMMA.1688.F32.TF32 R208, R28, R54, R208 ;  /* 0x000000361cd0723c */ /* 0x000fe600000810d0 */
[----:B------:R1:W-:Y:S04]  /*b0e00*/  STL.64 [R1+0x1378], R98 ;  /* 0x0013786201007387 */ /* 0x0003e80000100a00 */
[----:B------:R-:W3:Y:S04]  /*b0e10*/  LDL.LU R245, [R1+0x644] ;  /* 0x0006440001f57983 */ /* 0x000ee80000300800 */
[----:B------:R-:W3:Y:S01]  /*b0e20*/  LDL.LU R246, [R1+0x648] ;  /* 0x0006480001f67983 */ /* 0x000ee20000300800 */
[C---:B-1----:R-:W-:Y:S03]  /*b0e30*/  HMMA.1688.F32.TF32 R96, R112.reuse, R166, R128 ;  /* 0x000000a67060723c */ /* 0x042fe60000081080 */
[----:B------:R-:W3:Y:S04]  /*b0e40*/  LDL.LU R247, [R1+0x64c] ;  /* 0x00064c0001f77983 */ /* 0x000ee80000300800 */
        /* <DEDUP_REMOVED lines=8> */
[----:B------:R-:W-:Y:S06]  /*b0ed0*/  HMMA.1688.F32.TF32 R208, R124, R180, R208 ;  /* 0x000000b47cd0723c */ /* 0x000fec00000810d0 */
[----:B-1----:R-:W-:Y:S03]  /*b0ee0*/  HMMA.1688.F32.TF32 R96, R112, R178, R204 ;  /* 0x000000b27060723c */ /* 0x002fe600000810cc */
[----:B------:R-:W-:Y:S04]  /*b0ef0*/  STL.64 [R1+0x1470], R104 ;  /* 0x0014706801007387 */ /* 0x000fe80000100a00 */
[----:B------:R-:W-:Y:S04]  /*b0f00*/  STL.64 [R1+0x1478], R106 ;  /* 0x0014786a01007387 */ /* 0x000fe80000100a00 */
[----:B------:R-:W2:Y:S04]  /*b0f10*/  LDL.LU R248, [R1+0xc70] ;  /* 0x000c700001f87983 */ /* 0x000ea80000300800 */
[----:B------:R-:W-:Y:S04]  /*b0f20*/  STL.64 [R1+0x14a0], R100 ;  /* 0x0014a06401007387 */ /* 0x000fe80000100a00 */
[----:B------:R-:W-:Y:S04]  /*b0f30*/  STL.64 [R1+0x14a8], R102 ;  /* 0x0014a86601007387 */ /* 0x000fe80000100a00 */
[----:B------:R-:W-:Y:S04]  /*b0f40*/  STL.64 [R1+0x14e0], R96 ;  /* 0x0014e06001007387 */ /* 0x000fe80000100a00 */
[----:B------:R1:W-:Y:S04]  /*b0f50*/  STL.64 [R1+0x14e8], R98 ;  /* 0x0014e86201007387 */ /* 0x0003e80000100a00 */
[----:B------:R-:W2:Y:S01]  /*b0f60*/  LDL.LU R249, [R1+0xc74] ;  /* 0x000c740001f97983 */ /* 0x000ea20000300800 */
[----:B------:R-:W-:Y:S03]  /*b0f70*/  HMMA.1688.F32.TF32 R212, R28, R50, R212 ;  /* 0x000000321cd4723c */ /* 0x000fe600000810d4 */
[----:B------:R-:W2:Y:S03]  /*b0f80*/  LDL.LU R250, [R1+0xc78] ;  /* 0x000c780001fa7983 */ /* 0x000ea60000300800 */
[----:B-1----:R-:W-:Y:S01]  /*b0f90*/  HMMA.1688.F32.TF32 R96, R112, R182, R208 ;  /* 0x000000b67060723c */ /* 0x002fe200000810d0 */
[----:B------:R-:W2:Y:S06]  /*b0fa0*/  LDL.LU R251, [R1+0xc7c] ;  /* 0x000c7c0001fb7983 */ /* 0x000eac0000300800 */
[----:B------:R-:W-:Y:S01]  /*b0fb0*/  MOV R210, R24 ;  /* 0x0000001800d27202 */ /* 0x000fe20000000f00 */
[----:B------:R-:W-:Y:S01]  /*b0fc0*/  HMMA.1688.F32.TF32 R216, R28, R46, R216 ;  /* 0x0000002e1cd8723c */ /* 0x000fe200000810d8 */
[----:B------:R-:W4:Y:S01]  /*b0fd0*/  LDL.LU R24, [R1+0x5e8c] ;  /* 0x005e8c0001187983 */ /* 0x000f220000300800 */
[----:B------:R-:W-:-:S04]  /*b0fe0*/  IMAD.MOV.U32 R211, RZ, RZ, R21 ;  /* 0x000000ffffd37224 */ /* 0x000fc800078e0015 */
[C---:B------:R-:W-:Y:S06]  /*b0ff0*/  HMMA.1688.F32.TF32 R116, R28.reuse, R42, R116 ;  /* 0x0000002a1c74723c */ /* 0x040fec0000081074 */
[----:B------:R-:W-:Y:S01]  /*b1000*/  HMMA.1688.F32.TF32 R240, R28, R38, R240 ;  /* 0x000000261cf0723c */ /* 0x000fe200000810f0 */
[----:B------:R-:W-:Y:S01]  /*b1010*/  IMAD.MOV.U32 R206, RZ, RZ, R20 ;  /* 0x000000ffffce7224 */ /* 0x000fe200078e0014 */
[----:B------:R-:W-:Y:S04]  /*b1020*/  LDS R28, [R2+UR12+0x16280] ;  /* 0x0162800c021c7984 */ /* 0x000fe80008000800 */
[----:B------:R1:W-:Y:S04]  /*b1030*/  STL.64 [R1+0x1560], R96 ;  /* 0x0015606001007387 */ /* 0x0003e80000100a00 */
[----:B------:R1:W-:Y:S04]  /*b1040*/  STL.64 [R1+0x1568], R98 ;  /* 0x0015686201007387 */ /* 0x0003e80000100a00 */
[----:B------:R-:W4:Y:S04]  /*b1050*/  LDL.LU R21, [R1+0x5e88] ;  /* 0x005e880001157983 */ /* 0x000f280000300800 */
[----:B------:R-:W3:Y:S01]  /*b1060*/  LDL.LU R104, [R1+0xc90] ;  /* 0x000c900001687983 */ /* 0x000ee20000300800 */
[----:B------:R-:W-:-:S03]  /*b1070*/  IMAD.MOV.U32 R207, RZ, RZ, R17 ;  /* 0x000000ffffcf7224 */ /* 0x000fc600078e0011 */
        /* <DEDUP_REMOVED lines=21> */
[----:B------:R-:W4:Y:S03]  /*b11d0*/  LDL.LU R230, [R1+0xce8] ;  /* 0x000ce80001e67983 */ /* 0x000f260000300800 */
[C---:B------:R-:W-:Y:S01]  /*b11e0*/  HMMA.1688.F32.TF32 R116, R124.reuse, R192, R116 ;  /* 0x000000c07c74723c */ /* 0x040fe20000081074 */
[----:B------:R-:W4:Y:S04]  /*b11f0*/  LDL.LU R231, [R1+0xcec] ;  /* 0x000cec0001e77983 */ /* 0x000f280000300800 */
[----:B------:R-:W-:Y:S01]  /*b1200*/  LDS R30, [R2+UR12+0x17280] ;  /* 0x0172800c021e7984 */ /* 0x000fe20008000800 */
        /* <DEDUP_REMOVED lines=34> */
[----:B------:R-:W2:Y:S01]  /*b1430*/  LDS R31, [R252+UR12+0x17280] ;  /* 0x0172800cfc1f7984 */ /* 0x000ea20008000800 */
[C---:B------:R-:W-:Y:S06]  /*b1440*/  HMMA.1688.F32.TF32 R212, R112.reuse, R186, R212 ;  /* 0x000000ba70d4723c */ /* 0x040fec00000810d4 */
[C---:B------:R-:W-:Y:S06]  /*b1450*/  HMMA.1688.F32.TF32 R216, R112.reuse, R190, R216 ;  /* 0x000000be70d8723c */ /* 0x040fec00000810d8 */
[C---:B------:R-:W-:Y:S06]  /*b1460*/  HMMA.1688.F32.TF32 R116, R112.reuse, R194, R116 ;  /* 0x000000c27074723c */ /* 0x040fec0000081074 */
[----:B------:R-:W-:Y:S01]  /*b1470*/  HMMA.1688.F32.TF32 R112, R112, R198, R240 ;  /* 0x000000c67070723c */ /* 0x000fe200000810f0 */
[----:B------:R-:W-:-:S04]  /*b1480*/  MOV R202, R16 ;  /* 0x0000001000ca7202 */ /* 0x000fc80000000f00 */
[----:B------:R-:W-:Y:S01]  /*b1490*/  STL.64 [R1+0x1590], R212 ;  /* 0x001590d401007387 */ /* 0x000fe20000100a00 */
[----:B------:R-:W-:-:S03]  /*b14a0*/  IMAD.MOV.U32 R203, RZ, RZ, R13 ;  /* 0x000000ffffcb7224 */ /* 0x000fc600078e000d */
[----:B------:R1:W-:Y:S04]  /*b14b0*/  STL.64 [R1+0x1598], R214 ;  /* 0x001598d601007387 */ /* 0x0003e80000100a00 */
[----:B------:R-:W-:Y:S04]  /*b14c0*/  STL.64 [R1+0x15d0], R216 ;  /* 0x0015d0d801007387 */ /* 0x000fe80000100a00 */
[----:B------:R2:W-:Y:S04]  /*b14d0*/  STL.64 [R1+0x15d8], R218 ;  /* 0x0015d8da01007387 */ /* 0x0005e80000100a00 */
[----:B------:R-:W-:Y:S04]  /*b14e0*/  STL.64 [R1+0x1620], R116 ;  /* 0x0016207401007387 */ /* 0x000fe80000100a00 */
[----:B------:R4:W-:Y:S04]  /*b14f0*/  STL.64 [R1+0x1628], R118 ;  /* 0x0016287601007387 */ /* 0x0009e80000100a00 */
[----:B------:R-:W4:Y:S01]  /*b1500*/  LDL.LU R240, [R1+0xc60] ;  /* 0x000c600001f07983 */ /* 0x000f220000300800 */
[----:B-1----:R-:W-:-:S03]  /*b1510*/  IMAD.MOV.U32 R214, RZ, RZ, R12 ;  /* 0x000000ffffd67224 */ /* 0x002fc600078e000c */
[----:B------:R-:W-:Y:S01]  /*b1520*/  STL.64 [R1+0x1670], R112 ;  /* 0x0016707001007387 */ /* 0x000fe20000100a00 */
[----:B------:R-:W-:-:S03]  /*b1530*/  IMAD.MOV.U32 R215, RZ, RZ, R9 ;  /* 0x000000ffffd77224 */ /* 0x000fc600078e0009 */
[----:B------:R-:W-:Y:S01]  /*b1540*/  STL.64 [R1+0x1678], R114 ;  /* 0x0016787201007387 */ /* 0x000fe20000100a00 */
[----:B--2---:R-:W-:-:S03]  /*b1550*/  MOV R218, R8 ;  /* 0x0000000800da7202 */ /* 0x004fc60000000f00 */
[----:B------:R-:W2:Y:S01]  /*b1560*/  LDL.LU R241, [R1+0xc64] ;  /* 0x000c640001f17983 */ /* 0x000ea20000300800 */
[----:B------:R-:W-:-:S03]  /*b1570*/  IMAD.MOV.U32 R219, RZ, RZ, R5 ;  /* 0x000000ffffdb7224 */ /* 0x000fc600078e0005 */
[----:B------:R-:W2:Y:S04]  /*b1580*/  LDL.LU R242, [R1+0xc68] ;  /* 0x000c680001f27983 */ /* 0x000ea80000300800 */
[----:B------:R-:W2:Y:S01]  /*b1590*/  LDL.LU R243, [R1+0xc6c] ;  /* 0x000c6c0001f37983 */ /* 0x000ea20000300800 */
[C---:B------:R-:W-:Y:S06]  /*b15a0*/  HMMA.1688.F32.TF32 R216, R28.reuse, R218, R248 ;  /* 0x000000da1cd8723c */ /* 0x040fec00000810f8 */
[C---:B---3--:R-:W-:Y:S06]  /*b15b0*/  HMMA.1688.F32.TF32 R208, R28.reuse, R210, R104 ;  /* 0x000000d21cd0723c */ /* 0x048fec0000081068 */
[C---:B----4-:R-:W-:Y:S06]  /*b15c0*/  HMMA.1688.F32.TF32 R204, R28.reuse, R206, R100 ;  /* 0x000000ce1ccc723c */ /* 0x050fec0000081064 */
[----:B------:R-:W-:Y:S01]  /*b15d0*/  HMMA.1688.F32.TF32 R200, R28, R202, R96 ;  /* 0x000000ca1cc8723c */ /* 0x000fe20000081060 */
[----:B------:R-:W3:Y:S04]  /*b15e0*/  LDL.LU.64 R98, [R1+0x5e78] ;  /* 0x005e780001627983 */ /* 0x000ee80000300a00 */
[----:B------:R-:W4:Y:S04]  /*b15f0*/  LDL.LU.64 R96, [R1+0x5e70] ;  /* 0x005e700001607983 */ /* 0x000f280000300a00 */
[----:B------:R-:W3:Y:S04]  /*b1600*/  LDL.LU.64 R102, [R1+0x5e68] ;  /* 0x005e680001667983 */ /* 0x000ee80000300a00 */
[----:B------:R-:W4:Y:S04]  /*b1610*/  LDL.LU.64 R100, [R1+0x5e60] ;  /* 0x005e600001647983 */ /* 0x000f280000300a00 */
[----:B------:R-:W3:Y:S04]  /*b1620*/  LDL.LU.64 R106, [R1+0x5e58] ;  /* 0x005e5800016a7983 */ /* 0x000ee80000300a00 */
[----:B------:R-:W3:Y:S01]  /*b1630*/  LDL.LU.64 R104, [R1+0x5e50] ;  /* 0x005e500001687983 */ /* 0x000ee20000300a00 */
[----:B------:R-:W-:-:S02]  /*b1640*/  IMAD.MOV.U32 R118, RZ, RZ, R4 ;  /* 0x000000ffff767224 */ /* 0x000fc400078e0004 */
[----:B------:R-:W-:Y:S01]  /*b1650*/  IMAD.MOV.U32 R119, RZ, RZ, R3 ;  /* 0x000000ffff777224 */ /* 0x000fe200078e0003 */
[----:B------:R-:W-:Y:S04]  /*b1660*/  LDS R112, [R2+UR12+0x1a280] ;  /* 0x01a2800c02707984 */ /* 0x000fe80008000800 */
[----:B------:R-:W-:Y:S04]  /*b1670*/  LDS R114, [R2+UR12+0x1b280] ;  /* 0x01b2800c02727984 */ /* 0x000fe80008000800 */
[----:B------:R-:W-:Y:S04]  /*b1680*/  LDS R113, [R252+UR12+0x1a280] ;  /* 0x01a2800cfc717984 */ /* 0x000fe80008000800 */
[----:B------:R-:W1:Y:S01]  /*b1690*/  LDS R115, [R252+UR12+0x1b280] ;  /* 0x01b2800cfc737984 */ /* 0x000e620008000800 */
[C---:B------:R-:W-:Y:S03]  /*b16a0*/  HMMA.1688.F32.TF32 R212, R28.reuse, R214, R108 ;  /* 0x000000d61cd4723c */ /* 0x040fe6000008106c */
[----:B------:R-:W3:Y:S04]  /*b16b0*/  LDL.LU.64 R110, [R1+0x5e48] ;  /* 0x005e4800016e7983 */ /* 0x000ee80000300a00 */
[----:B------:R-:W3:Y:S04]  /*b16c0*/  LDL.LU.64 R108, [R1+0x5e40] ;  /* 0x005e4000016c7983 */ /* 0x000ee80000300a00 */
[----:B------:R-:W3:Y:S01]  /*b16d0*/  LDL.LU.64 R250, [R1+0x5e38] ;  /* 0x005e380001fa7983 */ /* 0x000ee20000300a00 */
[C---:B------:R-:W-:Y:S06]  /*b16e0*/  HMMA.1688.F32.TF32 R236, R28.reuse, R10, R236 ;  /* 0x0000000a1cec723c */ /* 0x040fec00000810ec */
[C---:B------:R-:W-:Y:S06]  /*b16f0*/  HMMA.1688.F32.TF32 R124, R28.reuse, R14, R124 ;  /* 0x0000000e1c7c723c */ /* 0x040fec000008107c */
[C---:B------:R-:W-:Y:S06]  /*b1700*/  HMMA.1688.F32.TF32 R220, R28.reuse, R6, R220 ;  /* 0x000000061cdc723c */ /* 0x040fec00000810dc */
[C---:B------:R-:W-:Y:S06]  /*b1710*/  HMMA.1688.F32.TF32 R224, R28.reuse, R22, R224 ;  /* 0x000000161ce0723c */ /* 0x040fec00000810e0 */
[C---:B------:R-:W-:Y:S06]  /*b1720*/  HMMA.1688.F32.TF32 R120, R28.reuse, R18, R120 ;  /* 0x000000121c78723c */ /* 0x040fec0000081078 */
[C---:B--2---:R-:W-:Y:S06]  /*b1730*/  HMMA.1688.F32.TF32 R116, R28.reuse, R118, R240 ;  /* 0x000000761c74723c */ /* 0x044fec00000810f0 */
        /* <DEDUP_REMOVED lines=10> */
[C---:B----4-:R-:W-:Y:S06]  /*b17e0*/  HMMA.1688.F32.TF32 R224, R32.reuse, R100, R224 ;  /* 0x0000006420e0723c */ /* 0x050fec00000810e0 */
[C---:B---3--:R-:W-:Y:S06]  /*b17f0*/  HMMA.1688.F32.TF32 R220, R32.reuse, R104, R220 ;  /* 0x0000006820dc723c */ /* 0x048fec00000810dc */
[C---:B------:R-:W-:Y:S06]  /*b1800*/  HMMA.1688.F32.TF32 R204, R32.reuse, R56, R204 ;  /* 0x0000003820cc723c */ /* 0x040fec00000810cc */
[C---:B------:R-:W-:Y:S06]  /*b1810*/  HMMA.1688.F32.TF32 R208, R32.reuse, R52, R208 ;  /* 0x0000003420d0723c */ /* 0x040fec00000810d0 */
[C---:B------:R-:W-:Y:S06]  /*b1820*/  HMMA.1688.F32.TF32 R212, R32.reuse, R48, R212 ;  /* 0x0000003020d4723c */ /* 0x040fec00000810d4 */
[C---:B------:R-:W-:Y:S06]  /*b1830*/  HMMA.1688.F32.TF32 R216, R32.reuse, R44, R216 ;  /* 0x0000002c20d8723c */ /* 0x040fec00000810d8 */
[----:B------:R-:W-:Y:S06]  /*b1840*/  HMMA.1688.F32.TF32 R116, R32, R40, R116 ;  /* 0x000000282074723c */ /* 0x000fec0000081074 */
[C---:B-1----:R-:W-:Y:S06]  /*b1850*/  HMMA.1688.F32.TF32 R220, R112.reuse, R106, R220 ;  /* 0x0000006a70dc723c */ /* 0x042fec00000810dc */
[C---:B------:R-:W-:Y:S06]  /*b1860*/  HMMA.1688.F32.TF32 R224, R112.reuse, R102, R224 ;  /* 0x0000006670e0723c */ /* 0x040fec00000810e0 */
[----:B------:R-:W-:Y:S06]  /*b1870*/  HMMA.1688.F32.TF32 R120, R112, R94, R120 ;  /* 0x0000005e7078723c */ /* 0x000fec0000081078 */
[----:B------:R-:W-:Y:S01]  /*b1880*/  HMMA.1688.F32.TF32 R240, R28, R250, R244 ;  /* 0x000000fa1cf0723c */ /* 0x000fe200000810f4 */
[----:B------:R-:W2:Y:S04]  /*b1890*/  LDL.LU R244, [R1+0x2a0] ;  /* 0x0002a00001f47983 */ /* 0x000ea80000300800 */
[----:B------:R-:W2:Y:S04]  /*b18a0*/  LDL.LU R245, [R1+0x2a4] ;  /* 0x0002a40001f57983 */ /* 0x000ea80000300800 */
[----:B------:R-:W2:Y:S04]  /*b18b0*/  LDL.LU R246, [R1+0x2a8] ;  /* 0x0002a80001f67983 */ /* 0x000ea80000300800 */
[----:B------:R-:W2:Y:S01]  /*b18c0*/  LDL.LU R247, [R1+0x2ac] ;  /* 0x0002ac0001f77983 */ /* 0x000ea20000300800 */
[C---:B------:R-:W-:Y:S06]  /*b18d0*/  HMMA.1688.F32.TF32 R236, R32.reuse, R108, R236 ;  /* 0x0000006c20ec723c */ /* 0x040fec00000810ec */
[----:B------:R-:W-:Y:S01]  /*b18e0*/  HMMA.1688.F32.TF32 R28, R32, R96, R124 ;  /* 0x00000060201c723c */ /* 0x000fe2000008107c */
[----:B------:R-:W-:Y:S04]  /*b18f0*/  LDS R124, [R2+UR12+0x1c280] ;  /* 0x01c2800c027c7984 */ /* 0x000fe80008000800 */
[----:B------:R-:W-:Y:S04]  /*b1900*/  LDS R126, [R2+UR12+0x1d280] ;  /* 0x01d2800c027e7984 */ /* 0x000fe80008000800 */
[----:B------:R-:W-:Y:S04]  /*b1910*/  LDS R125, [R252+UR12+0x1c280] ;  /* 0x01c2800cfc7d7984 */ /* 0x000fe80008000800 */
[----:B------:R-:W1:Y:S05]  /*b1920*/  LDS R127, [R252+UR12+0x1d280] ;  /* 0x01d2800cfc7f7984 */ /* 0x000e6a0008000800 */
[----:B------:R-:W-:Y:S06]  /*b1930*/  HMMA.1688.F32.TF32 R236, R112, R110, R236 ;  /* 0x0000006e70ec723c */ /* 0x000fec00000810ec */
[----:B------:R-:W-:Y:S01]  /*b1940*/  HMMA.1688.F32.TF32 R240, R32, R36, R240 ;  /* 0x0000002420f0723c */ /* 0x000fe200000810f0 */
[----:B------:R-:W-:Y:S04]  /*b1950*/  LDS R32, [R2+UR12+0x1e280] ;  /* 0x01e2800c02207984 */ /* 0x000fe80008000800 */
[----:B------:R-:W-:Y:S04]  /*b1960*/  LDS R34, [R2+UR12+0x1f280] ;  /* 0x01f2800c02227984 */ /* 0x000fe80008000800 */
[----:B------:R-:W-:Y:S04]  /*b1970*/  LDS R33, [R252+UR12+0x1e280] ;  /* 0x01e2800cfc217984 */ /* 0x000fe80008000800 */
[----:B------:R-:W3:Y:S01]  /*b1980*/  LDS R35, [R252+UR12+0x1f280] ;  /* 0x01f2800cfc237984 */ /* 0x000ee20008000800 */
        /* <DEDUP_REMOVED lines=12> */
[----:B------:R-:W-:Y:S03]  /*b1a50*/  STL.64 [R1+0x5e30], R98 ;  /* 0x005e306201007387 */ /* 0x000fe60000100a00 */
[C---:B------:R-:W-:Y:S01]  /*b1a60*/  HMMA.1688.F32.TF32 R228, R112.reuse, R86, R228 ;  /* 0x0000005670e4723c */ /* 0x040fe200000810e4 */
[----:B------:R3:W-:Y:S05]  /*b1a70*/  STL.64 [R1+0x5e28], R96 ;  /* 0x005e286001007387 */ /* 0x0007ea0000100a00 */
        /* <DEDUP_REMOVED lines=9> */
[----:B---3--:R-:W-:Y:S06]  /*b1b10*/  HMMA.1688.F32.TF32 R96, R32, R138, R236 ;  /* 0x0000008a2060723c */ /* 0x008fec00000810ec */
[----:B------:R-:W-:Y:S01]  /*b1b20*/  HMMA.1688.F32.TF32 R112, R124, R148, R28 ;  /* 0x000000947c70723c */ /* 0x000fe2000008101c */
[----:B------:R-:W-:Y:S04]  /*b1b30*/  LDS R28, [R2+UR12+0x16300] ;  /* 0x0163000c021c7984 */ /* 0x000fe80008000800 */
[----:B------:R-:W-:Y:S01]  /*b1b40*/  LDS R30, [R2+UR12+0x17300] ;  /* 0x0173000c021e7984 */ /* 0x000fe20008000800 */
[C---:B------:R-:W-:Y:S03]  /*b1b50*/  HMMA.1688.F32.TF32 R104, R32.reuse, R142, R220 ;  /* 0x0000008e2068723c */ /* 0x040fe600000810dc */
[----:B------:R-:W-:Y:S03]  /*b1b60*/  LDS R29, [R252+UR12+0x16300] ;  /* 0x0163000cfc1d7984 */ /* 0x000fe60008000800 */
[----:B------:R-:W-:Y:S01]  /*b1b70*/  HMMA.1688.F32.TF32 R100, R32, R146, R224 ;  /* 0x000000922064723c */ /* 0x000fe200000810e0 */
[----:B------:R-:W2:Y:S04]  /*b1b80*/  LDS R31, [R252+UR12+0x17300] ;  /* 0x0173000cfc1f7984 */ /* 0x000ea80008000800 */
        /* <DEDUP_REMOVED lines=19> */
[----:B------:R-:W3:Y:S01]  /*b1cc0*/  LDS R115, [R252+UR12+0x19300] ;  /* 0x0193000cfc737984 */ /* 0x000ee20008000800 */
        /* <DEDUP_REMOVED lines=85> */
[----:B-1----:R-:W4:Y:S04]  /*b2220*/  LDL.64 R98, [R1+0x1d8] ;  /* 0x0001d80001627983 */ /* 0x002f280000100a00 */
[----:B------:R-:W3:Y:S01]  /*b2230*/  LDL.LU R204, [R1+0x2f0] ;  /* 0x0002f00001cc7983 */ /* 0x000ee20000300800 */
[C---:B--2---:R-:W-:Y:S03]  /*b2240*/  HMMA.1688.F32.TF32 R236, R28.reuse, R10, R244 ;  /* 0x0000000a1cec723c */ /* 0x044fe600000810f4 */
[----:B------:R-:W3:Y:S04]  /*b2250*/  LDL.LU R205, [R1+0x2f4] ;  /* 0x0002f40001cd7983 */ /* 0x000ee80000300800 */
[----:B------:R-:W3:Y:S04]  /*b2260*/  LDL.LU R206, [R1+0x2f8] ;  /* 0x0002f80001ce7983 */ /* 0x000ee80000300800 */
[----:B------:R-:W3:Y:S04]  /*b2270*/  LDL.LU R207, [R1+0x2fc] ;  /* 0x0002fc0001cf7983 */ /* 0x000ee80000300800 */
[----:B------:R-:W3:Y:S04]  /*b2280*/  LDL.64 R102, [R1+0x218] ;  /* 0x0002180001667983 */ /* 0x000ee80000100a00 */
[----:B------:R-:W2:Y:S04]  /*b2290*/  LDL.64 R214, [R1+0x228] ;  /* 0x0002280001d67983 */ /* 0x000ea80000100a00 */
        /* <DEDUP_REMOVED lines=24> */
[----:B---3--:R-:W-:Y:S06]  /*b2420*/  HMMA.1688.F32.TF32 R204, R28, R102, R204 ;  /* 0x000000661ccc723c */ /* 0x008fec00000810cc */
[----:B------:R-:W-:-:S02]  /*b2430*/  IMAD.MOV.U32 R12, RZ, RZ, R102 ;  /* 0x000000ffff0c7224 */ /* 0x000fc400078e0066 */
[----:B------:R-:W-:Y:S01]  /*b2440*/  IMAD.MOV.U32 R9, RZ, RZ, R103 ;  /* 0x000000ffff097224 */ /* 0x000fe200078e0067 */
[----:B--2---:R-:W-:Y:S01]  /*b2450*/  MOV R8, R214 ;  /* 0x000000d600087202 */ /* 0x004fe20000000f00 */
[----:B------:R-:W-:Y:S01]  /*b2460*/  IMAD.MOV.U32 R5, RZ, RZ, R215 ;  /* 0x000000ffff057224 */ /* 0x000fe200078e00d7 */
[C---:B------:R-:W-:Y:S01]  /*b2470*/  HMMA.1688.F32.TF32 R208, R28.reuse, R214, R208 ;  /* 0x000000d61cd0723c */ /* 0x040fe200000810d0 */
[----:B------:R-:W2:Y:S04]  /*b2480*/  LDL.LU.64 R102, [R1+0x5e20] ;  /* 0x005e200001667983 */ /* 0x000ea80000300a00 */
[----:B------:R-:W3:Y:S01]  /*b2490*/  LDL.LU.64 R100, [R1+0x5e18] ;  /* 0x005e180001647983 */ /* 0x000ee20000300a00 */
[----:B------:R-:W-:Y:S07]  /*b24a0*/  HMMA.1688.F32.TF32 R212, R28, R106, R244 ;  /* 0x0000006a1cd4723c */ /* 0x000fee00000810f4 */
[----:B------:R-:W-:-:S02]  /*b24b0*/  IMAD.MOV.U32 R245, RZ, RZ, R106 ;  /* 0x000000fffff57224 */ /* 0x000fc400078e006a */
[----:B------:R-:W-:Y:S01]  /*b24c0*/  IMAD.MOV.U32 R244, RZ, RZ, R107 ;  /* 0x000000fffff47224 */ /* 0x000fe200078e006b */
[C---:B------:R-:W-:Y:S01]  /*b24d0*/  HMMA.1688.F32.TF32 R216, R28.reuse, R110, R216 ;  /* 0x0000006e1cd8723c */ /* 0x040fe200000810d8 */
[----:B------:R-:W2:Y:S05]  /*b24e0*/  LDL.LU.64 R106, [R1+0x5e10] ;  /* 0x005e1000016a7983 */ /* 0x000eaa0000300a00 */
[----:B------:R-:W-:Y:S01]  /*b24f0*/  MOV R247, R110 ;  /* 0x0000006e00f77202 */ /* 0x000fe20000000f00 */
[----:B------:R-:W-:Y:S01]  /*b2500*/  IMAD.MOV.U32 R246, RZ, RZ, R111 ;  /* 0x000000fffff67224 */ /* 0x000fe200078e006f */
[----:B------:R-:W2:Y:S04]  /*b2510*/  LDL.LU.64 R104, [R1+0x5e08] ;  /* 0x005e080001687983 */ /* 0x000ea80000300a00 */
[----:B------:R-:W2:Y:S04]  /*b2520*/  LDL.LU.64 R110, [R1+0x5e00] ;  /* 0x005e0000016e7983 */ /* 0x000ea80000300a00 */
[----:B------:R-:W4:Y:S01]  /*b2530*/  LDL.LU.64 R108, [R1+0x5df8] ;  /* 0x005df800016c7983 */ /* 0x000f220000300a00 */
[----:B------:R-:W-:Y:S06]  /*b2540*/  HMMA.1688.F32.TF32 R116, R28, R250, R116 ;  /* 0x000000fa1c74723c */ /* 0x000fec0000081074 */
[----:B------:R-:W-:-:S02]  /*b2550*/  IMAD.MOV.U32 R4, RZ, RZ, R250 ;  /* 0x000000ffff047224 */ /* 0x000fc400078e00fa */
[----:B------:R-:W-:Y:S02]  /*b2560*/  IMAD.MOV.U32 R3, RZ, RZ, R251 ;  /* 0x000000ffff037224 */ /* 0x000fe400078e00fb */
[----:B------:R-:W2:Y:S01]  /*b2570*/  LDL.LU.64 R250, [R1+0x5df0] ;  /* 0x005df00001fa7983 */ /* 0x000ea20000300a00 */
        /* <DEDUP_REMOVED lines=30> */
[C---:B---3--:R-:W-:Y:S06]  /*b2760*/  HMMA.1688.F32.TF32 R224, R112.reuse, R100, R224 ;  /* 0x0000006470e0723c */ /* 0x048fec00000810e0 */
[----:B----4-:R-:W-:Y:S06]  /*b2770*/  HMMA.1688.F32.TF32 R236, R112, R108, R236 ;  /* 0x0000006c70ec723c */ /* 0x010fec00000810ec */
[----:B--2---:R-:W-:Y:S06]  /*b2780*/  HMMA.1688.F32.TF32 R240, R28, R250, R240 ;  /* 0x000000fa1cf0723c */ /* 0x004fec00000810f0 */
        /* <DEDUP_REMOVED lines=21> */
[----:B------:R2:W-:Y:S01]  /*b28e0*/  STL.64 [R1+0x5da0], R104 ;  /* 0x005da06801007387 */ /* 0x0005e20000100a00 */
[----:B------:R-:W-:Y:S03]  /*b28f0*/  HMMA.1688.F32.TF32 R224, R124, R144, R224 ;  /* 0x000000907ce0723c */ /* 0x000fe600000810e0 */
[----:B------:R-:W-:Y:S04]  /*b2900*/  STL.64 [R1+0x5db8], R102 ;  /* 0x005db86601007387 */ /* 0x000fe80000100a00 */
[----:B------:R-:W-:Y:S01]  /*b2910*/  STL.64 [R1+0x5db0], R100 ;  /* 0x005db06401007387 */ /* 0x000fe20000100a00 */
[----:B------:R-:W-:Y:S03]  /*b2920*/  HMMA.1688.F32.TF32 R240, R32, R38, R240 ;  /* 0x0000002620f0723c */ /* 0x000fe600000810f0 */
[----:B------:R-:W-:Y:S04]  /*b2930*/  STL.64 [R1+0x5dc8], R98 ;  /* 0x005dc86201007387 */ /* 0x000fe80000100a00 */
[----:B------:R1:W-:Y:S01]  /*b2940*/  STL.64 [R1+0x5dc0], R96 ;  /* 0x005dc06001007387 */ /* 0x0003e20000100a00 */
[----:B------:R-:W-:Y:S03]  /*b2950*/  HMMA.1688.F32.TF32 R32, R124, R148, R28 ;  /* 0x000000947c20723c */ /* 0x000fe6000008101c */
[----:B------:R-:W-:Y:S03]  /*b2960*/  LDS R28, [R2+UR12+0x16380] ;  /* 0x0163800c021c7984 */ /* 0x000fe60008000800 */
[C---:B--2---:R-:W-:Y:S01]  /*b2970*/  HMMA.1688.F32.TF32 R104, R112.reuse, R142, R220 ;  /* 0x0000008e7068723c */ /* 0x044fe200000810dc */
[----:B------:R-:W-:Y:S04]  /*b2980*/  LDS R30, [R2+UR12+0x17380] ;  /* 0x0173800c021e7984 */ /* 0x000fe80008000800 */
[----:B------:R-:W-:Y:S01]  /*b2990*/  LDS R29, [R252+UR12+0x16380] ;  /* 0x0163800cfc1d7984 */ /* 0x000fe20008000800 */
[C---:B-1----:R-:W-:Y:S03]  /*b29a0*/  HMMA.1688.F32.TF32 R96, R112.reuse, R138, R236 ;  /* 0x0000008a7060723c */ /* 0x042fe600000810ec */
[----:B------:R-:W1:Y:S03]  /*b29b0*/  LDS R31, [R252+UR12+0x17380] ;  /* 0x0173800cfc1f7984 */ /* 0x000e660008000800 */
[----:B------:R-:W-:Y:S06]  /*b29c0*/  HMMA.1688.F32.TF32 R100, R112, R146, R224 ;  /* 0x000000927064723c */ /* 0x000fec00000810e0 */
[C---:B------:R-:W-:Y:S06]  /*b29d0*/  HMMA.1688.F32.TF32 R120, R124.reuse, R152, R120 ;  /* 0x000000987c78723c */ /* 0x040fec0000081078 */
[----:B------:R-:W-:Y:S05]  /*b29e0*/  HMMA.1688.F32.TF32 R232, R124, R156, R232 ;  /* 0x0000009c7ce8723c */ /* 0x000fea00000810e8 */
[----:B------:R-:W-:Y:S04]  /*b29f0*/  STL.64 [R1+0x11e0], R96 ;  /* 0x0011e06001007387 */ /* 0x000fe80000100a00 */
[----:B------:R2:W-:Y:S02]  /*b2a00*/  STL.64 [R1+0x11e8], R98 ;  /* 0x0011e86201007387 */ /* 0x0005e40000100a00 */
[----:B--2---:R-:W-:Y:S02]  /*b2a10*/  HMMA.1688.F32.TF32 R96, R112, R150, R32 ;  /* 0x000000967060723c */ /* 0x004fe40000081020 */
[----:B------:R-:W-:Y:S04]  /*b2a20*/  STL.64 [R1+0x11d0], R104 ;  /* 0x0011d06801007387 */ /* 0x000fe80000100a00 */
[----:B------:R-:W-:Y:S01]  /*b2a30*/  STL.64 [R1+0x11d8], R106 ;  /* 0x0011d86a01007387 */ /* 0x000fe20000100a00 */
[C---:B------:R-:W-:Y:S03]  /*b2a40*/  HMMA.1688.F32.TF32 R228, R124.reuse, R160, R228 ;  /* 0x000000a07ce4723c */ /* 0x040fe600000810e4 */
[----:B------:R-:W-:Y:S04]  /*b2a50*/  STL.64 [R1+0x11c0], R100 ;  /* 0x0011c06401007387 */ /* 0x000fe80000100a00 */
[----:B------:R2:W-:Y:S01]  /*b2a60*/  STL.64 [R1+0x11c8], R102 ;  /* 0x0011c86601007387 */ /* 0x0005e20000100a00 */
[C---:B------:R-:W-:Y:S06]  /*b2a70*/  HMMA.1688.F32.TF32 R128, R124.reuse, R164, R128 ;  /* 0x000000a47c80723c */ /* 0x040fec0000081080 */
[C---:B------:R-:W-:Y:S06]  /*b2a80*/  HMMA.1688.F32.TF32 R132, R124.reuse, R168, R132 ;  /* 0x000000a87c84723c */ /* 0x040fec0000081084 */
[----:B------:R-:W-:Y:S01]  /*b2a90*/  HMMA.1688.F32.TF32 R200, R124, R172, R200 ;  /* 0x000000ac7cc8723c */ /* 0x000fe200000810c8 */
[----:B------:R-:W-:Y:S04]  /*b2aa0*/  STL.64 [R1+0x11b0], R96 ;  /* 0x0011b06001007387 */ /* 0x000fe80000100a00 */
[----:B------:R3:W-:Y:S01]  /*b2ab0*/  STL.64 [R1+0x11b8], R98 ;  /* 0x0011b86201007387 */ /* 0x0007e20000100a00 */
[----:B--2---:R-:W-:Y:S06]  /*b2ac0*/  HMMA.1688.F32.TF32 R100, R112, R154, R120 ;  /* 0x0000009a7064723c */ /* 0x004fec0000081078 */
[C---:B------:R-:W-:Y:S06]  /*b2ad0*/  HMMA.1688.F32.TF32 R204, R124.reuse, R176, R204 ;  /* 0x000000b07ccc723c */ /* 0x040fec00000810cc */
[C---:B------:R-:W-:Y:S06]  /*b2ae0*/  HMMA.1688.F32.TF32 R208, R124.reuse, R180, R208 ;  /* 0x000000b47cd0723c */ /* 0x040fec00000810d0 */
[C---:B------:R-:W-:Y:S06]  /*b2af0*/  HMMA.1688.F32.TF32 R212, R124.reuse, R184, R212 ;  /* 0x000000b87cd4723c */ /* 0x040fec00000810d4 */
[C---:B------:R-:W-:Y:S06]  /*b2b00*/  HMMA.1688.F32.TF32 R216, R124.reuse, R188, R216 ;  /* 0x000000bc7cd8723c */ /* 0x040fec00000810d8 */
[C---:B------:R-:W-:Y:S06]  /*b2b10*/  HMMA.1688.F32.TF32 R116, R124.reuse, R192, R116 ;  /* 0x000000c07c74723c */ /* 0x040fec0000081074 */
[----:B------:R-:W-:Y:S01]  /*b2b20*/  HMMA.1688.F32.TF32 R240, R124, R196, R240 ;  /* 0x000000c47cf0723c */ /* 0x000fe200000810f0 */
[----:B------:R-:W-:-:S02]  /*b2b30*/  IMAD.MOV.U32 R223, RZ, RZ, R244 ;  /* 0x000000ffffdf7224 */ /* 0x000fc400078e00f4 */
[----:B------:R-:W-:Y:S01]  /*b2b40*/  IMAD.MOV.U32 R222, RZ, RZ, R245 ;  /* 0x000000ffffde7224 */ /* 0x000fe200078e00f5 */
[----:B------:R-:W-:Y:S01]  /*b2b50*/  MOV R226, R247 ;  /* 0x000000f700e27202 */ /* 0x000fe20000000f00 */
[----:B------:R-:W-:Y:S01]  /*b2b60*/  IMAD.MOV.U32 R227, RZ, RZ, R246 ;  /* 0x000000ffffe37224 */ /* 0x000fe200078e00f6 */
[C---:B---3--:R-:W-:Y:S01]  /*b2b70*/  HMMA.1688.F32.TF32 R96, R112.reuse, R158, R232 ;  /* 0x0000009e7060723c */ /* 0x048fe200000810e8 */
[----:B------:R-:W-:Y:S04]  /*b2b80*/  STL.64 [R1+0x1200], R100 ;  /* 0x0012006401007387 */ /* 0x000fe80000100a00 */
[----:B------:R-:W-:Y:S01]  /*b2b90*/  LDS R32, [R2+UR12+0x18380] ;  /* 0x0183800c02207984 */ /* 0x000fe20008000800 */
[C---:B------:R-:W-:Y:S03]  /*b2ba0*/  HMMA.1688.F32.TF32 R104, R112.reuse, R162, R228 ;  /* 0x000000a27068723c */ /* 0x040fe600000810e4 */
[----:B------:R2:W-:Y:S04]  /*b2bb0*/  STL.64 [R1+0x1208], R102 ;  /* 0x0012086601007387 */ /* 0x0005e80000100a00 */
[----:B------:R-:W-:Y:S04]  /*b2bc0*/  LDS R34, [R2+UR12+0x19380] ;  /* 0x0193800c02227984 */ /* 0x000fe80008000800 */
[----:B------:R-:W-:Y:S01]  /*b2bd0*/  LDS R33, [R252+UR12+0x18380] ;  /* 0x0183800cfc217984 */ /* 0x000fe20008000800 */
[C---:B--2---:R-:W-:Y:S03]  /*b2be0*/  HMMA.1688.F32.TF32 R100, R112.reuse, R166, R128 ;  /* 0x000000a67064723c */ /* 0x044fe60000081080 */
[----:B------:R-:W2:Y:S04]  /*b2bf0*/  LDS R35, [R252+UR12+0x19380] ;  /* 0x0193800cfc237984 */ /* 0x000ea80008000800 */
[----:B------:R-:W-:Y:S04]  /*b2c00*/  STL.64 [R1+0x1220], R96 ;  /* 0x0012206001007387 */ /* 0x000fe80000100a00 */
[----:B------:R3:W-:Y:S02]  /*b2c10*/  STL.64 [R1+0x1228], R98 ;  /* 0x0012286201007387 */ /* 0x0007e40000100a00 */
[C---:B---3--:R-:W-:Y:S02]  /*b2c20*/  HMMA.1688.F32.TF32 R96, R112.reuse, R170, R132 ;  /* 0x000000aa7060723c */ /* 0x048fe40000081084 */
[----:B------:R-:W-:Y:S04]  /*b2c30*/  STL.64 [R1+0x1240], R104 ;  /* 0x0012406801007387 */ /* 0x000fe80000100a00 */
[----:B------:R-:W-:Y:S04]  /*b2c40*/  STL.64 [R1+0x1248], R106 ;  /* 0x0012486a01007387 */ /* 0x000fe80000100a00 */
[----:B------:R-:W3:Y:S04]  /*b2c50*/  LDL.LU R132, [R1+0x1f0] ;  /* 0x0001f00001847983 */ /* 0x000ee80000300800 */
[----:B------:R-:W-:Y:S04]  /*b2c60*/  STL.64 [R1+0x12a0], R100 ;  /* 0x0012a06401007387 */ /* 0x000fe80000100a00 */
[----:B------:R-:W-:Y:S05]  /*b2c70*/  STL.64 [R1+0x12a8], R102 ;  /* 0x0012a86601007387 */ /* 0x000fea0000100a00 */
        /* <DEDUP_REMOVED lines=19> */
[----:B------:R-:W-:Y:S04]  /*b2db0*/  STL.64 [R1+0x12f0], R96 ;  /* 0x0012f06001007387 */ /* 0x000fe80000100a00 */
[----:B------:R4:W-:Y:S04]  /*b2dc0*/  STL.64 [R1+0x12f8], R98 ;  /* 0x0012f86201007387 */ /* 0x0009e80000100a00 */
[----:B------:R-:W3:Y:S04]  /*b2dd0*/  LDL.LU R101, [R1+0x4d4] ;  /* 0x0004d40001657983 */ /* 0x000ee80000300800 */
[----:B------:R-:W3:Y:S01]  /*b2de0*/  LDL.LU R102, [R1+0x4d8] ;  /* 0x0004d80001667983 */ /* 0x000ee20000300800 */
[----:B----4-:R-:W-:Y:S03]  /*b2df0*/  HMMA.1688.F32.TF32 R96, R112, R178, R204 ;  /* 0x000000b27060723c */ /* 0x010fe600000810cc */
[----:B------:R-:W3:Y:S04]  /*b2e00*/  LDL.LU R103, [R1+0x4dc] ;  /* 0x0004dc0001677983 */ /* 0x000ee80000300800 */
[----:B------:R-:W4:-:S15]  /*b2e10*/  LDL.LU R204, [R1+0x4f0] ;  /* 0x0004f00001cc7983 */ /* 0x000f1e0000300800 */
[----:B------:R-:W-:-:S01]  /*b2e20*/  NOP ;  /* 0x0000000000007918 */ /* 0x000fc20000000000 */
        /* <DEDUP_REMOVED lines=41> */
[C---:B------:R-:W-:Y:S06]  /*b30c0*/  HMMA.1688.F32.TF32 R208, R112.reuse, R182, R208 ;  /* 0x000000b670d0723c */ /* 0x040fec00000810d0 */
[C---:B------:R-:W-:Y:S06]  /*b30d0*/  HMMA.1688.F32.TF32 R212, R112.reuse, R186, R212 ;  /* 0x000000ba70d4723c */ /* 0x040fec00000810d4 */
[C---:B------:R-:W-:Y:S06]  /*b30e0*/  HMMA.1688.F32.TF32 R216, R112.reuse, R190, R216 ;  /* 0x000000be70d8723c */ /* 0x040fec00000810d8 */
[C---:B------:R-:W-:Y:S06]  /*b30f0*/  HMMA.1688.F32.TF32 R116, R112.reuse, R194, R116 ;  /* 0x000000c27074723c */ /* 0x040fec0000081074 */
[----:B------:R-:W-:Y:S01]  /*b3100*/  HMMA.1688.F32.TF32 R112, R112, R198, R240 ;  /* 0x000000c67070723c */ /* 0x000fe200000810f0 */
[----:B------:R-:W-:Y:S04]  /*b3110*/  STL.64 [R1+0x13e0], R208 ;  /* 0x0013e0d001007387 */ /* 0x000fe80000100a00 */
[----:B------:R1:W-:Y:S02]  /*b3120*/  STL.64 [R1+0x13e8], R210 ;  /* 0x0013e8d201007387 */ /* 0x0003e40000100a00 */
[----:B-1----:R-:W-:Y:S01]  /*b3130*/  MOV R210, R16 ;  /* 0x0000001000d27202 */ /* 0x002fe20000000f00 */
[----:B------:R-:W-:Y:S01]  /*b3140*/  IMAD.MOV.U32 R211, RZ, RZ, R13 ;  /* 0x000000ffffd37224 */ /* 0x000fe200078e000d */
[----:B------:R-:W4:Y:S04]  /*b3150*/  LDL.LU R16, [R1+0x5de8] ;  /* 0x005de80001107983 */ /* 0x000f280000300800 */
[----:B------:R-:W4:Y:S04]  /*b3160*/  LDL.LU R13, [R1+0x5de4] ;  /* 0x005de400010d7983 */ /* 0x000f280000300800 */
[----:B------:R-:W-:Y:S04]  /*b3170*/  STL.64 [R1+0x1460], R212 ;  /* 0x001460d401007387 */ /* 0x000fe80000100a00 */
[----:B------:R1:W-:Y:S02]  /*b3180*/  STL.64 [R1+0x1468], R214 ;  /* 0x001468d601007387 */ /* 0x0003e40000100a00 */
[----:B-1----:R-:W-:-:S02]  /*b3190*/  IMAD.MOV.U32 R214, RZ, RZ, R12 ;  /* 0x000000ffffd67224 */ /* 0x002fc400078e000c */
[----:B------:R-:W4:Y:S01]  /*b31a0*/  LDL.LU R12, [R1+0x5de0] ;  /* 0x005de000010c7983 */ /* 0x000f220000300800 */
[----:B------:R-:W-:-:S03]  /*b31b0*/  IMAD.MOV.U32 R215, RZ, RZ, R9 ;  /* 0x000000ffffd77224 */ /* 0x000fc600078e0009 */
[----:B------:R-:W4:Y:S04]  /*b31c0*/  LDL.LU R9, [R1+0x5ddc] ;  /* 0x005ddc0001097983 */ /* 0x000f280000300800 */
[----:B------:R-:W-:Y:S04]  /*b31d0*/  STL.64 [R1+0x14c0], R216 ;  /* 0x0014c0d801007387 */ /* 0x000fe80000100a00 */
[----:B------:R1:W-:Y:S02]  /*b31e0*/  STL.64 [R1+0x14c8], R218 ;  /* 0x0014c8da01007387 */ /* 0x0003e40000100a00 */
[----:B-1----:R-:W-:Y:S01]  /*b31f0*/  MOV R218, R8 ;  /* 0x0000000800da7202 */ /* 0x002fe20000000f00 */
[----:B------:R-:W-:Y:S01]  /*b3200*/  IMAD.MOV.U32 R219, RZ, RZ, R5 ;  /* 0x000000ffffdb7224 */ /* 0x000fe200078e0005 */
[----:B------:R-:W4:Y:S04]  /*b3210*/  LDL.LU R8, [R1+0x5dd8] ;  /* 0x005dd80001087983 */ /* 0x000f280000300800 */
[----:B------:R-:W4:Y:S04]  /*b3220*/  LDL.LU R5, [R1+0x5dd4] ;  /* 0x005dd40001057983 */ /* 0x000f280000300800 */
[----:B------:R-:W-:Y:S04]  /*b3230*/  STL.64 [R1+0x1530], R116 ;  /* 0x0015307401007387 */ /* 0x000fe80000100a00 */
[----:B------:R1:W-:Y:S01]  /*b3240*/  STL.64 [R1+0x1538], R118 ;  /* 0x0015387601007387 */ /* 0x0003e20000100a00 */
[----:B------:R-:W-:Y:S01]  /*b3250*/  HMMA.1688.F32.TF32 R216, R28, R218, R104 ;  /* 0x000000da1cd8723c */ /* 0x000fe20000081068 */
[----:B-1----:R-:W-:-:S02]  /*b3260*/  IMAD.MOV.U32 R118, RZ, RZ, R4 ;  /* 0x000000ffff767224 */ /* 0x002fc400078e0004 */
[----:B------:R-:W4:Y:S04]  /*b3270*/  LDL.LU R4, [R1+0x5dd0] ;  /* 0x005dd00001047983 */ /* 0x000f280000300800 */
[----:B------:R-:W4:Y:S04]  /*b3280*/  LDL.LU R240, [R1+0x440] ;  /* 0x0004400001f07983 */ /* 0x000f280000300800 */
[----:B------:R-:W-:Y:S04]  /*b3290*/  STL.64 [R1+0x1570], R112 ;  /* 0x0015707001007387 */ /* 0x000fe80000100a00 */
[----:B------:R-:W-:Y:S04]  /*b32a0*/  STL.64 [R1+0x1578], R114 ;  /* 0x0015787201007387 */ /* 0x000fe80000100a00 */
[----:B------:R-:W4:Y:S01]  /*b32b0*/  LDL.LU R241, [R1+0x444] ;  /* 0x0004440001f17983 */ /* 0x000f220000300800 */
[C---:B---3--:R-:W-:Y:S03]  /*b32c0*/  HMMA.1688.F32.TF32 R212, R28.reuse, R214, R100 ;  /* 0x000000d61cd4723c */ /* 0x048fe60000081064 */
[----:B------:R-:W3:Y:S04]  /*b32d0*/  LDL.LU R242, [R1+0x448] ;  /* 0x0004480001f27983 */ /* 0x000ee80000300800 */
[----:B------:R-:W3:Y:S01]  /*b32e0*/  LDL.LU R243, [R1+0x44c] ;  /* 0x00044c0001f37983 */ /* 0x000ee20000300800 */
[C---:B------:R-:W-:Y:S03]  /*b32f0*/  HMMA.1688.F32.TF32 R220, R28.reuse, R222, R108 ;  /* 0x000000de1cdc723c */ /* 0x040fe6000008106c */
[----:B------:R-:W-:Y:S03]  /*b3300*/  LDS R112, [R2+UR12+0x1a380] ;  /* 0x01a3800c02707984 */ /* 0x000fe60008000800 */
[C---:B------:R-:W-:Y:S01]  /*b3310*/  HMMA.1688.F32.TF32 R224, R28.reuse, R226, R248 ;  /* 0x000000e21ce0723c */ /* 0x040fe200000810f8 */
[----:B------:R-:W-:Y:S04]  /*b3320*/  LDS R114, [R2+UR12+0x1b380] ;  /* 0x01b3800c02727984 */ /* 0x000fe80008000800 */
[----:B------:R-:W-:Y:S04]  /*b3330*/  LDS R113, [R252+UR12+0x1a380] ;  /* 0x01a3800cfc717984 */ /* 0x000fe80008000800 */
[----:B------:R-:W1:Y:S01]  /*b3340*/  LDS R115, [R252+UR12+0x1b380] ;  /* 0x01b3800cfc737984 */ /* 0x000e620008000800 */
[C---:B--2---:R-:W-:Y:S03]  /*b3350*/  HMMA.1688.F32.TF32 R208, R28.reuse, R210, R96 ;  /* 0x000000d21cd0723c */ /* 0x044fe60000081060 */
        /* <DEDUP_REMOVED lines=9> */
[C---:B----4-:R-:W-:Y:S06]  /*b33f0*/  HMMA.1688.F32.TF32 R236, R28.reuse, R10, R236 ;  /* 0x0000000a1cec723c */ /* 0x050fec00000810ec */
[C---:B------:R-:W-:Y:S06]  /*b3400*/  HMMA.1688.F32.TF32 R228, R28.reuse, R6, R228 ;  /* 0x000000061ce4723c */ /* 0x040fec00000810e4 */
[C---:B------:R-:W-:Y:S06]  /*b3410*/  HMMA.1688.F32.TF32 R232, R28.reuse, R22, R232 ;  /* 0x000000161ce8723c */ /* 0x040fec00000810e8 */
[----:B------:R-:W-:Y:S01]  /*b3420*/  HMMA.1688.F32.TF32 R124, R28, R14, R124 ;  /* 0x0000000e1c7c723c */ /* 0x000fe2000008107c */
[----:B------:R-:W-:-:S05]  /*b3430*/  IMAD.MOV.U32 R119, RZ, RZ, R3 ;  /* 0x000000ffff777224 */ /* 0x000fca00078e0003 */
        /* <DEDUP_REMOVED lines=11> */
[----:B---3--:R-:W-:Y:S06]  /*b34f0*/  HMMA.1688.F32.TF32 R116, R28, R118, R240 ;  /* 0x000000761c74723c */ /* 0x008fec00000810f0 */
        /* <DEDUP_REMOVED lines=22> */
[----:B------:R-:W1:Y:S01]  /*b3660*/  LDS R135, [R252+UR12+0x1d380] ;  /* 0x01d3800cfc877984 */ /* 0x000e620008000800 */
[----:B------:R-:W-:Y:S06]  /*b3670*/  HMMA.1688.F32.TF32 R28, R32, R88, R244 ;  /* 0x00000058201c723c */ /* 0x000fec00000810f4 */
[C---:B------:R-:W-:Y:S06]  /*b3680*/  HMMA.1688.F32.TF32 R236, R112.reuse, R110, R236 ;  /* 0x0000006e70ec723c */ /* 0x040fec00000810ec */
[----:B------:R-:W-:Y:S06]  /*b3690*/  HMMA.1688.F32.TF32 R228, R112, R106, R228 ;  /* 0x0000006a70e4723c */ /* 0x000fec00000810e4 */
[----:B------:R-:W-:Y:S01]  /*b36a0*/  HMMA.1688.F32.TF32 R240, R32, R36, R240 ;  /* 0x0000002420f0723c */ /* 0x000fe200000810f0 */
[----:B------:R-:W-:Y:S04]  /*b36b0*/  LDS R34, [R2+UR12+0x1f380] ;  /* 0x01f3800c02227984 */ /* 0x000fe80008000800 */
[----:B------:R-:W-:Y:S01]  /*b36c0*/  LDS R32, [R2+UR12+0x1e380] ;  /* 0x01e3800c02207984 */ /* 0x000fe20008000800 */
[C---:B------:R-:W-:Y:S03]  /*b36d0*/  HMMA.1688.F32.TF32 R232, R112.reuse, R102, R232 ;  /* 0x0000006670e8723c */ /* 0x040fe600000810e8 */
[----:B------:R-:W-:Y:S03]  /*b36e0*/  LDS R35, [R252+UR12+0x1f380] ;  /* 0x01f3800cfc237984 */ /* 0x000fe60008000800 */
[C---:B------:R-:W-:Y:S01]  /*b36f0*/  HMMA.1688.F32.TF32 R124, R112.reuse, R98, R124 ;  /* 0x00000062707c723c */ /* 0x040fe2000008107c */
[----:B------:R-:W2:Y:S05]  /*b3700*/  LDS R33, [R252+UR12+0x1e380] ;  /* 0x01e3800cfc217984 */ /* 0x000eaa0008000800 */
[----:B------:R-:W-:Y:S06]  /*b3710*/  HMMA.1688.F32.TF32 R28, R112, R90, R28 ;  /* 0x0000005a701c723c */ /* 0x000fec000008101c */
[C---:B-1----:R-:W-:Y:S06]  /*b3720*/  HMMA.1688.F32.TF32 R236, R132.reuse, R136, R236 ;  /* 0x0000008884ec723c */ /* 0x042fec00000810ec */
[----:B------:R-:W-:Y:S06]  /*b3730*/  HMMA.1688.F32.TF32 R228, R132, R140, R228 ;  /* 0x0000008c84e4723c */ /* 0x000fec00000810e4 */
[----:B------:R-:W-:Y:S01]  /*b3740*/  HMMA.1688.F32.TF32 R240, R112, R38, R240 ;  /* 0x0000002670f0723c */ /* 0x000fe200000810f0 */
[----:B------:R-:W-:Y:S01]  /*b3750*/  STL.64 [R1+0x5d40], R250 ;  /* 0x005d40fa01007387 */ /* 0x000fe20000100a00 */
[----:B------:R-:W-:-:S03]  /*b3760*/  LOP3.LUT R3, R0, 0x20, RZ, 0x3c, !PT ;  /* 0x0000002000037812 */ /* 0x000fc600078e3cff */
[----:B------:R-:W-:Y:S01]  /*b3770*/  LDS R112, [R0+UR12+0x18000] ;  /* 0x0180000c00707984 */ /* 0x000fe20008000800 */
[C---:B------:R-:W-:Y:S03]  /*b3780*/  HMMA.1688.F32.TF32 R232, R132.reuse, R144, R232 ;  /* 0x0000009084e8723c */ /* 0x040fe600000810e8 */
[----:B------:R-:W-:Y:S03]  /*b3790*/  LDS R113, [R3+UR12+0x18000] ;  /* 0x0180000c03717984 */ /* 0x000fe60008000800 */
[----:B------:R-:W-:Y:S01]  /*b37a0*/  HMMA.1688.F32.TF32 R124, R132, R148, R124 ;  /* 0x00000094847c723c */ /* 0x000fe2000008107c */
[----:B------:R-:W-:Y:S04]  /*b37b0*/  LDS R115, [R3+UR12+0x19000] ;  /* 0x0190000c03737984 */ /* 0x000fe80008000800 */
[----:B------:R-:W1:Y:S01]  /*b37c0*/  LDS R114, [R0+UR12+0x19000] ;  /* 0x0190000c00727984 */ /* 0x000e620008000800 */
[----:B--2---:R-:W-:Y:S06]  /*b37d0*/  HMMA.1688.F32.TF32 R236, R32, R138, R236 ;  /* 0x0000008a20ec723c */ /* 0x004fec00000810ec */
[----:B------:R-:W-:Y:S06]  /*b37e0*/  HMMA.1688.F32.TF32 R244, R132, R156, R28 ;  /* 0x0000009c84f4723c */ /* 0x000fec000008101c */
        /* <DEDUP_REMOVED lines=34> */
[----:B----4-:R-:W-:Y:S03]  /*b3a10*/  HMMA.1688.F32.TF32 R124, R32, R158, R244 ;  /* 0x0000009e207c723c */ /* 0x010fe600000810f4 */
[----:B------:R-:W3:Y:S04]  /*b3a20*/  LDL.LU R251, [R1+0x54c] ;  /* 0x00054c0001fb7983 */ /* 0x000ee80000300800 */
[----:B------:R-:W1:-:S15]  /*b3a30*/  LDL.LU R244, [R1+0x590] ;  /* 0x0005900001f47983 */ /* 0x000e5e0000300800 */
[----:B------:R-:W-:-:S01]  /*b3a40*/  NOP ;  /* 0x0000000000007918 */ /* 0x000fc20000000000 */
[----:B------:R-:W-:Y:S04]  /*b3a50*/  STL.64 [R1+0x1190], R124 ;  /* 0x0011907c01007387 */ /* 0x000fe80000100a00 */
[----:B------:R4:W-:Y:S01]  /*b3a60*/  STL.64 [R1+0x1198], R126 ;  /* 0x0011987e01007387 */ /* 0x0009e20000100a00 */
[C---:B------:R-:W-:Y:S03]  /*b3a70*/  HMMA.1688.F32.TF32 R128, R32.reuse, R170, R204 ;  /* 0x000000aa2080723c */ /* 0x040fe600000810cc */
[----:B------:R-:W1:Y:S04]  /*b3a80*/  LDL.LU R245, [R1+0x594] ;  /* 0x0005940001f57983 */ /* 0x000e680000300800 */
[----:B------:R-:W1:Y:S01]  /*b3a90*/  LDL.LU R246, [R1+0x598] ;  /* 0x0005980001f67983 */ /* 0x000e620000300800 */
[C---:B----4-:R-:W-:Y:S03]  /*b3aa0*/  HMMA.1688.F32.TF32 R124, R32.reuse, R162, R120 ;  /* 0x000000a2207c723c */ /* 0x050fe60000081078 */
[----:B------:R-:W1:Y:S03]  /*b3ab0*/  LDL.LU R247, [R1+0x59c] ;  /* 0x00059c0001f77983 */ /* 0x000e660000300800 */
[----:B------:R-:W-:-:S15]  /*b3ac0*/  HMMA.1688.F32.TF32 R120, R32, R166, R200 ;  /* 0x000000a62078723c */ /* 0x000fde00000810c8 */
[----:B------:R-:W-:-:S02]  /*b3ad0*/  NOP ;  /* 0x0000000000007918 */ /* 0x000fc40000000000 */
[----:B------:R-:W-:Y:S04]  /*b3ae0*/  STL.64 [R1+0x11a0], R124 ;  /* 0x0011a07c01007387 */ /* 0x000fe80000100a00 */
[----:B------:R4:W-:Y:S04]  /*b3af0*/  STL.64 [R1+0x11a8], R126 ;  /* 0x0011a87e01007387 */ /* 0x0009e80000100a00 */
[----:B------:R-:W-:Y:S04]  /*b3b00*/  STL.64 [R1+0x11f0], R120 ;  /* 0x0011f07801007387 */ /* 0x000fe80000100a00 */
[----:B------:R2:W-:Y:S01]  /*b3b10*/  STL.64 [R1+0x11f8], R122 ;  /* 0x0011f87a01007387 */ /* 0x0005e20000100a00 */
[C---:B----4-:R-:W-:Y:S06]  /*b3b20*/  HMMA.1688.F32.TF32 R124, R32.reuse, R174, R208 ;  /* 0x000000ae207c723c */ /* 0x050fec00000810d0 */
[C---:B--2---:R-:W-:Y:S01]  /*b3b30*/  HMMA.1688.F32.TF32 R120, R32.reuse, R178, R212 ;  /* 0x000000b22078723c */ /* 0x044fe200000810d4 */
[----:B------:R-:W-:Y:S04]  /*b3b40*/  STL.64 [R1+0x1210], R128 ;  /* 0x0012108001007387 */ /* 0x000fe80000100a00 */
[----:B------:R-:W-:Y:S04]  /*b3b50*/  STL.64 [R1+0x1218], R130 ;  /* 0x0012188201007387 */ /* 0x000fe80000100a00 */
[----:B------:R-:W2:Y:S08]  /*b3b60*/  LDL.LU R208, [R1+0x5d0] ;  /* 0x0005d00001d07983 */ /* 0x000eb00000300800 */
[----:B------:R-:W-:Y:S04]  /*b3b70*/  STL.64 [R1+0x1230], R124 ;  /* 0x0012307c01007387 */ /* 0x000fe80000100a00 */
[----:B------:R-:W-:Y:S04]  /*b3b80*/  STL.64 [R1+0x1238], R126 ;  /* 0x0012387e01007387 */ /* 0x000fe80000100a00 */
        /* <DEDUP_REMOVED lines=46> */
[----:B------:R1:W-:Y:S04]  /*b3e70*/  STL.64 [R1+0x12e0], R216 ;  /* 0x0012e0d801007387 */ /* 0x0003e80000100a00 */
[----:B------:R1:W-:Y:S04]  /*b3e80*/  STL.64 [R1+0x12e8], R218 ;  /* 0x0012e8da01007387 */ /* 0x0003e80000100a00 */
[----:B-1----:R-:W4:Y:S04]  /*b3e90*/  LDL.LU R216, [R1+0x5b0] ;  /* 0x0005b00001d87983 */ /* 0x002f280000300800 */
        /* <DEDUP_REMOVED lines=14> */
[----:B------:R-:W4:Y:S01]  /*b3f80*/  LDL.LU R227, [R1+0x57c] ;  /* 0x00057c0001e37983 */ /* 0x000f220000300800 */
[C---:B------:R-:W-:Y:S06]  /*b3f90*/  HMMA.1688.F32.TF32 R116, R32.reuse, R194, R116 ;  /* 0x000000c22074723c */ /* 0x040fec0000081074 */
[----:B------:R-:W-:-:S15]  /*b3fa0*/  HMMA.1688.F32.TF32 R32, R32, R198, R240 ;  /* 0x000000c62020723c */ /* 0x000fde00000810f0 */
[----:B------:R-:W-:-:S02]  /*b3fb0*/  NOP ;  /* 0x0000000000007918 */ /* 0x000fc40000000000 */
[----:B------:R-:W-:Y:S04]  /*b3fc0*/  STL.64 [R1+0x1480], R116 ;  /* 0x0014807401007387 */ /* 0x000fe80000100a00 */
[----:B------:R1:W-:Y:S04]  /*b3fd0*/  STL.64 [R1+0x1488], R118 ;  /* 0x0014887601007387 */ /* 0x0003e80000100a00 */
[----:B------:R-:W-:Y:S04]  /*b3fe0*/  STL.64 [R1+0x14f0], R32 ;  /* 0x0014f02001007387 */ /* 0x000fe80000100a00 */
[----:B------:R-:W-:Y:S04]  /*b3ff0*/  STL.64 [R1+0x14f8], R34 ;  /* 0x0014f82201007387 */ /* 0x000fe80000100a00 */
[----:B------:R-:W-:Y:S04]  /*b4000*/  LDS R33, [R3+UR12+0x1c000] ;  /* 0x01c0000c03217984 */ /* 0x000fe80008000800 */
[----:B------:R-:W-:Y:S04]  /*b4010*/  LDS R35, [R3+UR12+0x1d000] ;  /* 0x01d0000c03237984 */ /* 0x000fe80008000800 */
[----:B------:R-:W-:Y:S04]  /*b4020*/  LDS R32, [R0+UR12+0x1c000] ;  /* 0x01c0000c00207984 */ /* 0x000fe80008000800 */
[----:B------:R-:W4:Y:S01]  /*b4030*/  LDS R34, [R0+UR12+0x1d000] ;  /* 0x01d0000c00227984 */ /* 0x000f220008000800 */
[C---:B-1----:R-:W-:Y:S06]  /*b4040*/  HMMA.1688.F32.TF32 R116, R112.reuse, R40, R244 ;  /* 0x000000287074723c */ /* 0x042fec00000810f4 */
[C---:B--2---:R-:W-:Y:S06]  /*b4050*/  HMMA.1688.F32.TF32 R208, R112.reuse, R56, R208 ;  /* 0x0000003870d0723c */ /* 0x044fec00000810d0 */
[C---:B---3--:R-:W-:Y:S06]  /*b4060*/  HMMA.1688.F32.TF32 R240, R112.reuse, R36, R248 ;  /* 0x0000002470f0723c */ /* 0x048fec00000810f8 */
[C---:B------:R-:W-:Y:S06]  /*b4070*/  HMMA.1688.F32.TF32 R200, R112.reuse, R64, R200 ;  /* 0x0000004070c8723c */ /* 0x040fec00000810c8 */
[C---:B------:R-:W-:Y:S06]  /*b4080*/  HMMA.1688.F32.TF32 R132, R112.reuse, R80, R132 ;  /* 0x000000507084723c */ /* 0x040fec0000081084 */
[C---:B----4-:R-:W-:Y:S06]  /*b4090*/  HMMA.1688.F32.TF32 R120, R112.reuse, R96, R120 ;  /* 0x000000607078723c */ /* 0x050fec0000081078 */
[C---:B------:R-:W-:Y:S06]  /*b40a0*/  HMMA.1688.F32.TF32 R128, R112.reuse, R100, R128 ;  /* 0x000000647080723c */ /* 0x040fec0000081080 */
[C---:B------:R-:W-:Y:S06]  /*b40b0*/  HMMA.1688.F32.TF32 R236, R112.reuse, R108, R236 ;  /* 0x0000006c70ec723c */ /* 0x040fec00000810ec */
[C---:B------:R-:W-:Y:S06]  /*b40c0*/  HMMA.1688.F32.TF32 R228, R112.reuse, R84, R228 ;  /* 0x0000005470e4723c */ /* 0x040fec00000810e4 */
[----:B------:R-:W-:-:S12]  /*b40d0*/  HMMA.1688.F32.TF32 R124, R112, R92, R124 ;  /* 0x0000005c707c723c */ /* 0x000fd8000008107c */
[----:B------:R-:W-:Y:S06]  /*b40e0*/  HMMA.1688.F32.TF32 R236, R28, R110, R236 ;  /* 0x0000006e1cec723c */ /* 0x000fec00000810ec */
[----:B------:R-:W-:Y:S06]  /*b40f0*/  HMMA.1688.F32.TF32 R232, R112, R88, R232 ;  /* 0x0000005870e8723c */ /* 0x000fec00000810e8 */
[----:B------:R-:W-:Y:S06]  /*b4100*/  HMMA.1688.F32.TF32 R120, R28, R98, R120 ;  /* 0x000000621c78723c */ /* 0x000fec0000081078 */
[C---:B------:R-:W-:Y:S06]  /*b4110*/  HMMA.1688.F32.TF32 R204, R112.reuse, R60, R204 ;  /* 0x0000003c70cc723c */ /* 0x040fec00000810cc */
[C---:B------:R-:W-:Y:S06]  /*b4120*/  HMMA.1688.F32.TF32 R212, R112.reuse, R52, R212 ;  /* 0x0000003470d4723c */ /* 0x040fec00000810d4 */
[C---:B------:R-:W-:Y:S06]  /*b4130*/  HMMA.1688.F32.TF32 R216, R112.reuse, R48, R216 ;  /* 0x0000003070d8723c */ /* 0x040fec00000810d8 */
[C---:B------:R-:W-:Y:S06]  /*b4140*/  HMMA.1688.F32.TF32 R220, R112.reuse, R44, R220 ;  /* 0x0000002c70dc723c */ /* 0x040fec00000810dc */
[----:B------:R-:W-:Y:S06]  /*b4150*/  HMMA.1688.F32.TF32 R224, R112, R104, R224 ;  /* 0x0000006870e0723c */ /* 0x000fec00000810e0 */
[C---:B------:R-:W-:Y:S01]  /*b4160*/  HMMA.1688.F32.TF32 R112, R28.reuse, R102, R128 ;  /* 0x000000661c70723c */ /* 0x040fe20000081080 */
[----:B------:R-:W-:Y:S04]  /*b4170*/  LDS R129, [R3+UR12+0x1e000] ;  /* 0x01e0000c03817984 */ /* 0x000fe80008000800 */
[----:B------:R-:W-:Y:S04]  /*b4180*/  LDS R131, [R3+UR12+0x1f000] ;  /* 0x01f0000c03837984 */ /* 0x000fe80008000800 */
[----:B------:R-:W-:Y:S04]  /*b4190*/  LDS R128, [R0+UR12+0x1e000] ;  /* 0x01e0000c00807984 */ /* 0x000fe80008000800 */
[----:B------:R-:W1:Y:S05]  /*b41a0*/  LDS R130, [R0+UR12+0x1f000] ;  /* 0x01f0000c00827984 */ /* 0x000e6a0008000800 */
        /* <DEDUP_REMOVED lines=21> */
[----:B-1----:R-:W-:Y:S06]  /*b4300*/  HMMA.1688.F32.TF32 R236, R128, R138, R236 ;  /* 0x0000008a80ec723c */ /* 0x002fec00000810ec */
        /* <DEDUP_REMOVED lines=15> */
[----:B------:R-:W-:Y:S04]  /*b4400*/  STL.64 [R1+0x510], R236 ;  /* 0x000510ec01007387 */ /* 0x000fe80000100a00 */
[----:B------:R-:W-:Y:S06]  /*b4410*/  STL.64 [R1+0x518], R238 ;  /* 0x000518ee01007387 */ /* 0x000fec0000100a00 */
[----:B------:R-:W-:Y:S04]  /*b4420*/  STL.64 [R1+0x500], R32 ;  /* 0x0005002001007387 */ /* 0x000fe80000100a00 */
[----:B------:R-:W-:Y:S04]  /*b4430*/  STL.64 [R1+0x508], R34 ;  /* 0x0005082201007387 */ /* 0x000fe80000100a00 */
[----:B------:R-:W-:Y:S04]  /*b4440*/  STL.64 [R1+0x4f0], R224 ;  /* 0x0004f0e001007387 */ /* 0x000fe80000100a00 */
[----:B------:R-:W-:Y:S04]  /*b4450*/  STL.64 [R1+0x4f8], R226 ;  /* 0x0004f8e201007387 */ /* 0x000fe80000100a00 */
[----:B------:R-:W-:Y:S04]  /*b4460*/  STL.64 [R1+0x4e0], R112 ;  /* 0x0004e07001007387 */ /* 0x000fe80000100a00 */
[----:B------:R1:W-:Y:S04]  /*b4470*/  STL.64 [R1+0x4e8], R114 ;  /* 0x0004e87201007387 */ /* 0x0003e80000100a00 */
[----:B------:R-:W2:Y:S01]  /*b4480*/  LDL.LU R248, [R1+0x330] ;  /* 0x0003300001f87983 */ /* 0x000ea20000300800 */
[C---:B------:R-:W-:Y:S03]  /*b4490*/  HMMA.1688.F32.TF32 R120, R128.reuse, R166, R132 ;  /* 0x000000a68078723c */ /* 0x040fe60000081084 */
[----:B------:R-:W-:Y:S03]  /*b44a0*/  LDS R33, [R3+UR12+0x1a080] ;  /* 0x01a0800c03217984 */ /* 0x000fe60008000800 */
[C---:B-1----:R-:W-:Y:S01]  /*b44b0*/  HMMA.1688.F32.TF32 R112, R128.reuse, R154, R124 ;  /* 0x0000009a8070723c */ /* 0x042fe2000008107c */
[----:B------:R-:W-:Y:S04]  /*b44c0*/  LDS R35, [R3+UR12+0x1b080] ;  /* 0x01b0800c03237984 */ /* 0x000fe80008000800 */
[----:B------:R-:W-:Y:S01]  /*b44d0*/  LDS R32, [R0+UR12+0x1a080] ;  /* 0x01a0800c00207984 */ /* 0x000fe20008000800 */
[----:B------:R-:W-:Y:S03]  /*b44e0*/  HMMA.1688.F32.TF32 R216, R128, R186, R216 ;  /* 0x000000ba80d8723c */ /* 0x000fe600000810d8 */
[----:B------:R-:W1:-:S14]  /*b44f0*/  LDS R34, [R0+UR12+0x1b080] ;  /* 0x01b0800c00227984 */ /* 0x000e5c0008000800 */
[----:B------:R-:W-:Y:S04]  /*b4500*/  STL.64 [R1+0x520], R112 ;  /* 0x0005207001007387 */ /* 0x000fe80000100a00 */
[----:B------:R3:W-:Y:S04]  /*b4510*/  STL.64 [R1+0x528], R114 ;  /* 0x0005287201007387 */ /* 0x0007e80000100a00 */
[----:B------:R-:W2:Y:S01]  /*b4520*/  LDL.LU R249, [R1+0x334] ;  /* 0x0003340001f97983 */ /* 0x000ea20000300800 */
[C---:B------:R-:W-:Y:S03]  /*b4530*/  HMMA.1688.F32.TF32 R124, R128.reuse, R162, R228 ;  /* 0x000000a2807c723c */ /* 0x040fe600000810e4 */
[----:B------:R-:W2:Y:S03]  /*b4540*/  LDL.LU R250, [R1+0x338] ;  /* 0x0003380001fa7983 */ /* 0x000ea60000300800 */
[C---:B---3--:R-:W-:Y:S01]  /*b4550*/  HMMA.1688.F32.TF32 R112, R128.reuse, R158, R232 ;  /* 0x0000009e8070723c */ /* 0x048fe200000810e8 */
[----:B------:R-:W2:Y:S04]  /*b4560*/  LDL.LU R251, [R1+0x33c] ;  /* 0x00033c0001fb7983 */ /* 0x000ea80000300800 */
[----:B------:R-:W3:Y:S04]  /*b4570*/  LDL.LU R244, [R1+0x340] ;  /* 0x0003400001f47983 */ /* 0x000ee80000300800 */
[----:B------:R-:W3:Y:S04]  /*b4580*/  LDL.LU R245, [R1+0x344] ;  /* 0x0003440001f57983 */ /* 0x000ee80000300800 */
[----:B------:R-:W3:Y:S04]  /*b4590*/  LDL.LU R246, [R1+0x348] ;  /* 0x0003480001f67983 */ /* 0x000ee80000300800 */
[----:B------:R-:W3:Y:S06]  /*b45a0*/  LDL.LU R247, [R1+0x34c] ;  /* 0x00034c0001f77983 */ /* 0x000eec0000300800 */
        /* <DEDUP_REMOVED lines=72> */
[----:B------:R-:W2:Y:S04]  /*b4a30*/  LDL.LU R219, [R1+0x36c] ;  /* 0x00036c0001db7983 */ /* 0x000ea80000300800 */
[----:B------:R1:W-:Y:S04]  /*b4a40*/  STL.64 [R1+0x8f0], R220 ;  /* 0x0008f0dc01007387 */ /* 0x0003e80000100a00 */
[----:B------:R1:W-:Y:S04]  /*b4a50*/  STL.64 [R1+0x8f8], R222 ;  /* 0x0008f8de01007387 */ /* 0x0003e80000100a00 */
[----:B-1----:R-:W2:Y:S04]  /*b4a60*/  LDL.LU R220, [R1+0x350] ;  /* 0x0003500001dc7983 */ /* 0x002ea80000300800 */
[----:B------:R-:W2:Y:S04]  /*b4a70*/  LDL.LU R221, [R1+0x354] ;  /* 0x0003540001dd7983 */ /* 0x000ea80000300800 */
[----:B------:R-:W2:Y:S04]  /*b4a80*/  LDL.LU R222, [R1+0x358] ;  /* 0x0003580001de7983 */ /* 0x000ea80000300800 */
[----:B------:R-:W2:Y:S01]  /*b4a90*/  LDL.LU R223, [R1+0x35c] ;  /* 0x00035c0001df7983 */ /* 0x000ea20000300800 */
[----:B------:R-:W-:-:S15]  /*b4aa0*/  HMMA.1688.F32.TF32 R116, R128, R194, R116 ;  /* 0x000000c28074723c */ /* 0x000fde0000081074 */
[----:B------:R-:W-:-:S08]  /*b4ab0*/  NOP ;  /* 0x0000000000007918 */ /* 0x000fd00000000000 */
[----:B------:R-:W-:Y:S04]  /*b4ac0*/  STL.64 [R1+0x910], R116 ;  /* 0x0009107401007387 */ /* 0x000fe80000100a00 */
[----:B------:R1:W-:Y:S02]  /*b4ad0*/  STL.64 [R1+0x918], R118 ;  /* 0x0009187601007387 */ /* 0x0003e40000100a00 */
[----:B-1----:R-:W-:Y:S06]  /*b4ae0*/  HMMA.1688.F32.TF32 R116, R128, R198, R240 ;  /* 0x000000c68074723c */ /* 0x002fec00000810f0 */
[----:B------:R-:W-:-:S15]  /*b4af0*/  HMMA.1688.F32.TF32 R240, R28, R36, R248 ;  /* 0x000000241cf0723c */ /* 0x000fde00000810f8 */
[----:B------:R-:W-:-:S02]  /*b4b00*/  NOP ;  /* 0x0000000000007918 */ /* 0x000fc40000000000 */
[----:B------:R-:W-:Y:S04]  /*b4b10*/  STL.64 [R1+0x920], R116 ;  /* 0x0009207401007387 */ /* 0x000fe80000100a00 */
[----:B------:R3:W-:Y:S01]  /*b4b20*/  STL.64 [R1+0x928], R118 ;  /* 0x0009287601007387 */ /* 0x0007e20000100a00 */
[C---:B----4-:R-:W-:Y:S06]  /*b4b30*/  HMMA.1688.F32.TF32 R204, R28.reuse, R60, R204 ;  /* 0x0000003c1ccc723c */ /* 0x050fec00000810cc */
[C---:B---3--:R-:W-:Y:S06]  /*b4b40*/  HMMA.1688.F32.TF32 R116, R28.reuse, R40, R244 ;  /* 0x000000281c74723c */ /* 0x048fec00000810f4 */
        /* <DEDUP_REMOVED lines=9> */
[----:B------:R-:W1:Y:S01]  /*b4be0*/  LDS R114, [R0+UR12+0x1d080] ;  /* 0x01d0800c00727984 */ /* 0x000e620008000800 */
[C---:B------:R-:W-:Y:S06]  /*b4bf0*/  HMMA.1688.F32.TF32 R224, R28.reuse, R104, R224 ;  /* 0x000000681ce0723c */ /* 0x040fec00000810e0 */
[C---:B------:R-:W-:Y:S06]  /*b4c00*/  HMMA.1688.F32.TF32 R124, R28.reuse, R92, R124 ;  /* 0x0000005c1c7c723c */ /* 0x040fec000008107c */
[----:B------:R-:W-:Y:S06]  /*b4c10*/  HMMA.1688.F32.TF32 R228, R28, R84, R228 ;  /* 0x000000541ce4723c */ /* 0x000fec00000810e4 */
[----:B------:R-:W-:Y:S06]  /*b4c20*/  HMMA.1688.F32.TF32 R236, R32, R110, R236 ;  /* 0x0000006e20ec723c */ /* 0x000fec00000810ec */
[C---:B------:R-:W-:Y:S06]  /*b4c30*/  HMMA.1688.F32.TF32 R208, R28.reuse, R56, R208 ;  /* 0x000000381cd0723c */ /* 0x040fec00000810d0 */
[----:B------:R-:W-:Y:S06]  /*b4c40*/  HMMA.1688.F32.TF32 R212, R28, R52, R212 ;  /* 0x000000341cd4723c */ /* 0x000fec00000810d4 */
[----:B------:R-:W-:Y:S06]  /*b4c50*/  HMMA.1688.F32.TF32 R224, R32, R106, R224 ;  /* 0x0000006a20e0723c */ /* 0x000fec00000810e0 */
[C---:B--2---:R-:W-:Y:S06]  /*b4c60*/  HMMA.1688.F32.TF32 R216, R28.reuse, R48, R216 ;  /* 0x000000301cd8723c */ /* 0x044fec00000810d8 */
[----:B------:R-:W-:Y:S06]  /*b4c70*/  HMMA.1688.F32.TF32 R220, R28, R44, R220 ;  /* 0x0000002c1cdc723c */ /* 0x000fec00000810dc */
[C---:B------:R-:W-:Y:S01]  /*b4c80*/  HMMA.1688.F32.TF32 R28, R32.reuse, R102, R128 ;  /* 0x00000066201c723c */ /* 0x040fe20000081080 */
[----:B------:R-:W-:Y:S04]  /*b4c90*/  LDS R129, [R3+UR12+0x1e080] ;  /* 0x01e0800c03817984 */ /* 0x000fe80008000800 */
[----:B------:R-:W-:Y:S04]  /*b4ca0*/  LDS R131, [R3+UR12+0x1f080] ;  /* 0x01f0800c03837984 */ /* 0x000fe80008000800 */
[----:B------:R-:W-:Y:S04]  /*b4cb0*/  LDS R128, [R0+UR12+0x1e080] ;  /* 0x01e0800c00807984 */ /* 0x000fe80008000800 */
[----:B------:R-:W2:Y:S01]  /*b4cc0*/  LDS R130, [R0+UR12+0x1f080] ;  /* 0x01f0800c00827984 */ /* 0x000ea20008000800 */
        /* <DEDUP_REMOVED lines=15> */
[C---:B-1----:R-:W-:Y:S03]  /*b4dc0*/  HMMA.1688.F32.TF32 R236, R112.reuse, R136, R236 ;  /* 0x0000008870ec723c */ /* 0x042fe600000810ec */
[----:B------:R-:W-:Y:S03]  /*b4dd0*/  LDS R32, [R0+UR12+0x18100] ;  /* 0x0181000c00207984 */ /* 0x000fe60008000800 */
[C---:B------:R-:W-:Y:S01]  /*b4de0*/  HMMA.1688.F32.TF32 R224, R112.reuse, R140, R224 ;  /* 0x0000008c70e0723c */ /* 0x040fe200000810e0 */
[----:B------:R-:W1:Y:S05]  /*b4df0*/  LDS R34, [R0+UR12+0x19100] ;  /* 0x0191000c00227984 */ /* 0x000e6a0008000800 */
        /* <DEDUP_REMOVED lines=16> */
[C---:B------:R-:W-:Y:S01]  /*b4f00*/  HMMA.1688.F32.TF32 R224, R128.reuse, R146, R28 ;  /* 0x0000009280e0723c */ /* 0x040fe2000008101c */
[----:B------:R-:W-:Y:S04]  /*b4f10*/  LDS R29, [R3+UR12+0x1a100] ;  /* 0x01a1000c031d7984 */ /* 0x000fe80008000800 */
[----:B------:R-:W-:Y:S01]  /*b4f20*/  LDS R31, [R3+UR12+0x1b100] ;  /* 0x01b1000c031f7984 */ /* 0x000fe20008000800 */
[C---:B------:R-:W-:Y:S03]  /*b4f30*/  HMMA.1688.F32.TF32 R216, R128.reuse, R186, R216 ;  /* 0x000000ba80d8723c */ /* 0x040fe600000810d8 */
[----:B------:R-:W-:Y:S04]  /*b4f40*/  LDS R28, [R0+UR12+0x1a100] ;  /* 0x01a1000c001c7984 */ /* 0x000fe80008000800 */
[----:B------:R-:W-:Y:S04]  /*b4f50*/  STL.64 [R1+0x470], R112 ;  /* 0x0004707001007387 */ /* 0x000fe80000100a00 */
[----:B------:R2:W-:Y:S01]  /*b4f60*/  STL.64 [R1+0x478], R114 ;  /* 0x0004787201007387 */ /* 0x0005e20000100a00 */
[C---:B------:R-:W-:Y:S03]  /*b4f70*/  HMMA.1688.F32.TF32 R220, R128.reuse, R190, R220 ;  /* 0x000000be80dc723c */ /* 0x040fe600000810dc */
[----:B------:R-:W3:Y:S03]  /*b4f80*/  LDS R30, [R0+UR12+0x1b100] ;  /* 0x01b1000c001e7984 */ /* 0x000ee60008000800 */
[C---:B--2---:R-:W-:Y:S01]  /*b4f90*/  HMMA.1688.F32.TF32 R112, R128.reuse, R150, R120 ;  /* 0x000000968070723c */ /* 0x044fe20000081078 */
[----:B------:R-:W-:Y:S04]  /*b4fa0*/  STL.64 [R1+0x460], R236 ;  /* 0x000460ec01007387 */ /* 0x000fe80000100a00 */
[----:B------:R-:W-:Y:S04]  /*b4fb0*/  STL.64 [R1+0x468], R238 ;  /* 0x000468ee01007387 */ /* 0x000fe80000100a00 */
[----:B------:R-:W-:Y:S04]  /*b4fc0*/  STL.64 [R1+0x450], R224 ;  /* 0x000450e001007387 */ /* 0x000fe80000100a00 */
[----:B------:R-:W-:Y:S10]  /*b4fd0*/  STL.64 [R1+0x458], R226 ;  /* 0x000458e201007387 */ /* 0x000ff40000100a00 */
[----:B------:R-:W-:Y:S04]  /*b4fe0*/  STL.64 [R1+0x440], R112 ;  /* 0x0004407001007387 */ /* 0x000fe80000100a00 */
[----:B------:R2:W-:Y:S04]  /*b4ff0*/  STL.64 [R1+0x448], R114 ;  /* 0x0004487201007387 */ /* 0x0005e80000100a00 */
[----:B------:R-:W1:Y:S01]  /*b5000*/  LDL.LU R248, [R1+0x320] ;  /* 0x0003200001f87983 */ /* 0x000e620000300800 */
[----:B--2---:R-:W-:-:S15]  /*b5010*/  HMMA.1688.F32.TF32 R112, R128, R154, R124 ;  /* 0x0000009a8070723c */ /* 0x004fde000008107c */
[----:B------:R-:W-:-:S08]  /*b5020*/  NOP ;  /* 0x0000000000007918 */ /* 0x000fd00000000000 */
[----:B------:R-:W-:Y:S04]  /*b5030*/  STL.64 [R1+0x480], R112 ;  /* 0x0004807001007387 */ /* 0x000fe80000100a00 */
[----:B------:R2:W-:Y:S04]  /*b5040*/  STL.64 [R1+0x488], R114 ;  /* 0x0004887201007387 */ /* 0x0005e80000100a00 */
[----:B------:R-:W1:Y:S01]  /*b5050*/  LDL.LU R249, [R1+0x324] ;  /* 0x0003240001f97983 */ /* 0x000e620000300800 */
[C---:B------:R-:W-:Y:S03]  /*b5060*/  HMMA.1688.F32.TF32 R124, R128.reuse, R162, R228 ;  /* 0x000000a2807c723c */ /* 0x040fe600000810e4 */
[----:B------:R-:W1:Y:S03]  /*b5070*/  LDL.LU R250, [R1+0x328] ;  /* 0x0003280001fa7983 */ /* 0x000e660000300800 */
[C---:B--2---:R-:W-:Y:S01]  /*b5080*/  HMMA.1688.F32.TF32 R112, R128.reuse, R158, R232 ;  /* 0x0000009e8070723c */ /* 0x044fe200000810e8 */
[----:B------:R-:W1:Y:S04]  /*b5090*/  LDL.LU R251, [R1+0x32c] ;  /* 0x00032c0001fb7983 */ /* 0x000e680000300800 */
[----:B------:R-:W2:Y:S01]  /*b50a0*/  LDL.LU R244, [R1+0x6e0] ;  /* 0x0006e00001f47983 */ /* 0x000ea20000300800 */
[C---:B------:R-:W-:Y:S03]  /*b50b0*/  HMMA.1688.F32.TF32 R120, R128.reuse, R166, R132 ;  /* 0x000000a68078723c */ /* 0x040fe60000081084 */
[----:B------:R-:W2:Y:S04]  /*b50c0*/  LDL.LU R245, [R1+0x6e4] ;  /* 0x0006e40001f57983 */ /* 0x000ea80000300800 */
[----:B------:R-:W2:Y:S04]  /*b50d0*/  LDL.LU R246, [R1+0x6e8] ;  /* 0x0006e80001f67983 */ /* 0x000ea80000300800 */
[----:B------:R-:W2:Y:S06]  /*b50e0*/  LDL.LU R247, [R1+0x6ec] ;  /* 0x0006ec0001f77983 */ /* 0x000eac0000300800 */
        /* <DEDUP_REMOVED lines=9> */
[C---:B---3--:R-:W-:Y:S03]  /*b5180*/  HMMA.1688.F32.TF32 R120, R128.reuse, R178, R208 ;  /* 0x000000b28078723c */ /* 0x048fe600000810d0 */
[----:B------:R3:W-:Y:S03]  /*b5190*/  STL.64 [R1+0x558], R114 ;  /* 0x0005587201007387 */ /* 0x0007e60000100a00 */
[C---:B---3--:R-:W-:Y:S08]  /*b51a0*/  HMMA.1688.F32.TF32 R112, R128.reuse, R182, R212 ;  /* 0x000000b68070723c */ /* 0x048ff000000810d4 */
        /* <DEDUP_REMOVED lines=75> */
[C---:B---3--:R-:W-:Y:S06]  /*b5660*/  HMMA.1688.F32.TF32 R204, R32.reuse, R60, R204 ;  /* 0x0000003c20cc723c */ /* 0x048fec00000810cc */
[C---:B--2---:R-:W-:Y:S06]  /*b5670*/  HMMA.1688.F32.TF32 R116, R32.reuse, R40, R244 ;  /* 0x000000282074723c */ /* 0x044fec00000810f4 */
[C---:B------:R-:W-:Y:S06]  /*b5680*/  HMMA.1688.F32.TF32 R200, R32.reuse, R64, R200 ;  /* 0x0000004020c8723c */ /* 0x040fec00000810c8 */
[C---:B------:R-:W-:Y:S06]  /*b5690*/  HMMA.1688.F32.TF32 R132, R32.reuse, R80, R132 ;  /* 0x000000502084723c */ /* 0x040fec0000081084 */
[C---:B------:R-:W-:Y:S06]  /*b56a0*/  HMMA.1688.F32.TF32 R232, R32.reuse, R88, R232 ;  /* 0x0000005820e8723c */ /* 0x040fec00000810e8 */
[C---:B----4-:R-:W-:Y:S06]  /*b56b0*/  HMMA.1688.F32.TF32 R236, R32.reuse, R108, R236 ;  /* 0x0000006c20ec723c */ /* 0x050fec00000810ec */
        /* <DEDUP_REMOVED lines=13> */
[C---:B------:R-:W-:Y:S06]  /*b5790*/  HMMA.1688.F32.TF32 R216, R32.reuse, R48, R216 ;  /* 0x0000003020d8723c */ /* 0x040fec00000810d8 */
        /* <DEDUP_REMOVED lines=134> */
[----:B------:R1:W-:Y:S02]  /*b6000*/  STL.64 [R1+0x6f8], R118 ;  /* 0x0006f87601007387 */ /* 0x0003e40000100a00 */
[----:B-1----:R-:W-:Y:S06]  /*b6010*/  HMMA.1688.F32.TF32 R116, R128, R198, R240 ;  /* 0x000000c68074723c */ /* 0x002fec00000810f0 */
[----:B------:R-:W-:-:S15]  /*b6020*/  HMMA.1688.F32.TF32 R240, R28, R36, R248 ;  /* 0x000000241cf0723c */ /* 0x000fde00000810f8 */
[----:B------:R-:W-:-:S02]  /*b6030*/  NOP ;  /* 0x0000000000007918 */ /* 0x000fc40000000000 */
[----:B------:R-:W-:Y:S04]  /*b6040*/  STL.64 [R1+0x710], R116 ;  /* 0x0007107401007387 */ /* 0x000fe80000100a00 */
[----:B------:R2:W-:Y:S04]  /*b6050*/  STL.64 [R1+0x718], R118 ;  /* 0x0007187601007387 */ /* 0x0005e80000100a00 */
[----:B------:R-:W4:Y:S04]  /*b6060*/  LDL.LU R248, [R1+0xde0] ;  /* 0x000de00001f87983 */ /* 0x000f280000300800 */
[----:B------:R-:W4:Y:S04]  /*b6070*/  LDL.LU R249, [R1+0xde4] ;  /* 0x000de40001f97983 */ /* 0x000f280000300800 */
[----:B------:R-:W4:Y:S04]  /*b6080*/  LDL.LU R250, [R1+0xde8] ;  /* 0x000de80001fa7983 */ /* 0x000f280000300800 */
[----:B------:R-:W4:Y:S01]  /*b6090*/  LDL.LU R251, [R1+0xdec] ;  /* 0x000dec0001fb7983 */ /* 0x000f220000300800 */
[----:B------:R-:W-:Y:S01]  /*b60a0*/  MOV R230, R77 ;  /* 0x0000004d00e67202 */ /* 0x000fe20000000f00 */
[----:B------:R-:W-:Y:S01]  /*b60b0*/  IMAD.MOV.U32 R231, RZ, RZ, R76 ;  /* 0x000000ffffe77224 */ /* 0x000fe200078e004c */
[----:B------:R-:W-:Y:S01]  /*b60c0*/  MOV R210, R69 ;  /* 0x0000004500d27202 */ /* 0x000fe20000000f00 */
        /* <DEDUP_REMOVED lines=9> */
[----:B------:R-:W-:Y:S02]  /*b6160*/  IMAD.MOV.U32 R216, RZ, RZ, R17 ;  /* 0x000000ffffd87224 */ /* 0x000fe400078e0011 */
[----:B------:R-:W-:Y:S02]  /*b6170*/  IMAD.MOV.U32 R217, RZ, RZ, R16 ;  /* 0x000000ffffd97224 */ /* 0x000fe400078e0010 */
[----:B------:R-:W-:Y:S02]  /*b6180*/  IMAD.MOV.U32 R219, RZ, RZ, R12 ;  /* 0x000000ffffdb7224 */ /* 0x000fe400078e000c */
[----:B------:R-:W-:-:S02]  /*b6190*/  IMAD.MOV.U32 R220, RZ, RZ, R9 ;  /* 0x000000ffffdc7224 */ /* 0x000fc400078e0009 */
[----:B------:R-:W-:Y:S02]  /*b61a0*/  IMAD.MOV.U32 R221, RZ, RZ, R8 ;  /* 0x000000ffffdd7224 */ /* 0x000fe400078e0008 */
[----:B------:R-:W-:Y:S01]  /*b61b0*/  IMAD.MOV.U32 R223, RZ, RZ, R4 ;  /* 0x000000ffffdf7224 */ /* 0x000fe200078e0004 */
[C---:B------:R-:W-:Y:S06]  /*b61c0*/  HMMA.1688.F32.TF32 R208, R28.reuse, R56, R208 ;  /* 0x000000381cd0723c */ /* 0x040fec00000810d0 */
[C---:B------:R-:W-:Y:S06]  /*b61d0*/  HMMA.1688.F32.TF32 R212, R28.reuse, R52, R212 ;  /* 0x000000341cd4723c */ /* 0x040fec00000810d4 */
[C---:B------:R-:W-:Y:S06]  /*b61e0*/  HMMA.1688.F32.TF32 R216, R28.reuse, R48, R216 ;  /* 0x000000301cd8723c */ /* 0x040fec00000810d8 */
[C---:B------:R-:W-:Y:S06]  /*b61f0*/  HMMA.1688.F32.TF32 R220, R28.reuse, R44, R220 ;  /* 0x0000002c1cdc723c */ /* 0x040fec00000810dc */
[C---:B--2---:R-:W-:Y:S06]  /*b6200*/  HMMA.1688.F32.TF32 R116, R28.reuse, R40, R244 ;  /* 0x000000281c74723c */ /* 0x044fec00000810f4 */
[C---:B---3--:R-:W-:Y:S06]  /*b6210*/  HMMA.1688.F32.TF32 R204, R28.reuse, R60, R204 ;  /* 0x0000003c1ccc723c */ /* 0x048fec00000810cc */
        /* <DEDUP_REMOVED lines=19> */
[----:B------:R-:W-:Y:S06]  /*b6350*/  HMMA.1688.F32.TF32 R224, R32, R106, R224 ;  /* 0x0000006a20e0723c */ /* 0x000fec00000810e0 */
[----:B-1----:R-:W-:Y:S06]  /*b6360*/  HMMA.1688.F32.TF32 R236, R112, R136, R236 ;  /* 0x0000008870ec723c */ /* 0x002fec00000810ec */
[----:B------:R-:W-:Y:S01]  /*b6370*/  HMMA.1688.F32.TF32 R120, R32, R98, R120 ;  /* 0x000000622078723c */ /* 0x000fe20000081078 */
        /* <DEDUP_REMOVED lines=9> */
[----:B------:R2:W-:Y:S01]  /*b6410*/  STL.64 [R1+0x5d78], R96 ;  /* 0x005d786001007387 */ /* 0x0005e20000100a00 */
[----:B------:R-:W-:Y:S06]  /*b6420*/  HMMA.1688.F32.TF32 R120, R112, R148, R120 ;  /* 0x000000947078723c */ /* 0x000fec0000081078 */
[----:B------:R-:W-:Y:S06]  /*b6430*/  HMMA.1688.F32.TF32 R124, R32, R94, R124 ;  /* 0x0000005e207c723c */ /* 0x000fec000008107c */
[C---:B--2---:R-:W-:Y:S06]  /*b6440*/  HMMA.1688.F32.TF32 R96, R128.reuse, R138, R236 ;  /* 0x0000008a8060723c */ /* 0x044fec00000810ec */
[C---:B------:R-:W-:Y:S06]  /*b6450*/  HMMA.1688.F32.TF32 R104, R128.reuse, R142, R224 ;  /* 0x0000008e8068723c */ /* 0x040fec00000810e0 */
[----:B------:R-:W-:Y:S01]  /*b6460*/  HMMA.1688.F32.TF32 R100, R128, R146, R28 ;  /* 0x000000928064723c */ /* 0x000fe2000008101c */
[----:B------:R-:W-:Y:S04]  /*b6470*/  LDS R29, [R3+UR12+0x18200] ;  /* 0x0182000c031d7984 */ /* 0x000fe80008000800 */
[----:B------:R-:W-:Y:S01]  /*b6480*/  LDS R31, [R3+UR12+0x19200] ;  /* 0x0192000c031f7984 */ /* 0x000fe20008000800 */
[----:B------:R-:W-:Y:S03]  /*b6490*/  HMMA.1688.F32.TF32 R232, R32, R90, R232 ;  /* 0x0000005a20e8723c */ /* 0x000fe600000810e8 */
[----:B------:R-:W-:Y:S04]  /*b64a0*/  LDS R28, [R0+UR12+0x18200] ;  /* 0x0182000c001c7984 */ /* 0x000fe80008000800 */
[----:B------:R-:W-:Y:S01]  /*b64b0*/  STL.64 [R1+0x360], R96 ;  /* 0x0003606001007387 */ /* 0x000fe20000100a00 */
[----:B------:R-:W-:Y:S03]  /*b64c0*/  HMMA.1688.F32.TF32 R124, R112, R152, R124 ;  /* 0x00000098707c723c */ /* 0x000fe6000008107c */
[----:B------:R1:W-:Y:S03]  /*b64d0*/  STL.64 [R1+0x368], R98 ;  /* 0x0003686201007387 */ /* 0x0003e60000100a00 */
[----:B------:R-:W-:Y:S01]  /*b64e0*/  HMMA.1688.F32.TF32 R228, R32, R86, R228 ;  /* 0x0000005620e4723c */ /* 0x000fe200000810e4 */
[----:B------:R-:W-:Y:S05]  /*b64f0*/  LDS R30, [R0+UR12+0x19200] ;  /* 0x0192000c001e7984 */ /* 0x000fea0008000800 */
        /* <DEDUP_REMOVED lines=12> */
[----:B-1----:R-:W-:Y:S06]  /*b65c0*/  HMMA.1688.F32.TF32 R96, R128, R154, R124 ;  /* 0x0000009a8060723c */ /* 0x002fec000008107c */
[----:B------:R-:W-:Y:S06]  /*b65d0*/  HMMA.1688.F32.TF32 R132, R112, R164, R132 ;  /* 0x000000a47084723c */ /* 0x000fec0000081084 */
[----:B------:R-:W-:Y:S06]  /*b65e0*/  HMMA.1688.F32.TF32 R208, R32, R58, R208 ;  /* 0x0000003a20d0723c */ /* 0x000fec00000810d0 */
[----:B------:R-:W-:Y:S05]  /*b65f0*/  HMMA.1688.F32.TF32 R100, R128, R158, R232 ;  /* 0x0000009e8064723c */ /* 0x000fea00000810e8 */
[----:B------:R-:W-:Y:S01]  /*b6600*/  STL.64 [R1+0x370], R96 ;  /* 0x0003706001007387 */ /* 0x000fe20000100a00 */
[----:B------:R-:W-:Y:S03]  /*b6610*/  HMMA.1688.F32.TF32 R200, R112, R168, R200 ;  /* 0x000000a870c8723c */ /* 0x000fe600000810c8 */
[----:B------:R1:W-:Y:S03]  /*b6620*/  STL.64 [R1+0x378], R98 ;  /* 0x0003786201007387 */ /* 0x0003e60000100a00 */
[----:B------:R-:W-:Y:S06]  /*b6630*/  HMMA.1688.F32.TF32 R212, R32, R54, R212 ;  /* 0x0000003620d4723c */ /* 0x000fec00000810d4 */
[----:B------:R-:W-:Y:S06]  /*b6640*/  HMMA.1688.F32.TF32 R204, R112, R172, R204 ;  /* 0x000000ac70cc723c */ /* 0x000fec00000810cc */
[----:B-1----:R-:W-:Y:S06]  /*b6650*/  HMMA.1688.F32.TF32 R96, R128, R162, R228 ;  /* 0x000000a28060723c */ /* 0x002fec00000810e4 */
[----:B------:R-:W-:Y:S01]  /*b6660*/  HMMA.1688.F32.TF32 R216, R32, R50, R216 ;  /* 0x0000003220d8723c */ /* 0x000fe200000810d8 */
[----:B------:R-:W-:Y:S04]  /*b6670*/  STL.64 [R1+0x380], R100 ;  /* 0x0003806401007387 */ /* 0x000fe80000100a00 */
[----:B------:R1:W-:Y:S01]  /*b6680*/  STL.64 [R1+0x388], R102 ;  /* 0x0003886601007387 */ /* 0x0003e20000100a00 */
[----:B------:R-:W-:Y:S06]  /*b6690*/  HMMA.1688.F32.TF32 R104, R128, R166, R132 ;  /* 0x000000a68068723c */ /* 0x000fec0000081084 */
[----:B------:R-:W-:Y:S05]  /*b66a0*/  HMMA.1688.F32.TF32 R208, R112, R176, R208 ;  /* 0x000000b070d0723c */ /* 0x000fea00000810d0 */
[----:B------:R-:W-:Y:S01]  /*b66b0*/  STL.64 [R1+0x3f0], R96 ;  /* 0x0003f06001007387 */ /* 0x000fe20000100a00 */
[----:B------:R-:W-:Y:S03]  /*b66c0*/  HMMA.1688.F32.TF32 R220, R32, R46, R220 ;  /* 0x0000002e20dc723c */ /* 0x000fe600000810dc */
[----:B------:R2:W-:Y:S03]  /*b66d0*/  STL.64 [R1+0x3f8], R98 ;  /* 0x0003f86201007387 */ /* 0x0005e60000100a00 */
[----:B-1----:R-:W-:Y:S06]  /*b66e0*/  HMMA.1688.F32.TF32 R100, R128, R170, R200 ;  /* 0x000000aa8064723c */ /* 0x002fec00000810c8 */
[----:B------:R-:W-:Y:S06]  /*b66f0*/  HMMA.1688.F32.TF32 R212, R112, R180, R212 ;  /* 0x000000b470d4723c */ /* 0x000fec00000810d4 */
[----:B------:R-:W-:Y:S06]  /*b6700*/  HMMA.1688.F32.TF32 R116, R32, R42, R116 ;  /* 0x0000002a2074723c */ /* 0x000fec0000081074 */
[----:B--2---:R-:W-:Y:S06]  /*b6710*/  HMMA.1688.F32.TF32 R96, R128, R174, R204 ;  /* 0x000000ae8060723c */ /* 0x004fec00000810cc */
[----:B------:R-:W-:Y:S06]  /*b6720*/  HMMA.1688.F32.TF32 R216, R112, R184, R216 ;  /* 0x000000b870d8723c */ /* 0x000fec00000810d8 */
[----:B------:R-:W-:Y:S01]  /*b6730*/  HMMA.1688.F32.TF32 R240, R32, R38, R240 ;  /* 0x0000002620f0723c */ /* 0x000fe200000810f0 */
[----:B------:R-:W-:Y:S04]  /*b6740*/  STL.64 [R1+0x610], R104 ;  /* 0x0006106801007387 */ /* 0x000fe80000100a00 */
[----:B------:R1:W-:Y:S01]  /*b6750*/  STL.64 [R1+0x618], R106 ;  /* 0x0006186a01007387 */ /* 0x0003e20000100a00 */
[C---:B------:R-:W-:Y:S03]  /*b6760*/  HMMA.1688.F32.TF32 R220, R112.reuse, R188, R220 ;  /* 0x000000bc70dc723c */ /* 0x040fe600000810dc */
[----:B------:R-:W-:Y:S04]  /*b6770*/  STL.64 [R1+0x400], R100 ;  /* 0x0004006401007387 */ /* 0x000fe80000100a00 */
[----:B------:R2:W-:Y:S01]  /*b6780*/  STL.64 [R1+0x408], R102 ;  /* 0x0004086601007387 */ /* 0x0005e20000100a00 */
[----:B------:R-:W-:Y:S03]  /*b6790*/  HMMA.1688.F32.TF32 R116, R112, R192, R116 ;  /* 0x000000c07074723c */ /* 0x000fe60000081074 */
[----:B------:R-:W-:Y:S03]  /*b67a0*/  STL.64 [R1+0x3a0], R96 ;  /* 0x0003a06001007387 */ /* 0x000fe60000100a00 */
[C---:B-1----:R-:W-:Y:S01]  /*b67b0*/  HMMA.1688.F32.TF32 R104, R128.reuse, R178, R208 ;  /* 0x000000b28068723c */ /* 0x042fe200000810d0 */
[----:B------:R1:W-:Y:S04]  /*b67c0*/  STL.64 [R1+0x3a8], R98 ;  /* 0x0003a86201007387 */ /* 0x0003e80000100a00 */
[----:B------:R-:W-:Y:S01]  /*b67d0*/  LDS R33, [R3+UR12+0x16200] ;  /* 0x0162000c03217984 */ /* 0x000fe20008000800 */
[----:B--2---:R-:W-:Y:S03]  /*b67e0*/  HMMA.1688.F32.TF32 R100, R128, R182, R212 ;  /* 0x000000b68064723c */ /* 0x004fe600000810d4 */
[----:B------:R-:W-:Y:S03]  /*b67f0*/  LDS R35, [R3+UR12+0x17200] ;  /* 0x0172000c03237984 */ /* 0x000fe60008000800 */
[----:B------:R-:W-:Y:S01]  /*b6800*/  HMMA.1688.F32.TF32 R240, R112, R196, R240 ;  /* 0x000000c470f0723c */ /* 0x000fe200000810f0 */
[----:B------:R-:W-:Y:S04]  /*b6810*/  LDS R32, [R0+UR12+0x16200] ;  /* 0x0162000c00207984 */ /* 0x000fe80008000800 */
[----:B------:R-:W2:Y:S01]  /*b6820*/  LDS R34, [R0+UR12+0x17200] ;  /* 0x0172000c00227984 */ /* 0x000ea20008000800 */
[C---:B-1----:R-:W-:Y:S05]  /*b6830*/  HMMA.1688.F32.TF32 R96, R128.reuse, R186, R216 ;  /* 0x000000ba8060723c */ /* 0x042fea00000810d8 */
[----:B------:R-:W-:Y:S04]  /*b6840*/  STL.64 [R1+0x390], R104 ;  /* 0x0003906801007387 */ /* 0x000fe80000100a00 */
[----:B------:R1:W-:Y:S04]  /*b6850*/  STL.64 [R1+0x398], R106 ;  /* 0x0003986a01007387 */ /* 0x0003e80000100a00 */
[----:B------:R-:W-:Y:S04]  /*b6860*/  STL.64 [R1+0x640], R100 ;  /* 0x0006406401007387 */ /* 0x000fe80000100a00 */
[----:B------:R3:W-:Y:S01]  /*b6870*/  STL.64 [R1+0x648], R102 ;  /* 0x0006486601007387 */ /* 0x0007e20000100a00 */
[C---:B-1----:R-:W-:Y:S05]  /*b6880*/  HMMA.1688.F32.TF32 R104, R128.reuse, R190, R220 ;  /* 0x000000be8068723c */ /* 0x042fea00000810dc */
[----:B------:R-:W-:Y:S04]  /*b6890*/  STL.64 [R1+0x630], R96 ;  /* 0x0006306001007387 */ /* 0x000fe80000100a00 */
[----:B------:R1:W-:Y:S01]  /*b68a0*/  STL.64 [R1+0x638], R98 ;  /* 0x0006386201007387 */ /* 0x0003e20000100a00 */
[C---:B---3--:R-:W-:Y:S06]  /*b68b0*/  HMMA.1688.F32.TF32 R100, R128.reuse, R194, R116 ;  /* 0x000000c28064723c */ /* 0x048fec0000081074 */
[----:B-1----:R-:W-:Y:S07]  /*b68c0*/  HMMA.1688.F32.TF32 R96, R128, R198, R240 ;  /* 0x000000c68060723c */ /* 0x002fee00000810f0 */
[----:B------:R-:W-:Y:S04]  /*b68d0*/  STL.64 [R1+0x670], R104 ;  /* 0x0006706801007387 */ /* 0x000fe80000100a00 */
[----:B------:R-:W-:Y:S06]  /*b68e0*/  STL.64 [R1+0x678], R106 ;  /* 0x0006786a01007387 */ /* 0x000fec0000100a00 */
[----:B------:R-:W-:Y:S04]  /*b68f0*/  STL.64 [R1+0x690], R100 ;  /* 0x0006906401007387 */ /* 0x000fe80000100a00 */
[----:B------:R-:W-:Y:S04]  /*b6900*/  STL.64 [R1+0x698], R102 ;  /* 0x0006986601007387 */ /* 0x000fe80000100a00 */
[----:B------:R-:W3:Y:S04]  /*b6910*/  LDL.LU R216, [R1+0xd60] ;  /* 0x000d600001d87983 */ /* 0x000ee80000300800 */
        /* <DEDUP_REMOVED lines=45> */
[----:B-1----:R-:W3:Y:S04]  /*b6bf0*/  LDL.64 R98, [R1+0x1d8] ;  /* 0x0001d80001627983 */ /* 0x002ee80000100a00 */
[----:B------:R-:W4:Y:S04]  /*b6c00*/  LDL.LU R204, [R1+0xdb0] ;  /* 0x000db00001cc7983 */ /* 0x000f280000300800 */
[----:B------:R-:W4:Y:S04]  /*b6c10*/  LDL.LU R205, [R1+0xdb4] ;  /* 0x000db40001cd7983 */ /* 0x000f280000300800 */
[----:B------:R-:W4:Y:S04]  /*b6c20*/  LDL.LU R206, [R1+0xdb8] ;  /* 0x000db80001ce7983 */ /* 0x000f280000300800 */
[----:B------:R-:W4:Y:S04]  /*b6c30*/  LDL.LU R207, [R1+0xdbc] ;  /* 0x000dbc0001cf7983 */ /* 0x000f280000300800 */
[----:B------:R-:W4:Y:S04]  /*b6c40*/  LDL.64 R102, [R1+0x218] ;  /* 0x0002180001667983 */ /* 0x000f280000100a00 */
[----:B------:R-:W4:Y:S04]  /*b6c50*/  LDL.64 R106, [R1+0x228] ;  /* 0x00022800016a7983 */ /* 0x000f280000100a00 */
[----:B------:R-:W4:Y:S04]  /*b6c60*/  LDL.LU R212, [R1+0xd70] ;  /* 0x000d700001d47983 */ /* 0x000f280000300800 */
[----:B------:R-:W4:Y:S04]  /*b6c70*/  LDL.LU R213, [R1+0xd74] ;  /* 0x000d740001d57983 */ /* 0x000f280000300800 */
[----:B------:R-:W4:Y:S04]  /*b6c80*/  LDL.LU R214, [R1+0xd78] ;  /* 0x000d780001d67983 */ /* 0x000f280000300800 */
[----:B------:R-:W4:Y:S04]  /*b6c90*/  LDL.LU R215, [R1+0xd7c] ;  /* 0x000d7c0001d77983 */ /* 0x000f280000300800 */
[----:B------:R-:W4:Y:S01]  /*b6ca0*/  LDL.64 R110, [R1+0x238] ;  /* 0x00023800016e7983 */ /* 0x000f220000100a00 */
[C---:B--2---:R-:W-:Y:S03]  /*b6cb0*/  HMMA.1688.F32.TF32 R236, R32.reuse, R10, R248 ;  /* 0x0000000a20ec723c */ /* 0x044fe600000810f8 */
        /* <DEDUP_REMOVED lines=9> */
[----:B------:R-:W2:Y:S01]  /*b6d50*/  LDL.LU R247, [R1+0xd4c] ;  /* 0x000d4c0001f77983 */ /* 0x000ea20000300800 */
[----:B---3--:R-:W-:Y:S06]  /*b6d60*/  HMMA.1688.F32.TF32 R200, R32, R98, R200 ;  /* 0x0000006220c8723c */ /* 0x008fec00000810c8 */
[----:B------:R-:W-:-:S02]  /*b6d70*/  IMAD.MOV.U32 R12, RZ, RZ, R98 ;  /* 0x000000ffff0c7224 */ /* 0x000fc400078e0062 */
[----:B------:R-:W-:Y:S02]  /*b6d80*/  IMAD.MOV.U32 R9, RZ, RZ, R99 ;  /* 0x000000ffff097224 */ /* 0x000fe400078e0063 */
[----:B------:R-:W3:Y:S04]  /*b6d90*/  LDL.LU.64 R98, [R1+0x5d80] ;  /* 0x005d800001627983 */ /* 0x000ee80000300a00 */
[----:B------:R-:W3:Y:S01]  /*b6da0*/  LDL.LU.64 R96, [R1+0x5d78] ;  /* 0x005d780001607983 */ /* 0x000ee20000300a00 */
[----:B----4-:R-:W-:Y:S06]  /*b6db0*/  HMMA.1688.F32.TF32 R204, R32, R102, R204 ;  /* 0x0000006620cc723c */ /* 0x010fec00000810cc */
[----:B------:R-:W-:Y:S01]  /*b6dc0*/  MOV R16, R102 ;  /* 0x0000006600107202 */ /* 0x000fe20000000f00 */
[----:B------:R-:W-:-:S02]  /*b6dd0*/  IMAD.MOV.U32 R13, RZ, RZ, R103 ;  /* 0x000000ffff0d7224 */ /* 0x000fc400078e0067 */
[----:B------:R-:W4:Y:S01]  /*b6de0*/  LDL.LU.64 R102, [R1+0x5d70] ;  /* 0x005d700001667983 */ /* 0x000f220000300a00 */
[----:B------:R-:W-:Y:S01]  /*b6df0*/  IMAD.MOV.U32 R20, RZ, RZ, R106 ;  /* 0x000000ffff147224 */ /* 0x000fe200078e006a */
[C---:B------:R-:W-:Y:S06]  /*b6e00*/  HMMA.1688.F32.TF32 R208, R32.reuse, R106, R208 ;  /* 0x0000006a20d0723c */ /* 0x040fec00000810d0 */
[----:B------:R-:W-:Y:S01]  /*b6e10*/  IMAD.MOV.U32 R17, RZ, RZ, R107 ;  /* 0x000000ffff117224 */ /* 0x000fe200078e006b */
[----:B------:R-:W4:Y:S04]  /*b6e20*/  LDL.LU.64 R100, [R1+0x5d68] ;  /* 0x005d680001647983 */ /* 0x000f280000300a00 */
[----:B------:R-:W4:Y:S04]  /*b6e30*/  LDL.LU.64 R106, [R1+0x5d60] ;  /* 0x005d6000016a7983 */ /* 0x000f280000300a00 */
[----:B------:R-:W4:Y:S01]  /*b6e40*/  LDL.LU.64 R104, [R1+0x5d58] ;  /* 0x005d580001687983 */ /* 0x000f220000300a00 */
[----:B------:R-:W-:Y:S06]  /*b6e50*/  HMMA.1688.F32.TF32 R212, R32, R110, R212 ;  /* 0x0000006e20d4723c */ /* 0x000fec00000810d4 */
[----:B------:R-:W-:Y:S01]  /*b6e60*/  MOV R24, R110 ;  /* 0x0000006e00187202 */ /* 0x000fe20000000f00 */
[----:B------:R-:W-:-:S02]  /*b6e70*/  IMAD.MOV.U32 R21, RZ, RZ, R111 ;  /* 0x000000ffff157224 */ /* 0x000fc400078e006f */
[----:B------:R-:W4:Y:S04]  /*b6e80*/  LDL.LU.64 R110, [R1+0x5d50] ;  /* 0x005d5000016e7983 */ /* 0x000f280000300a00 */
[----:B------:R-:W3:Y:S01]  /*b6e90*/  LDL.LU.64 R108, [R1+0x5d48] ;  /* 0x005d4800016c7983 */ /* 0x000ee20000300a00 */
[----:B--2---:R-:W-:Y:S06]  /*b6ea0*/  HMMA.1688.F32.TF32 R216, R32, R250, R216 ;  /* 0x000000fa20d8723c */ /* 0x004fec00000810d8 */
[----:B------:R-:W-:-:S02]  /*b6eb0*/  IMAD.MOV.U32 R8, RZ, RZ, R250 ;  /* 0x000000ffff087224 */ /* 0x000fc400078e00fa */
[----:B------:R-:W-:Y:S02]  /*b6ec0*/  IMAD.MOV.U32 R5, RZ, RZ, R251 ;  /* 0x000000ffff057224 */ /* 0x000fe400078e00fb */
[----:B------:R-:W2:Y:S01]  /*b6ed0*/  LDL.LU.64 R250, [R1+0x5d40] ;  /* 0x005d400001fa7983 */ /* 0x000ea20000300a00 */
[C---:B------:R-:W-:Y:S06]  /*b6ee0*/  HMMA.1688.F32.TF32 R220, R32.reuse, R6, R124 ;  /* 0x0000000620dc723c */ /* 0x040fec000008107c */
[C---:B------:R-:W-:Y:S01]  /*b6ef0*/  HMMA.1688.F32.TF32 R124, R32.reuse, R14, R112 ;  /* 0x0000000e207c723c */ /* 0x040fe20000081070 */
[----:B------:R-:W-:Y:S04]  /*b6f00*/  LDS R113, [R3+UR12+0x1a200] ;  /* 0x01a2000c03717984 */ /* 0x000fe80008000800 */
[----:B------:R-:W-:Y:S04]  /*b6f10*/  LDS R115, [R3+UR12+0x1b200] ;  /* 0x01b2000c03737984 */ /* 0x000fe80008000800 */
[----:B------:R-:W-:Y:S04]  /*b6f20*/  LDS R112, [R0+UR12+0x1a200] ;  /* 0x01a2000c00707984 */ /* 0x000fe80008000800 */
[----:B------:R-:W1:Y:S01]  /*b6f30*/  LDS R114, [R0+UR12+0x1b200] ;  /* 0x01b2000c00727984 */ /* 0x000e620008000800 */
[C---:B------:R-:W-:Y:S06]  /*b6f40*/  HMMA.1688.F32.TF32 R116, R32.reuse, R242, R116 ;  /* 0x000000f22074723c */ /* 0x040fec0000081074 */
[----:B------:R-:W-:Y:S01]  /*b6f50*/  MOV R4, R242 ;  /* 0x000000f200047202 */ /* 0x000fe20000000f00 */
[----:B------:R-:W-:Y:S01]  /*b6f60*/  IMAD.MOV.U32 R2, RZ, RZ, R243 ;  /* 0x000000ffff027224 */ /* 0x000fe200078e00f3 */
        /* <DEDUP_REMOVED lines=20> */
[----:B---3--:R-:W-:Y:S06]  /*b70b0*/  HMMA.1688.F32.TF32 R236, R28, R108, R236 ;  /* 0x0000006c1cec723c */ /* 0x008fec00000810ec */
[----:B--2---:R-:W-:Y:S06]  /*b70c0*/  HMMA.1688.F32.TF32 R240, R32, R250, R244 ;  /* 0x000000fa20f0723c */ /* 0x004fec00000810f4 */
[----:B------:R-:W-:Y:S01]  /*b70d0*/  HMMA.1688.F32.TF32 R32, R28, R96, R124 ;  /* 0x000000601c20723c */ /* 0x000fe2000008107c */
[----:B------:R-:W-:Y:S04]  /*b70e0*/  LDS R125, [R3+UR12+0x1c200] ;  /* 0x01c2000c037d7984 */ /* 0x000fe80008000800 */
[----:B------:R-:W-:Y:S04]  /*b70f0*/  LDS R127, [R3+UR12+0x1d200] ;  /* 0x01d2000c037f7984 */ /* 0x000fe80008000800 */
[----:B------:R-:W-:Y:S04]  /*b7100*/  LDS R124, [R0+UR12+0x1c200] ;  /* 0x01c2000c007c7984 */ /* 0x000fe80008000800 */
[----:B------:R-:W1:Y:S01]  /*b7110*/  LDS R126, [R0+UR12+0x1d200] ;  /* 0x01d2000c007e7984 */ /* 0x000e620008000800 */
[----:B----4-:R-:W-:Y:S06]  /*b7120*/  HMMA.1688.F32.TF32 R236, R112, R110, R236 ;  /* 0x0000006e70ec723c */ /* 0x010fec00000810ec */
[C---:B------:R-:W-:Y:S06]  /*b7130*/  HMMA.1688.F32.TF32 R220, R28.reuse, R104, R220 ;  /* 0x000000681cdc723c */ /* 0x040fec00000810dc */
[C---:B------:R-:W-:Y:S06]  /*b7140*/  HMMA.1688.F32.TF32 R224, R28.reuse, R100, R224 ;  /* 0x000000641ce0723c */ /* 0x040fec00000810e0 */
[----:B------:R-:W-:Y:S01]  /*b7150*/  HMMA.1688.F32.TF32 R240, R28, R36, R240 ;  /* 0x000000241cf0723c */ /* 0x000fe200000810f0 */
[----:B------:R-:W-:Y:S04]  /*b7160*/  LDS R29, [R3+UR12+0x1e200] ;  /* 0x01e2000c031d7984 */ /* 0x000fe80008000800 */
[----:B------:R-:W-:Y:S04]  /*b7170*/  LDS R31, [R3+UR12+0x1f200] ;  /* 0x01f2000c031f7984 */ /* 0x000fe80008000800 */
[----:B------:R-:W-:Y:S04]  /*b7180*/  LDS R28, [R0+UR12+0x1e200] ;  /* 0x01e2000c001c7984 */ /* 0x000fe80008000800 */
[----:B------:R-:W2:Y:S01]  /*b7190*/  LDS R30, [R0+UR12+0x1f200] ;  /* 0x01f2000c001e7984 */ /* 0x000ea20008000800 */
[----:B------:R-:W-:Y:S06]  /*b71a0*/  HMMA.1688.F32.TF32 R220, R112, R106, R220 ;  /* 0x0000006a70dc723c */ /* 0x000fec00000810dc */
[----:B-1----:R-:W-:Y:S01]  /*b71b0*/  HMMA.1688.F32.TF32 R236, R124, R136, R236 ;  /* 0x000000887cec723c */ /* 0x002fe200000810ec */
[----:B------:R-:W-:Y:S04]  /*b71c0*/  STL.64 [R1+0x5cf8], R250 ;  /* 0x005cf8fa01007387 */ /* 0x000fe80000100a00 */
        /* <DEDUP_REMOVED lines=9> */
[----:B------:R2:W-:Y:S01]  /*b7260*/  STL.64 [R1+0x5d30], R96 ;  /* 0x005d306001007387 */ /* 0x0005e20000100a00 */
[----:B------:R-:W-:Y:S06]  /*b7270*/  HMMA.1688.F32.TF32 R224, R112, R102, R224 ;  /* 0x0000006670e0723c */ /* 0x000fec00000810e0 */
[----:B--2---:R-:W-:Y:S06]  /*b7280*/  HMMA.1688.F32.TF32 R96, R28, R138, R236 ;  /* 0x0000008a1c60723c */ /* 0x004fec00000810ec */
[----:B------:R-:W-:Y:S04]  /*b7290*/  STL [R1+0x5bf4], R138 ;  /* 0x005bf48a01007387 */ /* 0x000fe80000100800 */
[----:B------:R-:W-:Y:S01]  /*b72a0*/  STL [R1+0x5bf0], R139 ;  /* 0x005bf08b01007387 */ /* 0x000fe20000100800 */
[C---:B------:R-:W-:Y:S03]  /*b72b0*/  HMMA.1688.F32.TF32 R32, R124.reuse, R148, R32 ;  /* 0x000000947c20723c */ /* 0x040fe60000081020 */
[----:B------:R-:W-:Y:S04]  /*b72c0*/  LDS R237, [R3+UR12+0x18280] ;  /* 0x0182800c03ed7984 */ /* 0x000fe80008000800 */
[C---:B------:R-:W-:Y:S01]  /*b72d0*/  HMMA.1688.F32.TF32 R224, R124.reuse, R144, R224 ;  /* 0x000000907ce0723c */ /* 0x040fe200000810e0 */
[----:B------:R-:W-:Y:S04]  /*b72e0*/  LDS R239, [R3+UR12+0x19280] ;  /* 0x0192800c03ef7984 */ /* 0x000fe80008000800 */
[----:B------:R-:W-:Y:S01]  /*b72f0*/  LDS R236, [R0+UR12+0x18280] ;  /* 0x0182800c00ec7984 */ /* 0x000fe20008000800 */
[----:B------:R-:W-:Y:S03]  /*b7300*/  HMMA.1688.F32.TF32 R120, R124, R152, R120 ;  /* 0x000000987c78723c */ /* 0x000fe60000081078 */
[----:B------:R-:W-:Y:S04]  /*b7310*/  LDS R238, [R0+UR12+0x19280] ;  /* 0x0192800c00ee7984 */ /* 0x000fe80008000800 */
[----:B------:R-:W-:Y:S04]  /*b7320*/  STL.64 [R1+0x290], R96 ;  /* 0x0002906001007387 */ /* 0x000fe80000100a00 */
[----:B------:R1:W-:Y:S02]  /*b7330*/  STL.64 [R1+0x298], R98 ;  /* 0x0002986201007387 */ /* 0x0003e40000100a00 */
[C---:B-1----:R-:W-:Y:S06]  /*b7340*/  HMMA.1688.F32.TF32 R96, R28.reuse, R142, R220 ;  /* 0x0000008e1c60723c */ /* 0x042fec00000810dc */
[----:B------:R-:W-:Y:S04]  /*b7350*/  STL [R1+0x5bf8], R142 ;  /* 0x005bf88e01007387 */ /* 0x000fe80000100800 */
[----:B------:R-:W-:Y:S01]  /*b7360*/  STL [R1+0x5bec], R143 ;  /* 0x005bec8f01007387 */ /* 0x000fe20000100800 */
[----:B------:R-:W-:-:S12]  /*b7370*/  HMMA.1688.F32.TF32 R32, R28, R150, R32 ;  /* 0x000000961c20723c */ /* 0x000fd80000081020 */
[----:B------:R-:W-:Y:S04]  /*b7380*/  STL.64 [R1+0x280], R96 ;  /* 0x0002806001007387 */ /* 0x000fe80000100a00 */
[----:B------:R1:W-:Y:S02]  /*b7390*/  STL.64 [R1+0x288], R98 ;  /* 0x0002886201007387 */ /* 0x0003e40000100a00 */
[----:B-1----:R-:W-:Y:S06]  /*b73a0*/  HMMA.1688.F32.TF32 R96, R28, R146, R224 ;  /* 0x000000921c60723c */ /* 0x002fec00000810e0 */
[----:B------:R-:W-:Y:S04]  /*b73b0*/  STL [R1+0x5c00], R146 ;  /* 0x005c009201007387 */ /* 0x000fe80000100800 */
[----:B------:R-:W-:Y:S01]  /*b73c0*/  STL [R1+0x5bfc], R147 ;  /* 0x005bfc9301007387 */ /* 0x000fe20000100800 */
[----:B------:R-:W-:-:S12]  /*b73d0*/  HMMA.1688.F32.TF32 R228, R124, R156, R228 ;  /* 0x0000009c7ce4723c */ /* 0x000fd800000810e4 */
[----:B------:R-:W-:Y:S04]  /*b73e0*/  STL.64 [R1+0x270], R96 ;  /* 0x0002706001007387 */ /* 0x000fe80000100a00 */
[----:B------:R-:W-:Y:S04]  /*b73f0*/  STL.64 [R1+0x278], R98 ;  /* 0x0002786201007387 */ /* 0x000fe80000100a00 */
[----:B------:R-:W-:Y:S04]  /*b7400*/  STL [R1+0x5c04], R150 ;  /* 0x005c049601007387 */ /* 0x000fe80000100800 */
[----:B------:R-:W-:Y:S04]  /*b7410*/  STL [R1+0x5be8], R151 ;  /* 0x005be89701007387 */ /* 0x000fe80000100800 */
[----:B------:R-:W-:Y:S04]  /*b7420*/  STL.64 [R1+0x200], R32 ;  /* 0x0002002001007387 */ /* 0x000fe80000100a00 */
[----:B------:R1:W-:Y:S02]  /*b7430*/  STL.64 [R1+0x208], R34 ;  /* 0x0002082201007387 */ /* 0x0003e40000100a00 */
[----:B-1----:R-:W-:Y:S06]  /*b7440*/  HMMA.1688.F32.TF32 R32, R28, R154, R120 ;  /* 0x0000009a1c20723c */ /* 0x002fec0000081078 */
[----:B------:R-:W-:Y:S04]  /*b7450*/  STL [R1+0x5c0c], R154 ;  /* 0x005c0c9a01007387 */ /* 0x000fe80000100800 */
[----:B------:R-:W-:Y:S01]  /*b7460*/  STL [R1+0x5c08], R155 ;  /* 0x005c089b01007387 */ /* 0x000fe20000100800 */
[----:B------:R-:W-:Y:S06]  /*b7470*/  HMMA.1688.F32.TF32 R232, R124, R160, R232 ;  /* 0x000000a07ce8723c */ /* 0x000fec00000810e8 */
[----:B------:R-:W-:Y:S06]  /*b7480*/  HMMA.1688.F32.TF32 R128, R112, R82, R128 ;  /* 0x000000527080723c */ /* 0x000fec0000081080 */
[----:B------:R-:W-:Y:S04]  /*b7490*/  STL.64 [R1+0x2e0], R32 ;  /* 0x0002e02001007387 */ /* 0x000fe80000100a00 */
[----:B------:R1:W-:Y:S02]  /*b74a0*/  STL.64 [R1+0x2e8], R34 ;  /* 0x0002e82201007387 */ /* 0x0003e40000100a00 */
[----:B-1----:R-:W-:Y:S06]  /*b74b0*/  HMMA.1688.F32.TF32 R32, R28, R158, R228 ;  /* 0x0000009e1c20723c */ /* 0x002fec00000810e4 */
[----:B------:R-:W-:Y:S04]  /*b74c0*/  STL [R1+0x5c14], R158 ;  /* 0x005c149e01007387 */ /* 0x000fe80000100800 */
[----:B------:R-:W-:Y:S02]  /*b74d0*/  STL [R1+0x5c10], R159 ;  /* 0x005c109f01007387 */ /* 0x000fe40000100800 */
[----:B------:R-:W-:Y:S06]  /*b74e0*/  HMMA.1688.F32.TF32 R128, R124, R164, R128 ;  /* 0x000000a47c80723c */ /* 0x000fec0000081080 */
[----:B------:R-:W-:Y:S05]  /*b74f0*/  HMMA.1688.F32.TF32 R132, R112, R66, R132 ;  /* 0x000000427084723c */ /* 0x000fea0000081084 */
[----:B------:R-:W-:Y:S04]  /*b7500*/  STL.64 [R1+0x300], R32 ;  /* 0x0003002001007387 */ /* 0x000fe80000100a00 */
[----:B------:R1:W-:Y:S02]  /*b7510*/  STL.64 [R1+0x308], R34 ;  /* 0x0003082201007387 */ /* 0x0003e40000100a00 */
[----:B-1----:R-:W-:Y:S06]  /*b7520*/  HMMA.1688.F32.TF32 R32, R28, R162, R232 ;  /* 0x000000a21c20723c */ /* 0x002fec00000810e8 */
[----:B------:R-:W-:Y:S04]  /*b7530*/  STL [R1+0x5c1c], R162 ;  /* 0x005c1ca201007387 */ /* 0x000fe80000100800 */
[----:B------:R-:W-:Y:S03]  /*b7540*/  STL [R1+0x5c18], R163 ;  /* 0x005c18a301007387 */ /* 0x000fe60000100800 */
[----:B------:R-:W-:Y:S06]  /*b7550*/  HMMA.1688.F32.TF32 R132, R124, R168, R132 ;  /* 0x000000a87c84723c */ /* 0x000fec0000081084 */
[----:B------:R-:W-:Y:S04]  /*b7560*/  HMMA.1688.F32.TF32 R200, R112, R62, R200 ;  /* 0x0000003e70c8723c */ /* 0x000fe800000810c8 */
[----:B------:R-:W-:Y:S04]  /*b7570*/  STL.64 [R1+0x2f0], R32 ;  /* 0x0002f02001007387 */ /* 0x000fe80000100a00 */
[----:B------:R1:W-:Y:S02]  /*b7580*/  STL.64 [R1+0x2f8], R34 ;  /* 0x0002f82201007387 */ /* 0x0003e40000100a00 */
[----:B-1----:R-:W-:Y:S06]  /*b7590*/  HMMA.1688.F32.TF32 R32, R28, R166, R128 ;  /* 0x000000a61c20723c */ /* 0x002fec0000081080 */
[----:B------:R-:W-:Y:S04]  /*b75a0*/  STL [R1+0x5c24], R166 ;  /* 0x005c24a601007387 */ /* 0x000fe80000100800 */
[----:B------:R-:W-:Y:S04]  /*b75b0*/  STL [R1+0x5c20], R167 ;  /* 0x005c20a701007387 */ /* 0x000fe80000100800 */
[----:B------:R-:W-:Y:S06]  /*b75c0*/  HMMA.1688.F32.TF32 R200, R124, R172, R200 ;  /* 0x000000ac7cc8723c */ /* 0x000fec00000810c8 */
[----:B------:R-:W-:Y:S03]  /*b75d0*/  HMMA.1688.F32.TF32 R204, R112, R58, R204 ;  /* 0x0000003a70cc723c */ /* 0x000fe600000810cc */
[----:B------:R-:W-:Y:S04]  /*b75e0*/  STL.64 [R1+0x2d0], R32 ;  /* 0x0002d02001007387 */ /* 0x000fe80000100a00 */
[----:B------:R1:W-:Y:S02]  /*b75f0*/  STL.64 [R1+0x2d8], R34 ;  /* 0x0002d82201007387 */ /* 0x0003e40000100a00 */
[----:B-1----:R-:W-:Y:S06]  /*b7600*/  HMMA.1688.F32.TF32 R32, R28, R170, R132 ;  /* 0x000000aa1c20723c */ /* 0x002fec0000081084 */
[----:B------:R-:W-:Y:S04]  /*b7610*/  STL [R1+0x5c2c], R170 ;  /* 0x005c2caa01007387 */ /* 0x000fe80000100800 */
[----:B------:R-:W-:Y:S05]  /*b7620*/  STL [R1+0x5c28], R171 ;  /* 0x005c28ab01007387 */ /* 0x000fea0000100800 */
[----:B------:R-:W-:Y:S06]  /*b7630*/  HMMA.1688.F32.TF32 R204, R124, R176, R204 ;  /* 0x000000b07ccc723c */ /* 0x000fec00000810cc */
[----:B------:R-:W-:Y:S02]  /*b7640*/  HMMA.1688.F32.TF32 R208, R112, R54, R208 ;  /* 0x0000003670d0723c */ /* 0x000fe400000810d0 */
[----:B------:R-:W-:Y:S04]  /*b7650*/  STL.64 [R1+0x2c0], R32 ;  /* 0x0002c02001007387 */ /* 0x000fe80000100a00 */
[----:B------:R1:W-:Y:S02]  /*b7660*/  STL.64 [R1+0x2c8], R34 ;  /* 0x0002c82201007387 */ /* 0x0003e40000100a00 */
[----:B-1----:R-:W-:Y:S06]  /*b7670*/  HMMA.1688.F32.TF32 R32, R28, R174, R200 ;  /* 0x000000ae1c20723c */ /* 0x002fec00000810c8 */
[----:B------:R-:W-:Y:S04]  /*b7680*/  STL [R1+0x5c34], R174 ;  /* 0x005c34ae01007387 */ /* 0x000fe80000100800 */
[----:B------:R-:W-:Y:S06]  /*b7690*/  STL [R1+0x5c30], R175 ;  /* 0x005c30af01007387 */ /* 0x000fec0000100800 */
[----:B------:R-:W-:Y:S06]  /*b76a0*/  HMMA.1688.F32.TF32 R208, R124, R180, R208 ;  /* 0x000000b47cd0723c */ /* 0x000fec00000810d0 */
[----:B------:R-:W-:Y:S01]  /*b76b0*/  HMMA.1688.F32.TF32 R212, R112, R50, R212 ;  /* 0x0000003270d4723c */ /* 0x000fe200000810d4 */
[----:B------:R-:W-:Y:S04]  /*b76c0*/  STL.64 [R1+0x2b0], R32 ;  /* 0x0002b02001007387 */ /* 0x000fe80000100a00 */
[----:B------:R1:W-:Y:S02]  /*b76d0*/  STL.64 [R1+0x2b8], R34 ;  /* 0x0002b82201007387 */ /* 0x0003e40000100a00 */
[----:B-1----:R-:W-:Y:S06]  /*b76e0*/  HMMA.1688.F32.TF32 R32, R28, R178, R204 ;  /* 0x000000b21c20723c */ /* 0x002fec00000810cc */
[----:B------:R-:W-:Y:S04]  /*b76f0*/  STL [R1+0x5c3c], R178 ;  /* 0x005c3cb201007387 */ /* 0x000fe80000100800 */
[----:B------:R-:W-:Y:S07]  /*b7700*/  STL [R1+0x5c38], R179 ;  /* 0x005c38b301007387 */ /* 0x000fee0000100800 */
        /* <DEDUP_REMOVED lines=10> */
[----:B------:R1:W-:Y:S04]  /*b77b0*/  STL.64 [R1+0x328], R34 ;  /* 0x0003282201007387 */ /* 0x0003e80000100a00 */
[----:B------:R-:W2:Y:S01]  /*b77c0*/  LDL.LU R244, [R1+0xe40] ;  /* 0x000e400001f47983 */ /* 0x000ea20000300800 */
[----:B-1----:R-:W-:-:S14]  /*b77d0*/  HMMA.1688.F32.TF32 R32, R28, R186, R212 ;  /* 0x000000ba1c20723c */ /* 0x002fdc00000810d4 */
[----:B------:R-:W-:Y:S09]  /*b77e0*/  HMMA.1688.F32.TF32 R116, R124, R192, R116 ;  /* 0x000000c07c74723c */ /* 0x000ff20000081074 */
[----:B------:R-:W-:Y:S04]  /*b77f0*/  STL.64 [R1+0x310], R32 ;  /* 0x0003102001007387 */ /* 0x000fe80000100a00 */
[----:B------:R1:W-:Y:S04]  /*b7800*/  STL.64 [R1+0x318], R34 ;  /* 0x0003182201007387 */ /* 0x0003e80000100a00 */
[----:B------:R-:W2:Y:S04]  /*b7810*/  LDL.LU R245, [R1+0xe44] ;  /* 0x000e440001f57983 */ /* 0x000ea80000300800 */
[----:B------:R-:W2:Y:S01]  /*b7820*/  LDL.LU R246, [R1+0xe48] ;  /* 0x000e480001f67983 */ /* 0x000ea20000300800 */
[C---:B-1----:R-:W-:Y:S03]  /*b7830*/  HMMA.1688.F32.TF32 R32, R28.reuse, R190, R216 ;  /* 0x000000be1c20723c */ /* 0x042fe600000810d8 */
[----:B------:R-:W2:Y:S04]  /*b7840*/  LDL.LU R247, [R1+0xe4c] ;  /* 0x000e4c0001f77983 */ /* 0x000ea80000300800 */
[----:B------:R-:W-:Y:S04]  /*b7850*/  STL [R1+0x5c4c], R186 ;  /* 0x005c4cba01007387 */ /* 0x000fe80000100800 */
[----:B------:R-:W-:Y:S04]  /*b7860*/  STL [R1+0x5c48], R187 ;  /* 0x005c48bb01007387 */ /* 0x000fe80000100800 */
[----:B------:R-:W-:Y:S04]  /*b7870*/  STL [R1+0x5c54], R190 ;  /* 0x005c54be01007387 */ /* 0x000fe80000100800 */
[----:B------:R-:W-:Y:S04]  /*b7880*/  STL [R1+0x5c50], R191 ;  /* 0x005c50bf01007387 */ /* 0x000fe80000100800 */
[----:B------:R-:W-:Y:S04]  /*b7890*/  STL.64 [R1+0x600], R32 ;  /* 0x0006002001007387 */ /* 0x000fe80000100a00 */
[----:B------:R1:W-:Y:S02]  /*b78a0*/  STL.64 [R1+0x608], R34 ;  /* 0x0006082201007387 */ /* 0x0003e40000100a00 */
[----:B-1----:R-:W-:-:S15]  /*b78b0*/  HMMA.1688.F32.TF32 R32, R28, R194, R116 ;  /* 0x000000c21c20723c */ /* 0x002fde0000081074 */
[----:B------:R-:W-:-:S08]  /*b78c0*/  NOP ;  /* 0x0000000000007918 */ /* 0x000fd00000000000 */
[----:B------:R1:W-:Y:S04]  /*b78d0*/  STL.64 [R1+0x620], R32 ;  /* 0x0006202001007387 */ /* 0x0003e80000100a00 */
[----:B------:R3:W-:Y:S04]  /*b78e0*/  STL.64 [R1+0x628], R34 ;  /* 0x0006282201007387 */ /* 0x0007e80000100a00 */
        /* <DEDUP_REMOVED lines=57> */
[----:B------:R-:W-:Y:S04]  /*b7c80*/  LDS R113, [R3+UR12+0x16280] ;  /* 0x0162800c03717984 */ /* 0x000fe80008000800 */
[----:B------:R-:W-:Y:S04]  /*b7c90*/  LDS R115, [R3+UR12+0x17280] ;  /* 0x0172800c03737984 */ /* 0x000fe80008000800 */
[----:B------:R-:W-:Y:S04]  /*b7ca0*/  LDS R112, [R0+UR12+0x16280] ;  /* 0x0162800c00707984 */ /* 0x000fe80008000800 */
[----:B------:R-:W4:Y:S09]  /*b7cb0*/  LDS R114, [R0+UR12+0x17280] ;  /* 0x0172800c00727984 */ /* 0x000f320008000800 */
[----:B------:R-:W-:Y:S01]  /*b7cc0*/  HMMA.1688.F32.TF32 R240, R124, R196, R240 ;  /* 0x000000c47cf0723c */ /* 0x000fe200000810f0 */
[----:B------:R-:W-:Y:S01]  /*b7cd0*/  STL [R1+0x5c5c], R194 ;  /* 0x005c5cc201007387 */ /* 0x000fe20000100800 */
[----:B------:R-:W-:-:S15]  /*b7ce0*/  MOV R134, R12 ;  /* 0x0000000c00867202 */ /* 0x000fde0000000f00 */
[----:B------:R-:W-:-:S07]  /*b7cf0*/  NOP ;  /* 0x0000000000007918 */ /* 0x000fce0000000000 */
[----:B------:R-:W-:Y:S01]  /*b7d00*/  HMMA.1688.F32.TF32 R232, R28, R198, R240 ;  /* 0x000000c61ce8723c */ /* 0x000fe200000810f0 */
[----:B------:R-:W-:Y:S01]  /*b7d10*/  STL [R1+0x5c58], R195 ;  /* 0x005c58c301007387 */ /* 0x000fe20000100800 */
[----:B------:R-:W-:-:S03]  /*b7d20*/  IMAD.MOV.U32 R135, RZ, RZ, R9 ;  /* 0x000000ffff877224 */ /* 0x000fc600078e0009 */
[----:B------:R-:W3:Y:S01]  /*b7d30*/  LDL.LU R28, [R1+0xe90] ;  /* 0x000e9000011c7983 */ /* 0x000ee20000300800 */
[----:B------:R-:W-:Y:S02]  /*b7d40*/  IMAD.MOV.U32 R130, RZ, RZ, R16 ;  /* 0x000000ffff827224 */ /* 0x000fe400078e0010 */
[----:B------:R-:W-:Y:S01]  /*b7d50*/  IMAD.MOV.U32 R131, RZ, RZ, R13 ;  /* 0x000000ffff837224 */ /* 0x000fe200078e000d */
[----:B------:R-:W-:Y:S01]  /*b7d60*/  MOV R126, R20 ;  /* 0x00000014007e7202 */ /* 0x000fe20000000f00 */
[----:B------:R-:W-:Y:S02]  /*b7d70*/  IMAD.MOV.U32 R127, RZ, RZ, R17 ;  /* 0x000000ffff7f7224 */ /* 0x000fe400078e0011 */
[----:B------:R-:W-:Y:S02]  /*b7d80*/  IMAD.MOV.U32 R122, RZ, RZ, R24 ;  /* 0x000000ffff7a7224 */ /* 0x000fe400078e0018 */
[----:B------:R-:W-:-:S09]  /*b7d90*/  IMAD.MOV.U32 R123, RZ, RZ, R21 ;  /* 0x000000ffff7b7224 */ /* 0x000fd200078e0015 */
[----:B------:R-:W-:Y:S04]  /*b7da0*/  STL.64 [R1+0x680], R232 ;  /* 0x000680e801007387 */ /* 0x000fe80000100a00 */
[----:B------:R1:W-:Y:S04]  /*b7db0*/  STL.64 [R1+0x688], R234 ;  /* 0x000688ea01007387 */ /* 0x0003e80000100a00 */
[----:B------:R-:W3:Y:S04]  /*b7dc0*/  LDL.LU R29, [R1+0xe94] ;  /* 0x000e9400011d7983 */ /* 0x000ee80000300800 */
[----:B------:R-:W3:Y:S04]  /*b7dd0*/  LDL.LU R30, [R1+0xe98] ;  /* 0x000e9800011e7983 */ /* 0x000ee80000300800 */
[----:B------:R-:W3:Y:S04]  /*b7de0*/  LDL.LU R31, [R1+0xe9c] ;  /* 0x000e9c00011f7983 */ /* 0x000ee80000300800 */
[----:B------:R-:W-:Y:S04]  /*b7df0*/  STL [R1+0x5c64], R198 ;  /* 0x005c64c601007387 */ /* 0x000fe80000100800 */
[----:B------:R-:W-:Y:S01]  /*b7e00*/  STL [R1+0x5c60], R199 ;  /* 0x005c60c701007387 */ /* 0x000fe20000100800 */
[----:B------:R-:W-:-:S02]  /*b7e10*/  IMAD.MOV.U32 R118, RZ, RZ, R8 ;  /* 0x000000ffff767224 */ /* 0x000fc400078e0008 */
[----:B------:R-:W-:Y:S01]  /*b7e20*/  IMAD.MOV.U32 R119, RZ, RZ, R5 ;  /* 0x000000ffff777224 */ /* 0x000fe200078e0005 */
[C---:B----4-:R-:W-:Y:S06]  /*b7e30*/  HMMA.1688.F32.TF32 R120, R112.reuse, R122, R108 ;  /* 0x0000007a7078723c */ /* 0x050fec000008106c */
[C---:B--2---:R-:W-:Y:S06]  /*b7e40*/  HMMA.1688.F32.TF32 R124, R112.reuse, R126, R104 ;  /* 0x0000007e707c723c */ /* 0x044fec0000081068 */
[C---:B------:R-:W-:Y:S06]  /*b7e50*/  HMMA.1688.F32.TF32 R128, R112.reuse, R130, R100 ;  /* 0x000000827080723c */ /* 0x040fec0000081064 */
[C---:B---3--:R-:W-:Y:S01]  /*b7e60*/  HMMA.1688.F32.TF32 R132, R112.reuse, R134, R96 ;  /* 0x000000867084723c */ /* 0x048fe20000081060 */
[----:B------:R-:W2:Y:S04]  /*b7e70*/  LDL.LU.64 R98, [R1+0x5d38] ;  /* 0x005d380001627983 */ /* 0x000ea80000300a00 */
[----:B------:R-:W3:Y:S04]  /*b7e80*/  LDL.LU.64 R96, [R1+0x5d30] ;  /* 0x005d300001607983 */ /* 0x000ee80000300a00 */
[----:B------:R-:W4:Y:S04]  /*b7e90*/  LDL.LU.64 R102, [R1+0x5d28] ;  /* 0x005d280001667983 */ /* 0x000f280000300a00 */
[----:B------:R-:W2:Y:S04]  /*b7ea0*/  LDL.LU.64 R100, [R1+0x5d20] ;  /* 0x005d200001647983 */ /* 0x000ea80000300a00 */
[----:B------:R-:W3:Y:S04]  /*b7eb0*/  LDL.LU.64 R106, [R1+0x5d18] ;  /* 0x005d1800016a7983 */ /* 0x000ee80000300a00 */
[----:B------:R-:W4:Y:S01]  /*b7ec0*/  LDL.LU.64 R104, [R1+0x5d10] ;  /* 0x005d100001687983 */ /* 0x000f220000300a00 */
[C---:B------:R-:W-:Y:S03]  /*b7ed0*/  HMMA.1688.F32.TF32 R116, R112.reuse, R118, R248 ;  /* 0x000000767074723c */ /* 0x040fe600000810f8 */
[----:B------:R-:W3:Y:S04]  /*b7ee0*/  LDL.LU.64 R110, [R1+0x5d08] ;  /* 0x005d0800016e7983 */ /* 0x000ee80000300a00 */
[----:B------:R-:W2:Y:S04]  /*b7ef0*/  LDL.LU.64 R108, [R1+0x5d00] ;  /* 0x005d0000016c7983 */ /* 0x000ea80000300a00 */
[----:B------:R-:W3:Y:S01]  /*b7f00*/  LDL.LU.64 R250, [R1+0x5cf8] ;  /* 0x005cf80001fa7983 */ /* 0x000ee20000300a00 */
[C---:B------:R-:W-:Y:S06]  /*b7f10*/  HMMA.1688.F32.TF32 R224, R112.reuse, R6, R224 ;  /* 0x0000000670e0723c */ /* 0x040fec00000810e0 */
[C---:B------:R-:W-:Y:S01]  /*b7f20*/  HMMA.1688.F32.TF32 R204, R112.reuse, R70, R204 ;  /* 0x0000004670cc723c */ /* 0x040fe200000810cc */
[----:B------:R-:W-:Y:S01]  /*b7f30*/  MOV R242, R4 ;  /* 0x0000000400f27202 */ /* 0x000fe20000000f00 */
[----:B------:R-:W-:Y:S01]  /*b7f40*/  IMAD.MOV.U32 R243, RZ, RZ, R2 ;  /* 0x000000fffff37224 */ /* 0x000fe200078e0002 */
[----:B------:R-:W-:Y:S03]  /*b7f50*/  LDS R249, [R3+UR12+0x1c280] ;  /* 0x01c2800c03f97984 */ /* 0x000fe60008000800 */
[C---:B-1----:R-:W-:Y:S01]  /*b7f60*/  HMMA.1688.F32.TF32 R232, R112.reuse, R14, R32 ;  /* 0x0000000e70e8723c */ /* 0x042fe20000081020 */
[----:B------:R-:W-:Y:S04]  /*b7f70*/  LDS R33, [R3+UR12+0x1a280] ;  /* 0x01a2800c03217984 */ /* 0x000fe80008000800 */
[----:B------:R-:W-:Y:S04]  /*b7f80*/  LDS R35, [R3+UR12+0x1b280] ;  /* 0x01b2800c03237984 */ /* 0x000fe80008000800 */
[----:B------:R-:W-:Y:S04]  /*b7f90*/  LDS R32, [R0+UR12+0x1a280] ;  /* 0x01a2800c00207984 */ /* 0x000fe80008000800 */
[----:B------:R-:W1:Y:S01]  /*b7fa0*/  LDS R34, [R0+UR12+0x1b280] ;  /* 0x01b2800c00227984 */ /* 0x000e620008000800 */
[C---:B------:R-:W-:Y:S03]  /*b7fb0*/  HMMA.1688.F32.TF32 R200, R112.reuse, R26, R200 ;  /* 0x0000001a70c8723c */ /* 0x040fe600000810c8 */
[----:B------:R-:W-:Y:S03]  /*b7fc0*/  LDS R248, [R0+UR12+0x1c280] ;  /* 0x01c2800c00f87984 */ /* 0x000fe60008000800 */
[----:B------:R-:W-:Y:S06]  /*b7fd0*/  HMMA.1688.F32.TF32 R228, R112, R22, R228 ;  /* 0x0000001670e4723c */ /* 0x000fec00000810e4 */
[C---:B------:R-:W-:Y:S06]  /*b7fe0*/  HMMA.1688.F32.TF32 R204, R236.reuse, R80, R204 ;  /* 0x00000050eccc723c */ /* 0x040fec00000810cc */
[C---:B------:R-:W-:Y:S06]  /*b7ff0*/  HMMA.1688.F32.TF32 R120, R236.reuse, R48, R120 ;  /* 0x00000030ec78723c */ /* 0x040fec0000081078 */
[----:B------:R-:W-:Y:S06]  /*b8000*/  HMMA.1688.F32.TF32 R200, R236, R64, R200 ;  /* 0x00000040ecc8723c */ /* 0x000fec00000810c8 */
[----:B------:R-:W-:Y:S06]  /*b8010*/  HMMA.1688.F32.TF32 R28, R112, R242, R28 ;  /* 0x000000f2701c723c */ /* 0x000fec000008101c */
[----:B------:R-:W-:Y:S06]  /*b8020*/  HMMA.1688.F32.TF32 R132, R236, R60, R132 ;  /* 0x0000003cec84723c */ /* 0x000fec0000081084 */
[C---:B------:R-:W-:Y:S06]  /*b8030*/  HMMA.1688.F32.TF32 R220, R112.reuse, R10, R220 ;  /* 0x0000000a70dc723c */ /* 0x040fec00000810dc */
[C---:B------:R-:W-:Y:S06]  /*b8040*/  HMMA.1688.F32.TF32 R208, R112.reuse, R18, R208 ;  /* 0x0000001270d0723c */ /* 0x040fec00000810d0 */
[C---:B------:R-:W-:Y:S06]  /*b8050*/  HMMA.1688.F32.TF32 R216, R112.reuse, R78, R216 ;  /* 0x0000004e70d8723c */ /* 0x040fec00000810d8 */
[----:B------:R-:W-:Y:S06]  /*b8060*/  HMMA.1688.F32.TF32 R212, R112, R74, R212 ;  /* 0x0000004a70d4723c */ /* 0x000fec00000810d4 */
[C---:B-1----:R-:W-:Y:S06]  /*b8070*/  HMMA.1688.F32.TF32 R204, R32.reuse, R82, R204 ;  /* 0x0000005220cc723c */ /* 0x042fec00000810cc */
        /* <DEDUP_REMOVED lines=9> */
[----:B------:R-:W-:Y:S06]  /*b8110*/  HMMA.1688.F32.TF32 R216, R32, R90, R216 ;  /* 0x0000005a20d8723c */ /* 0x000fec00000810d8 */
[----:B----4-:R-:W-:Y:S06]  /*b8120*/  HMMA.1688.F32.TF32 R224, R236, R104, R224 ;  /* 0x00000068ece0723c */ /* 0x010fec00000810e0 */
[----:B---3--:R-:W-:Y:S01]  /*b8130*/  HMMA.1688.F32.TF32 R240, R112, R250, R244 ;  /* 0x000000fa70f0723c */ /* 0x008fe200000810f4 */
[----:B------:R-:W-:Y:S04]  /*b8140*/  LDS R251, [R3+UR12+0x1d280] ;  /* 0x01d2800c03fb7984 */ /* 0x000fe80008000800 */
[----:B------:R-:W1:Y:S04]  /*b8150*/  LDS R250, [R0+UR12+0x1d280] ;  /* 0x01d2800c00fa7984 */ /* 0x000e680008000800 */
[----:B--2---:R-:W-:Y:S04]  /*b8160*/  STL [R1+0x5c90], R108 ;  /* 0x005c906c01007387 */ /* 0x004fe80000100800 */
        /* <DEDUP_REMOVED lines=9> */
[----:B------:R-:W-:Y:S01]  /*b8200*/  STL [R1+0x5c68], R99 ;  /* 0x005c686301007387 */ /* 0x000fe20000100800 */
[----:B------:R-:W-:Y:S03]  /*b8210*/  HMMA.1688.F32.TF32 R228, R236, R100, R228 ;  /* 0x00000064ece4723c */ /* 0x000fe600000810e4 */
[----:B------:R-:W-:Y:S04]  /*b8220*/  STL [R1+0x5c74], R94 ;  /* 0x005c745e01007387 */ /* 0x000fe80000100800 */
[----:B------:R-:W-:Y:S04]  /*b8230*/  STL [R1+0x5c70], R95 ;  /* 0x005c705f01007387 */ /* 0x000fe80000100800 */
        /* <DEDUP_REMOVED lines=12> */
[----:B--2---:R-:W2:Y:S04]  /*b8300*/  LDL.LU R80, [R1+0xf60] ;  /* 0x000f600001507983 */ /* 0x004ea80000300800 */
[----:B------:R-:W2:Y:S04]  /*b8310*/  LDL.LU R81, [R1+0xf64] ;  /* 0x000f640001517983 */ /* 0x000ea80000300800 */
[----:B------:R-:W2:Y:S04]  /*b8320*/  LDL.LU R82, [R1+0xf68] ;  /* 0x000f680001527983 */ /* 0x000ea80000300800 */
[----:B------:R-:W2:Y:S01]  /*b8330*/  LDL.LU R83, [R1+0xf6c] ;  /* 0x000f6c0001537983 */ /* 0x000ea20000300800 */
[----:B-1----:R-:W-:Y:S03]  /*b8340*/  HMMA.1688.F32.TF32 R48, R248, R140, R224 ;  /* 0x0000008cf830723c */ /* 0x002fe600000810e0 */
[----:B------:R-:W3:Y:S04]  /*b8350*/  LDL.LU R64, [R1+0xf70] ;  /* 0x000f700001407983 */ /* 0x000ee80000300800 */
[----:B------:R-:W3:Y:S01]  /*b8360*/  LDL.LU R65, [R1+0xf74] ;  /* 0x000f740001417983 */ /* 0x000ee20000300800 */
[----:B------:R-:W-:Y:S03]  /*b8370*/  HMMA.1688.F32.TF32 R228, R32, R102, R228 ;  /* 0x0000006620e4723c */ /* 0x000fe600000810e4 */
[----:B------:R-:W3:Y:S04]  /*b8380*/  LDL.LU R66, [R1+0xf78] ;  /* 0x000f780001427983 */ /* 0x000ee80000300800 */
[----:B------:R-:W3:Y:S01]  /*b8390*/  LDL.LU R67, [R1+0xf7c] ;  /* 0x000f7c0001437983 */ /* 0x000ee20000300800 */
[C---:B------:R-:W-:Y:S03]  /*b83a0*/  HMMA.1688.F32.TF32 R232, R236.reuse, R96, R232 ;  /* 0x00000060ece8723c */ /* 0x040fe600000810e8 */
[----:B------:R-:W4:Y:S03]  /*b83b0*/  LDL.LU R60, [R1+0xf80] ;  /* 0x000f8000013c7983 */ /* 0x000f260000300800 */
[C---:B------:R-:W-:Y:S01]  /*b83c0*/  HMMA.1688.F32.TF32 R220, R236.reuse, R108, R220 ;  /* 0x0000006cecdc723c */ /* 0x040fe200000810dc */
[----:B------:R-:W4:Y:S04]  /*b83d0*/  LDL.LU R61, [R1+0xf84] ;  /* 0x000f8400013d7983 */ /* 0x000f280000300800 */
[----:B------:R-:W4:Y:S01]  /*b83e0*/  LDL.LU R62, [R1+0xf88] ;  /* 0x000f8800013e7983 */ /* 0x000f220000300800 */
[C---:B------:R-:W-:Y:S03]  /*b83f0*/  HMMA.1688.F32.TF32 R112, R236.reuse, R40, R28 ;  /* 0x00000028ec70723c */ /* 0x040fe6000008101c */
[----:B------:R-:W4:Y:S03]  /*b8400*/  LDL.LU R63, [R1+0xf8c] ;  /* 0x000f8c00013f7983 */ /* 0x000f260000300800 */
[----:B------:R-:W-:Y:S01]  /*b8410*/  HMMA.1688.F32.TF32 R236, R236, R36, R240 ;  /* 0x00000024ecec723c */ /* 0x000fe200000810f0 */
        /* <DEDUP_REMOVED lines=8> */
[----:B------:R-:W-:Y:S01]  /*b84a0*/  HMMA.1688.F32.TF32 R232, R32, R98, R232 ;  /* 0x0000006220e8723c */ /* 0x000fe200000810e8 */
[----:B------:R-:W-:Y:S04]  /*b84b0*/  LDS R29, [R3+UR12+0x16300] ;  /* 0x0163000c031d7984 */ /* 0x000fe80008000800 */
[----:B------:R-:W-:Y:S01]  /*b84c0*/  LDS R31, [R3+UR12+0x17300] ;  /* 0x0173000c031f7984 */ /* 0x000fe20008000800 */
[----:B------:R-:W-:Y:S03]  /*b84d0*/  HMMA.1688.F32.TF32 R48, R248, R144, R228 ;  /* 0x00000090f830723c */ /* 0x000fe600000810e4 */
[----:B------:R-:W-:Y:S03]  /*b84e0*/  LDS R28, [R0+UR12+0x16300] ;  /* 0x0163000c001c7984 */ /* 0x000fe60008000800 */
[----:B------:R-:W-:Y:S01]  /*b84f0*/  HMMA.1688.F32.TF32 R212, R32, R86, R212 ;  /* 0x0000005620d4723c */ /* 0x000fe200000810d4 */
[----:B------:R-:W2:-:S15]  /*b8500*/  LDS R30, [R0+UR12+0x17300] ;  /* 0x0173000c001e7984 */ /* 0x000e9e0008000800 */
[----:B------:R-:W-:-:S02]  /*b8510*/  NOP ;  /* 0x0000000000007918 */ /* 0x000fc40000000000 */
        /* <DEDUP_REMOVED lines=28> */
[----:B------:R-:W-:Y:S06]  /*b86e0*/  HMMA.1688.F32.TF32 R48, R248, R168, R200 ;  /* 0x000000a8f830723c */ /* 0x000fec00000810c8 */
[----:B------:R-:W-:-:S15]  /*b86f0*/  HMMA.1688.F32.TF32 R128, R32, R58, R128 ;  /* 0x0000003a2080723c */ /* 0x000fde0000081080 */
[----:B------:R-:W-:-:S03]  /*b8700*/  NOP ;  /* 0x0000000000007918 */ /* 0x000fc60000000000 */
        /* <DEDUP_REMOVED lines=34> */
[----:B------:R-:W-:Y:S01]  /*b8930*/  STL.64 [R1+0x5bd8], R22 ;  /* 0x005bd81601007387 */ /* 0x000fe20000100a00 */
[----:B------:R-:W-:Y:S06]  /*b8940*/  HMMA.1688.F32.TF32 R244, R248, R136, R220 ;  /* 0x00000088f8f4723c */ /* 0x000fec00000810dc */
[----:B--2---:R-:W-:Y:S01]  /*b8950*/  HMMA.1688.F32.TF32 R220, R28, R22, R80 ;  /* 0x000000161cdc723c */ /* 0x004fe20000081050 */
[----:B------:R-:W2:Y:S04]  /*b8960*/  LDL.LU R80, [R1+0xf40] ;  /* 0x000f400001507983 */ /* 0x000ea80000300800 */
[----:B------:R-:W2:Y:S04]  /*b8970*/  LDL.LU R81, [R1+0xf44] ;  /* 0x000f440001517983 */ /* 0x000ea80000300800 */
[----:B------:R-:W2:Y:S04]  /*b8980*/  LDL.LU R82, [R1+0xf48] ;  /* 0x000f480001527983 */ /* 0x000ea80000300800 */
[----:B------:R-:W2:Y:S01]  /*b8990*/  LDL.LU R83, [R1+0xf4c] ;  /* 0x000f4c0001537983 */ /* 0x000ea20000300800 */
[----:B------:R-:W-:Y:S01]  /*b89a0*/  IMAD.MOV.U32 R76, RZ, RZ, R48 ;  /* 0x000000ffff4c7224 */ /* 0x000fe200078e0030 */
[----:B------:R-:W-:-:S02]  /*b89b0*/  MOV R105, R50 ;  /* 0x0000003200697202 */ /* 0x000fc40000000f00 */
[----:B------:R-:W2:Y:S01]  /*b89c0*/  LDL.LU R128, [R1+0xfc0] ;  /* 0x000fc00001807983 */ /* 0x000ea20000300800 */
[----:B------:R-:W-:Y:S02]  /*b89d0*/  IMAD.MOV.U32 R77, RZ, RZ, R49 ;  /* 0x000000ffff4d7224 */ /* 0x000fe400078e0031 */
[----:B------:R-:W-:Y:S01]  /*b89e0*/  IMAD.MOV.U32 R108, RZ, RZ, R51 ;  /* 0x000000ffff6c7224 */ /* 0x000fe200078e0033 */
[----:B------:R-:W2:Y:S01]  /*b89f0*/  LDL.LU R129, [R1+0xfc4] ;  /* 0x000fc40001817983 */ /* 0x000ea20000300800 */
[----:B------:R-:W-:Y:S03]  /*b8a00*/  HMMA.1688.F32.TF32 R48, R248, R192, R112 ;  /* 0x000000c0f830723c */ /* 0x000fe60000081070 */
        /* <DEDUP_REMOVED lines=22> */
[----:B------:R-:W2:Y:S04]  /*b8b70*/  LDL.LU R234, [R1+0x1028] ;  /* 0x0010280001ea7983 */ /* 0x000ea80000300800 */
[----:B------:R-:W2:Y:S01]  /*b8b80*/  LDL.LU R235, [R1+0x102c] ;  /* 0x00102c0001eb7983 */ /* 0x000ea20000300800 */
[----:B------:R-:W-:-:S03]  /*b8b90*/  MOV R113, R50 ;  /* 0x0000003200717202 */ /* 0x000fc60000000f00 */
[----:B------:R-:W2:Y:S01]  /*b8ba0*/  LDL.LU R236, [R1+0x1010] ;  /* 0x0010100001ec7983 */ /* 0x000ea20000300800 */
[----:B------:R-:W-:-:S03]  /*b8bb0*/  IMAD.MOV.U32 R112, RZ, RZ, R51 ;  /* 0x000000ffff707224 */ /* 0x000fc600078e0033 */
[----:B------:R-:W2:Y:S04]  /*b8bc0*/  LDL.LU R237, [R1+0x1014] ;  /* 0x0010140001ed7983 */ /* 0x000ea80000300800 */
[----:B------:R-:W2:Y:S04]  /*b8bd0*/  LDL.LU R238, [R1+0x1018] ;  /* 0x0010180001ee7983 */ /* 0x000ea80000300800 */
[----:B------:R-:W2:Y:S04]  /*b8be0*/  LDL.LU R239, [R1+0x101c] ;  /* 0x00101c0001ef7983 */ /* 0x000ea80000300800 */
[----:B------:R-:W2:Y:S04]  /*b8bf0*/  LDL.LU.64 R50, [R1+0x1d8] ;  /* 0x0001d80001327983 */ /* 0x000ea80000300a00 */
[----:B------:R-:W2:Y:S04]  /*b8c00*/  LDL.LU R124, [R1+0xfd0] ;  /* 0x000fd000017c7983 */ /* 0x000ea80000300800 */
[----:B------:R-:W2:Y:S04]  /*b8c10*/  LDL.LU R125, [R1+0xfd4] ;  /* 0x000fd400017d7983 */ /* 0x000ea80000300800 */
[----:B------:R-:W2:Y:S04]  /*b8c20*/  LDL.LU R126, [R1+0xfd8] ;  /* 0x000fd800017e7983 */ /* 0x000ea80000300800 */
[----:B------:R-:W2:Y:S04]  /*b8c30*/  LDL.LU R127, [R1+0xfdc] ;  /* 0x000fdc00017f7983 */ /* 0x000ea80000300800 */
[----:B------:R-:W2:Y:S04]  /*b8c40*/  LDL.LU.64 R54, [R1+0x218] ;  /* 0x0002180001367983 */ /* 0x000ea80000300a00 */
[----:B------:R-:W2:Y:S01]  /*b8c50*/  LDL.LU.64 R58, [R1+0x228] ;  /* 0x00022800013a7983 */ /* 0x000ea20000300a00 */
[C---:B----4-:R-:W-:Y:S03]  /*b8c60*/  HMMA.1688.F32.TF32 R212, R28.reuse, R10, R60 ;  /* 0x0000000a1cd4723c */ /* 0x050fe6000008103c */
[----:B------:R-:W4:Y:S04]  /*b8c70*/  LDL.LU R132, [R1+0xfb0] ;  /* 0x000fb00001847983 */ /* 0x000f280000300800 */
[----:B------:R-:W4:Y:S04]  /*b8c80*/  LDL.LU R133, [R1+0xfb4] ;  /* 0x000fb40001857983 */ /* 0x000f280000300800 */
[----:B------:R-:W4:Y:S04]  /*b8c90*/  LDL.LU R134, [R1+0xfb8] ;  /* 0x000fb80001867983 */ /* 0x000f280000300800 */
[----:B------:R-:W4:Y:S04]  /*b8ca0*/  LDL.LU R135, [R1+0xfbc] ;  /* 0x000fbc0001877983 */ /* 0x000f280000300800 */
[----:B------:R-:W4:Y:S04]  /*b8cb0*/  LDL.LU.64 R62, [R1+0x238] ;  /* 0x00023800013e7983 */ /* 0x000f280000300a00 */
        /* <DEDUP_REMOVED lines=9> */
[----:B------:R-:W4:Y:S04]  /*b8d50*/  LDL.LU.64 R66, [R1+0x258] ;  /* 0x0002580001427983 */ /* 0x000f280000300a00 */
[----:B------:R1:W-:Y:S01]  /*b8d60*/  STL.64 [R1+0x5bd0], R18 ;  /* 0x005bd01201007387 */ /* 0x0003e20000100a00 */
[----:B------:R-:W-:-:S02]  /*b8d70*/  IMAD.MOV.U32 R20, RZ, RZ, R48 ;  /* 0x000000ffff147224 */ /* 0x000fc400078e0030 */
[----:B------:R-:W-:Y:S01]  /*b8d80*/  IMAD.MOV.U32 R21, RZ, RZ, R49 ;  /* 0x000000ffff157224 */ /* 0x000fe200078e0031 */
[----:B------:R-:W-:Y:S01]  /*b8d90*/  MOV R72, R246 ;  /* 0x000000f600487202 */ /* 0x000fe20000000f00 */
[----:B------:R-:W-:Y:S01]  /*b8da0*/  IMAD.MOV.U32 R252, RZ, RZ, R244 ;  /* 0x000000fffffc7224 */ /* 0x000fe200078e00f4 */
[----:B------:R-:W-:Y:S01]  /*b8db0*/  LDS R246, [R0+UR12+0x19300] ;  /* 0x0193000c00f67984 */ /* 0x000fe20008000800 */
[----:B------:R-:W-:Y:S02]  /*b8dc0*/  IMAD.MOV.U32 R73, RZ, RZ, R245 ;  /* 0x000000ffff497224 */ /* 0x000fe400078e00f5 */
[----:B------:R-:W-:Y:S01]  /*b8dd0*/  IMAD.MOV.U32 R2, RZ, RZ, R247 ;  /* 0x000000ffff027224 */ /* 0x000fe200078e00f7 */
[----:B------:R-:W-:Y:S04]  /*b8de0*/  LDS R245, [R3+UR12+0x18300] ;  /* 0x0183000c03f57984 */ /* 0x000fe80008000800 */
[----:B------:R-:W-:Y:S04]  /*b8df0*/  LDS R247, [R3+UR12+0x19300] ;  /* 0x0193000c03f77984 */ /* 0x000fe80008000800 */
[----:B------:R-:W4:Y:S01]  /*b8e00*/  LDS R244, [R0+UR12+0x18300] ;  /* 0x0183000c00f47984 */ /* 0x000f220008000800 */
[----:B------:R-:W-:Y:S03]  /*b8e10*/  HMMA.1688.F32.TF32 R208, R248, R152, R208 ;  /* 0x00000098f8d0723c */ /* 0x000fe600000810d0 */
[----:B------:R-:W-:Y:S04]  /*b8e20*/  LDS R115, [R3+UR12+0x1f280] ;  /* 0x01f2800c03737984 */ /* 0x000fe80008000800 */
[----:B------:R-:W-:Y:S01]  /*b8e30*/  LDS R114, [R0+UR12+0x1f280] ;  /* 0x01f2800c00727984 */ /* 0x000fe20008000800 */
[C---:B---3--:R-:W-:Y:S06]  /*b8e40*/  HMMA.1688.F32.TF32 R116, R28.reuse, R26, R116 ;  /* 0x0000001a1c74723c */ /* 0x048fec0000081074 */
[C---:B--2---:R-:W-:Y:S01]  /*b8e50*/  HMMA.1688.F32.TF32 R228, R28.reuse, R18, R228 ;  /* 0x000000121ce4723c */ /* 0x044fe200000810e4 */
[----:B-1----:R-:W2:Y:S04]  /*b8e60*/  LDL.LU.64 R18, [R1+0x248] ;  /* 0x0002480001127983 */ /* 0x002ea80000300a00 */
[----:B------:R-:W-:Y:S04]  /*b8e70*/  STL.64 [R1+0x5bc8], R78 ;  /* 0x005bc84e01007387 */ /* 0x000fe80000100a00 */
[----:B------:R-:W-:Y:S01]  /*b8e80*/  STL.64 [R1+0x5bc0], R70 ;  /* 0x005bc04601007387 */ /* 0x000fe20000100a00 */
[----:B------:R-:W-:Y:S06]  /*b8e90*/  HMMA.1688.F32.TF32 R120, R28, R50, R120 ;  /* 0x000000321c78723c */ /* 0x000fec0000081078 */
[----:B------:R-:W-:-:S02]  /*b8ea0*/  IMAD.MOV.U32 R5, RZ, RZ, R50 ;  /* 0x000000ffff057224 */ /* 0x000fc400078e0032 */
[----:B------:R-:W-:Y:S02]  /*b8eb0*/  IMAD.MOV.U32 R4, RZ, RZ, R51 ;  /* 0x000000ffff047224 */ /* 0x000fe400078e0033 */
[----:B------:R-:W3:Y:S04]  /*b8ec0*/  LDL.LU.64 R50, [R1+0x5cf0] ;  /* 0x005cf00001327983 */ /* 0x000ee80000300a00 */
[----:B------:R-:W3:Y:S01]  /*b8ed0*/  LDL.LU.64 R48, [R1+0x5ce8] ;  /* 0x005ce80001307983 */ /* 0x000ee20000300a00 */
[----:B------:R-:W-:Y:S06]  /*b8ee0*/  HMMA.1688.F32.TF32 R124, R28, R54, R124 ;  /* 0x000000361c7c723c */ /* 0x000fec000008107c */
[----:B------:R-:W-:Y:S01]  /*b8ef0*/  MOV R7, R54 ;  /* 0x0000003600077202 */ /* 0x000fe20000000f00 */
[----:B------:R-:W-:-:S02]  /*b8f00*/  IMAD.MOV.U32 R6, RZ, RZ, R55 ;  /* 0x000000ffff067224 */ /* 0x000fc400078e0037 */
[----:B------:R-:W3:Y:S01]  /*b8f10*/  LDL.LU.64 R54, [R1+0x5ce0] ;  /* 0x005ce00001367983 */ /* 0x000ee20000300a00 */
[----:B------:R-:W-:Y:S01]  /*b8f20*/  IMAD.MOV.U32 R9, RZ, RZ, R58 ;  /* 0x000000ffff097224 */ /* 0x000fe200078e003a */
[C---:B------:R-:W-:Y:S06]  /*b8f30*/  HMMA.1688.F32.TF32 R128, R28.reuse, R58, R128 ;  /* 0x0000003a1c80723c */ /* 0x040fec0000081080 */
[----:B------:R-:W-:Y:S01]  /*b8f40*/  IMAD.MOV.U32 R8, RZ, RZ, R59 ;  /* 0x000000ffff087224 */ /* 0x000fe200078e003b */
[----:B------:R-:W3:Y:S04]  /*b8f50*/  LDL.LU.64 R52, [R1+0x5cd8] ;  /* 0x005cd80001347983 */ /* 0x000ee80000300a00 */
[----:B------:R-:W3:Y:S04]  /*b8f60*/  LDL.LU.64 R58, [R1+0x5cd0] ;  /* 0x005cd000013a7983 */ /* 0x000ee80000300a00 */
[----:B------:R-:W3:Y:S01]  /*b8f70*/  LDL.LU.64 R56, [R1+0x5cc8] ;  /* 0x005cc80001387983 */ /* 0x000ee20000300a00 */
[----:B----4-:R-:W-:Y:S01]  /*b8f80*/  MOV R25, R62 ;  /* 0x0000003e00197202 */ /* 0x010fe20000000f00 */
[----:B------:R-:W-:Y:S01]  /*b8f90*/  IMAD.MOV.U32 R24, RZ, RZ, R63 ;  /* 0x000000ffff187224 */ /* 0x000fe200078e003f */
[C---:B------:R-:W-:Y:S01]  /*b8fa0*/  HMMA.1688.F32.TF32 R132, R28.reuse, R62, R132 ;  /* 0x0000003e1c84723c */ /* 0x040fe20000081084 */
[----:B------:R-:W4:Y:S04]  /*b8fb0*/  LDL.LU.64 R62, [R1+0x5cc0] ;  /* 0x005cc000013e7983 */ /* 0x000f280000300a00 */
[----:B------:R-:W4:Y:S04]  /*b8fc0*/  LDL.LU.64 R60, [R1+0x5cb8] ;  /* 0x005cb800013c7983 */ /* 0x000f280000300a00 */
[----:B------:R1:W-:Y:S04]  /*b8fd0*/  STL.64 [R1+0x5bb8], R26 ;  /* 0x005bb81a01007387 */ /* 0x0003e80000100a00 */
[----:B------:R2:W-:Y:S04]  /*b8fe0*/  STL.64 [R1+0x5bb0], R24 ;  /* 0x005bb01801007387 */ /* 0x0005e80000100a00 */
[----:B-1----:R-:W3:Y:S01]  /*b8ff0*/  LDL.LU.64 R26, [R1+0x268] ;  /* 0x00026800011a7983 */ /* 0x002ee20000300a00 */
[C---:B------:R-:W-:Y:S06]  /*b9000*/  HMMA.1688.F32.TF32 R232, R28.reuse, R78, R232 ;  /* 0x0000004e1ce8723c */ /* 0x040fec00000810e8 */
[----:B------:R-:W-:Y:S01]  /*b9010*/  HMMA.1688.F32.TF32 R236, R28, R74, R236 ;  /* 0x0000004a1cec723c */ /* 0x000fe200000810ec */
[----:B------:R-:W-:-:S05]  /*b9020*/  IMAD.MOV.U32 R78, RZ, RZ, R105 ;  /* 0x000000ffff4e7224 */ /* 0x000fca00078e0069 */
[C---:B------:R-:W-:Y:S06]  /*b9030*/  HMMA.1688.F32.TF32 R204, R28.reuse, R66, R204 ;  /* 0x000000421ccc723c */ /* 0x040fec00000810cc */
[----:B------:R-:W-:Y:S01]  /*b9040*/  MOV R17, R66 ;  /* 0x0000004200117202 */ /* 0x000fe20000000f00 */
[----:B------:R-:W-:Y:S02]  /*b9050*/  IMAD.MOV.U32 R16, RZ, RZ, R67 ;  /* 0x000000ffff107224 */ /* 0x000fe400078e0043 */
[----:B------:R-:W4:Y:S01]  /*b9060*/  LDL.LU.64 R66, [R1+0x5cb0] ;  /* 0x005cb00001427983 */ /* 0x000f220000300a00 */
[C---:B------:R-:W-:Y:S03]  /*b9070*/  HMMA.1688.F32.TF32 R240, R28.reuse, R70, R240 ;  /* 0x000000461cf0723c */ /* 0x040fe600000810f0 */
[----:B------:R-:W4:Y:S03]  /*b9080*/  LDL.LU.64 R64, [R1+0x5ca8] ;  /* 0x005ca80001407983 */ /* 0x000f260000300a00 */
[C---:B--2---:R-:W-:Y:S06]  /*b9090*/  HMMA.1688.F32.TF32 R200, R28.reuse, R18, R200 ;  /* 0x000000121cc8723c */ /* 0x044fec00000810c8 */
[----:B---3--:R-:W-:Y:S01]  /*b90a0*/  HMMA.1688.F32.TF32 R28, R28, R26, R80 ;  /* 0x0000001a1c1c723c */ /* 0x008fe20000081050 */
[----:B------:R-:W2:Y:S04]  /*b90b0*/  LDL.LU.64 R82, [R1+0x5ca0] ;  /* 0x005ca00001527983 */ /* 0x000ea80000300a00 */
[----:B------:R-:W3:Y:S04]  /*b90c0*/  LDL.LU.64 R80, [R1+0x5c98] ;  /* 0x005c980001507983 */ /* 0x000ee80000300a00 */
[----:B------:R-:W4:Y:S01]  /*b90d0*/  LDL.LU R105, [R1+0x5c94] ;  /* 0x005c940001697983 */ /* 0x000f220000300800 */
[----:B------:R-:W-:Y:S03]  /*b90e0*/  HMMA.1688.F32.TF32 R248, R248, R196, R32 ;  /* 0x000000c4f8f8723c */ /* 0x000fe60000081020 */
[----:B------:R-:W-:Y:S04]  /*b90f0*/  LDS R33, [R3+UR12+0x1a300] ;  /* 0x01a3000c03217984 */ /* 0x000fe80008000800 */
[----:B------:R-:W-:Y:S04]  /*b9100*/  LDS R35, [R3+UR12+0x1b300] ;  /* 0x01b3000c03237984 */ /* 0x000fe80008000800 */
[----:B------:R-:W-:Y:S04]  /*b9110*/  LDS R32, [R0+UR12+0x1a300] ;  /* 0x01a3000c00207984 */ /* 0x000fe80008000800 */
[----:B------:R-:W1:Y:S01]  /*b9120*/  LDS R34, [R0+UR12+0x1b300] ;  /* 0x01b3000c00227984 */ /* 0x000e620008000800 */
[----:B------:R-:W-:Y:S01]  /*b9130*/  IMAD.MOV.U32 R79, RZ, RZ, R108 ;  /* 0x000000ffff4f7224 */ /* 0x000fe200078e006c */
[----:B------:R-:W-:Y:S01]  /*b9140*/  MOV R70, R109 ;  /* 0x0000006d00467202 */ /* 0x000fe20000000f00 */
[----:B------:R-:W-:Y:S01]  /*b9150*/  IMAD.MOV.U32 R71, RZ, RZ, R101 ;  /* 0x000000ffff477224 */ /* 0x000fe200078e0065 */
[----:B------:R-:W2:Y:S04]  /*b9160*/  LDL.LU R108, [R1+0x5c90] ;  /* 0x005c9000016c7983 */ /* 0x000ea80000300800 */
[----:B------:R-:W2:Y:S04]  /*b9170*/  LDL.LU R109, [R1+0x5c8c] ;  /* 0x005c8c00016d7983 */ /* 0x000ea80000300800 */
[----:B------:R-:W3:Y:S01]  /*b9180*/  LDL.LU R101, [R1+0x5c88] ;  /* 0x005c880001657983 */ /* 0x000ee20000300800 */
[----:B------:R-:W-:-:S02]  /*b9190*/  IMAD.MOV.U32 R24, RZ, RZ, R92 ;  /* 0x000000ffff187224 */ /* 0x000fc400078e005c */
[----:B------:R-:W-:Y:S01]  /*b91a0*/  IMAD.MOV.U32 R25, RZ, RZ, R93 ;  /* 0x000000ffff197224 */ /* 0x000fe200078e005d */
[----:B------:R-:W2:Y:S01]  /*b91b0*/  LDL.LU R92, [R1+0x5c84] ;  /* 0x005c8400015c7983 */ /* 0x000ea20000300800 */
[----:B------:R-:W-:-:S03]  /*b91c0*/  IMAD.MOV.U32 R12, RZ, RZ, R19 ;  /* 0x000000ffff0c7224 */ /* 0x000fc600078e0013 */
[----:B------:R-:W2:Y:S01]  /*b91d0*/  LDL.LU R93, [R1+0x5c80] ;  /* 0x005c8000015d7983 */ /* 0x000ea20000300800 */
[----:B------:R-:W-:Y:S02]  /*b91e0*/  IMAD.MOV.U32 R13, RZ, RZ, R18 ;  /* 0x000000ffff0d7224 */ /* 0x000fe400078e0012 */
[----:B------:R-:W-:Y:S01]  /*b91f0*/  IMAD.MOV.U32 R19, RZ, RZ, R26 ;  /* 0x000000ffff137224 */ /* 0x000fe200078e001a */
[----:B------:R-:W-:Y:S01]  /*b9200*/  MOV R26, R89 ;  /* 0x00000059001a7202 */ /* 0x000fe20000000f00 */
[----:B------:R-:W-:Y:S01]  /*b9210*/  IMAD.MOV.U32 R18, RZ, RZ, R27 ;  /* 0x000000ffff127224 */ /* 0x000fe200078e001b */
[----:B------:R-:W2:Y:S01]  /*b9220*/  LDL.LU R89, [R1+0x5c7c] ;  /* 0x005c7c0001597983 */ /* 0x000ea20000300800 */
[----:B------:R-:W-:-:S03]  /*b9230*/  IMAD.MOV.U32 R27, RZ, RZ, R85 ;  /* 0x000000ffff1b7224 */ /* 0x000fc600078e0055 */
[----:B------:R-:W2:Y:S04]  /*b9240*/  LDL.LU R85, [R1+0x5c78] ;  /* 0x005c780001557983 */ /* 0x000ea80000300800 */
[----:B------:R-:W-:Y:S04]  /*b9250*/  STL [R1+0x5b4c], R110 ;  /* 0x005b4c6e01007387 */ /* 0x000fe80000100800 */
[----:B------:R-:W-:Y:S04]  /*b9260*/  STL [R1+0x5b48], R111 ;  /* 0x005b486f01007387 */ /* 0x000fe80000100800 */
[----:B------:R-:W-:Y:S01]  /*b9270*/  STL.64 [R1+0x5b58], R106 ;  /* 0x005b586a01007387 */ /* 0x000fe20000100a00 */
[----:B----4-:R-:W-:Y:S06]  /*b9280*/  HMMA.1688.F32.TF32 R216, R244, R104, R216 ;  /* 0x00000068f4d8723c */ /* 0x010fec00000810d8 */
[----:B------:R4:W-:Y:S02]  /*b9290*/  STL.64 [R1+0x5b50], R104 ;  /* 0x005b506801007387 */ /* 0x0009e40000100a00 */
[----:B----4-:R-:W-:-:S02]  /*b92a0*/  IMAD.MOV.U32 R104, RZ, RZ, R94 ;  /* 0x000000ffff687224 */ /* 0x010fc400078e005e */
[----:B------:R-:W4:Y:S01]  /*b92b0*/  LDL.LU R94, [R1+0x5c74] ;  /* 0x005c7400015e7983 */ /* 0x000f220000300800 */
[----:B------:R-:W-:-:S03]  /*b92c0*/  IMAD.MOV.U32 R105, RZ, RZ, R95 ;  /* 0x000000ffff697224 */ /* 0x000fc600078e005f */
[----:B------:R-:W4:Y:S10]  /*b92d0*/  LDL.LU R95, [R1+0x5c70] ;  /* 0x005c7000015f7983 */ /* 0x000f340000300800 */
[----:B-1----:R-:W-:Y:S07]  /*b92e0*/  HMMA.1688.F32.TF32 R216, R32, R106, R216 ;  /* 0x0000006a20d8723c */ /* 0x002fee00000810d8 */
[----:B------:R-:W-:Y:S01]  /*b92f0*/  MOV R106, R98 ;  /* 0x00000062006a7202 */ /* 0x000fe20000000f00 */
[----:B------:R-:W-:Y:S01]  /*b9300*/  IMAD.MOV.U32 R107, RZ, RZ, R99 ;  /* 0x000000ffff6b7224 */ /* 0x000fe200078e0063 */
[----:B------:R-:W4:Y:S04]  /*b9310*/  LDL.LU R98, [R1+0x5c6c] ;  /* 0x005c6c0001627983 */ /* 0x000f280000300800 */
[----:B------:R-:W4:Y:S01]  /*b9320*/  LDL.LU R99, [R1+0x5c68] ;  /* 0x005c680001637983 */ /* 0x000f220000300800 */
[C---:B---3--:R-:W-:Y:S06]  /*b9330*/  HMMA.1688.F32.TF32 R220, R244.reuse, R100, R220 ;  /* 0x00000064f4dc723c */ /* 0x048fec00000810dc */
[C---:B------:R-:W-:Y:S06]  /*b9340*/  HMMA.1688.F32.TF32 R224, R244.reuse, R96, R224 ;  /* 0x00000060f4e0723c */ /* 0x040fec00000810e0 */
[C---:B--2---:R-:W-:Y:S01]  /*b9350*/  HMMA.1688.F32.TF32 R228, R244.reuse, R92, R228 ;  /* 0x0000005cf4e4723c */ /* 0x044fe200000810e4 */
[----:B------:R-:W-:Y:S04]  /*b9360*/  STL.64 [R1+0x5b68], R102 ;  /* 0x005b686601007387 */ /* 0x000fe80000100a00 */
[----:B------:R1:W-:Y:S01]  /*b9370*/  STL.64 [R1+0x5b60], R100 ;  /* 0x005b606401007387 */ /* 0x0003e20000100a00 */
[----:B------:R-:W-:Y:S06]  /*b9380*/  HMMA.1688.F32.TF32 R232, R244, R88, R232 ;  /* 0x00000058f4e8723c */ /* 0x000fec00000810e8 */
[----:B------:R-:W-:Y:S01]  /*b9390*/  HMMA.1688.F32.TF32 R220, R32, R102, R220 ;  /* 0x0000006620dc723c */ /* 0x000fe200000810dc */
[----:B-1----:R-:W-:-:S02]  /*b93a0*/  IMAD.MOV.U32 R100, RZ, RZ, R198 ;  /* 0x000000ffff647224 */ /* 0x002fc400078e00c6 */
[----:B------:R-:W2:Y:S01]  /*b93b0*/  LDL.LU R198, [R1+0x5c64] ;  /* 0x005c640001c67983 */ /* 0x000ea20000300800 */
[----:B------:R-:W-:-:S03]  /*b93c0*/  IMAD.MOV.U32 R101, RZ, RZ, R199 ;  /* 0x000000ffff657224 */ /* 0x000fc600078e00c7 */
[----:B------:R-:W-:Y:S01]  /*b93d0*/  MOV R102, R194 ;  /* 0x000000c200667202 */ /* 0x000fe20000000f00 */
[----:B------:R-:W-:Y:S01]  /*b93e0*/  IMAD.MOV.U32 R103, RZ, RZ, R195 ;  /* 0x000000ffff677224 */ /* 0x000fe200078e00c3 */
[----:B------:R-:W2:Y:S01]  /*b93f0*/  LDL.LU R199, [R1+0x5c60] ;  /* 0x005c600001c77983 */ /* 0x000ea20000300800 */
[C---:B------:R-:W-:Y:S03]  /*b9400*/  HMMA.1688.F32.TF32 R236, R244.reuse, R84, R236 ;  /* 0x00000054f4ec723c */ /* 0x040fe600000810ec */
[----:B------:R-:W3:Y:S04]  /*b9410*/  LDL.LU R194, [R1+0x5c5c] ;  /* 0x005c5c0001c27983 */ /* 0x000ee80000300800 */
[----:B------:R-:W3:Y:S01]  /*b9420*/  LDL.LU R195, [R1+0x5c58] ;  /* 0x005c580001c37983 */ /* 0x000ee20000300800 */
[C---:B------:R-:W-:Y:S06]  /*b9430*/  HMMA.1688.F32.TF32 R132, R244.reuse, R48, R132 ;  /* 0x00000030f484723c */ /* 0x040fec0000081084 */
[----:B------:R-:W-:Y:S06]  /*b9440*/  HMMA.1688.F32.TF32 R200, R244, R44, R200 ;  /* 0x0000002cf4c8723c */ /* 0x000fec00000810c8 */
[----:B------:R-:W-:Y:S06]  /*b9450*/  HMMA.1688.F32.TF32 R232, R32, R90, R232 ;  /* 0x0000005a20e8723c */ /* 0x000fec00000810e8 */
[----:B------:R-:W-:Y:S06]  /*b9460*/  HMMA.1688.F32.TF32 R204, R244, R40, R204 ;  /* 0x00000028f4cc723c */ /* 0x000fec00000810cc */
[C---:B------:R-:W-:Y:S06]  /*b9470*/  HMMA.1688.F32.TF32 R236, R32.reuse, R86, R236 ;  /* 0x0000005620ec723c */ /* 0x040fec00000810ec */
[C---:B------:R-:W-:Y:S06]  /*b9480*/  HMMA.1688.F32.TF32 R132, R32.reuse, R50, R132 ;  /* 0x000000322084723c */ /* 0x040fec0000081084 */
[C---:B------:R-:W-:Y:S06]  /*b9490*/  HMMA.1688.F32.TF32 R200, R32.reuse, R46, R200 ;  /* 0x0000002e20c8723c */ /* 0x040fec00000810c8 */
[C---:B------:R-:W-:Y:S06]  /*b94a0*/  HMMA.1688.F32.TF32 R204, R32.reuse, R42, R204 ;  /* 0x0000002a20cc723c */ /* 0x040fec00000810cc */
[C---:B----4-:R-:W-:Y:S01]  /*b94b0*/  HMMA.1688.F32.TF32 R228, R32.reuse, R94, R228 ;  /* 0x0000005e20e4723c */ /* 0x050fe200000810e4 */
[----:B------:R1:W-:Y:S05]  /*b94c0*/  STL.64 [R1+0x5b78], R98 ;  /* 0x005b786201007387 */ /* 0x0003ea0000100a00 */
[----:B------:R-:W-:Y:S01]  /*b94d0*/  HMMA.1688.F32.TF32 R224, R32, R98, R224 ;  /* 0x0000006220e0723c */ /* 0x000fe200000810e0 */
[----:B------:R4:W-:Y:S06]  /*b94e0*/  STL.64 [R1+0x5b70], R96 ;  /* 0x005b706001007387 */ /* 0x0009ec0000100a00 */
[----:B-1----:R-:W-:Y:S01]  /*b94f0*/  MOV R98, R186 ;  /* 0x000000ba00627202 */ /* 0x002fe20000000f00 */
[----:B------:R-:W-:-:S02]  /*b9500*/  IMAD.MOV.U32 R99, RZ, RZ, R187 ;  /* 0x000000ffff637224 */ /* 0x000fc400078e00bb */
[----:B----4-:R-:W-:Y:S02]  /*b9510*/  IMAD.MOV.U32 R96, RZ, RZ, R190 ;  /* 0x000000ffff607224 */ /* 0x010fe400078e00be */
[----:B------:R-:W4:Y:S01]  /*b9520*/  LDL.LU R190, [R1+0x5c54] ;  /* 0x005c540001be7983 */ /* 0x000f220000300800 */
[----:B------:R-:W-:-:S03]  /*b9530*/  IMAD.MOV.U32 R97, RZ, RZ, R191 ;  /* 0x000000ffff617224 */ /* 0x000fc600078e00bf */
[----:B------:R-:W4:Y:S04]  /*b9540*/  LDL.LU R191, [R1+0x5c50] ;  /* 0x005c500001bf7983 */ /* 0x000f280000300800 */
[----:B------:R-:W2:Y:S04]  /*b9550*/  LDL.LU R186, [R1+0x5c4c] ;  /* 0x005c4c0001ba7983 */ /* 0x000ea80000300800 */
[----:B------:R-:W2:Y:S04]  /*b9560*/  LDL.LU R187, [R1+0x5c48] ;  /* 0x005c480001bb7983 */ /* 0x000ea80000300800 */
[----:B------:R1:W-:Y:S04]  /*b9570*/  STL.64 [R1+0x5b88], R94 ;  /* 0x005b885e01007387 */ /* 0x0003e80000100a00 */
[----:B------:R3:W-:Y:S01]  /*b9580*/  STL.64 [R1+0x5b80], R92 ;  /* 0x005b805c01007387 */ /* 0x0007e20000100a00 */
[----:B-1----:R-:W-:Y:S01]  /*b9590*/  MOV R94, R178 ;  /* 0x000000b2005e7202 */ /* 0x002fe20000000f00 */
[----:B------:R-:W-:-:S02]  /*b95a0*/  IMAD.MOV.U32 R95, RZ, RZ, R179 ;  /* 0x000000ffff5f7224 */ /* 0x000fc400078e00b3 */
[----:B---3--:R-:W-:Y:S02]  /*b95b0*/  IMAD.MOV.U32 R92, RZ, RZ, R182 ;  /* 0x000000ffff5c7224 */ /* 0x008fe400078e00b6 */
[----:B------:R-:W3:Y:S01]  /*b95c0*/  LDL.LU R182, [R1+0x5c44] ;  /* 0x005c440001b67983 */ /* 0x000ee20000300800 */
[----:B------:R-:W-:-:S03]  /*b95d0*/  IMAD.MOV.U32 R93, RZ, RZ, R183 ;  /* 0x000000ffff5d7224 */ /* 0x000fc600078e00b7 */
[----:B------:R-:W3:Y:S04]  /*b95e0*/  LDL.LU R183, [R1+0x5c40] ;  /* 0x005c400001b77983 */ /* 0x000ee80000300800 */
[----:B------:R-:W4:Y:S04]  /*b95f0*/  LDL.LU R178, [R1+0x5c3c] ;  /* 0x005c3c0001b27983 */ /* 0x000f280000300800 */
[----:B------:R-:W4:Y:S04]  /*b9600*/  LDL.LU R179, [R1+0x5c38] ;  /* 0x005c380001b37983 */ /* 0x000f280000300800 */
[----:B------:R1:W-:Y:S04]  /*b9610*/  STL.64 [R1+0x5b98], R90 ;  /* 0x005b985a01007387 */ /* 0x0003e80000100a00 */
[----:B------:R1:W-:Y:S02]  /*b9620*/  STL.64 [R1+0x5b90], R88 ;  /* 0x005b905801007387 */ /* 0x0003e40000100a00 */
[----:B-1----:R-:W-:Y:S01]  /*b9630*/  MOV R90, R170 ;  /* 0x000000aa005a7202 */ /* 0x002fe20000000f00 */
[----:B------:R-:W-:-:S02]  /*b9640*/  IMAD.MOV.U32 R91, RZ, RZ, R171 ;  /* 0x000000ffff5b7224 */ /* 0x000fc400078e00ab */
[----:B------:R-:W-:Y:S02]  /*b9650*/  IMAD.MOV.U32 R88, RZ, RZ, R174 ;  /* 0x000000ffff587224 */ /* 0x000fe400078e00ae */
[----:B------:R-:W2:Y:S01]  /*b9660*/  LDL.LU R174, [R1+0x5c34] ;  /* 0x005c340001ae7983 */ /* 0x000ea20000300800 */
[----:B------:R-:W-:-:S03]  /*b9670*/  IMAD.MOV.U32 R89, RZ, RZ, R175 ;  /* 0x000000ffff597224 */ /* 0x000fc600078e00af */
[----:B------:R-:W2:Y:S04]  /*b9680*/  LDL.LU R175, [R1+0x5c30] ;  /* 0x005c300001af7983 */ /* 0x000ea80000300800 */
[----:B------:R-:W3:Y:S04]  /*b9690*/  LDL.LU R170, [R1+0x5c2c] ;  /* 0x005c2c0001aa7983 */ /* 0x000ee80000300800 */
[----:B------:R-:W3:Y:S04]  /*b96a0*/  LDL.LU R171, [R1+0x5c28] ;  /* 0x005c280001ab7983 */ /* 0x000ee80000300800 */
[----:B------:R1:W-:Y:S04]  /*b96b0*/  STL.64 [R1+0x5ba8], R86 ;  /* 0x005ba85601007387 */ /* 0x0003e80000100a00 */
[----:B------:R1:W-:Y:S02]  /*b96c0*/  STL.64 [R1+0x5ba0], R84 ;  /* 0x005ba05401007387 */ /* 0x0003e40000100a00 */
[----:B-1----:R-:W-:Y:S01]  /*b96d0*/  MOV R86, R162 ;  /* 0x000000a200567202 */ /* 0x002fe20000000f00 */
[----:B------:R-:W-:-:S02]  /*b96e0*/  IMAD.MOV.U32 R87, RZ, RZ, R163 ;  /* 0x000000ffff577224 */ /* 0x000fc400078e00a3 */
[----:B------:R-:W-:Y:S02]  /*b96f0*/  IMAD.MOV.U32 R84, RZ, RZ, R166 ;  /* 0x000000ffff547224 */ /* 0x000fe400078e00a6 */
[----:B------:R-:W4:Y:S01]  /*b9700*/  LDL.LU R166, [R1+0x5c24] ;  /* 0x005c240001a67983 */ /* 0x000f220000300800 */
[----:B------:R-:W-:-:S03]  /*b9710*/  IMAD.MOV.U32 R85, RZ, RZ, R167 ;  /* 0x000000ffff557224 */ /* 0x000fc600078e00a7 */
[----:B------:R-:W4:Y:S04]  /*b9720*/  LDL.LU R167, [R1+0x5c20] ;  /* 0x005c200001a77983 */ /* 0x000f280000300800 */
[----:B------:R-:W2:Y:S04]  /*b9730*/  LDL.LU R162, [R1+0x5c1c] ;  /* 0x005c1c0001a27983 */ /* 0x000ea80000300800 */
[----:B------:R-:W2:Y:S04]  /*b9740*/  LDL.LU R163, [R1+0x5c18] ;  /* 0x005c180001a37983 */ /* 0x000ea80000300800 */
[----:B------:R1:W-:Y:S04]  /*b9750*/  STL.64 [R1+0x5b00], R50 ;  /* 0x005b003201007387 */ /* 0x0003e80000100a00 */
[----:B------:R1:W-:Y:S02]  /*b9760*/  STL.64 [R1+0x5af8], R48 ;  /* 0x005af83001007387 */ /* 0x0003e40000100a00 */
[----:B-1----:R-:W-:Y:S01]  /*b9770*/  MOV R50, R154 ;  /* 0x0000009a00327202 */ /* 0x002fe20000000f00 */
[----:B------:R-:W-:-:S02]  /*b9780*/  IMAD.MOV.U32 R51, RZ, RZ, R155 ;  /* 0x000000ffff337224 */ /* 0x000fc400078e009b */
[----:B------:R-:W-:Y:S02]  /*b9790*/  IMAD.MOV.U32 R48, RZ, RZ, R158 ;  /* 0x000000ffff307224 */ /* 0x000fe400078e009e */
        /* <DEDUP_REMOVED lines=12> */
[----:B------:R-:W3:Y:S04]  /*b9860*/  LDL.LU R146, [R1+0x5c00] ;  /* 0x005c000001927983 */ /* 0x000ee80000300800 */
[----:B------:R-:W3:Y:S04]  /*b9870*/  LDL.LU R147, [R1+0x5bfc] ;  /* 0x005bfc0001937983 */ /* 0x000ee80000300800 */
[----:B------:R-:W4:Y:S04]  /*b9880*/  LDL.LU R142, [R1+0x5bf8] ;  /* 0x005bf800018e7983 */ /* 0x000f280000300800 */
[----:B------:R1:W-:Y:S04]  /*b9890*/  STL.64 [R1+0x5b20], R42 ;  /* 0x005b202a01007387 */ /* 0x0003e80000100a00 */
[----:B------:R1:W-:Y:S02]  /*b98a0*/  STL.64 [R1+0x5b18], R40 ;  /* 0x005b182801007387 */ /* 0x0003e40000100a00 */
[----:B-1----:R-:W-:Y:S01]  /*b98b0*/  MOV R42, R143 ;  /* 0x0000008f002a7202 */ /* 0x002fe20000000f00 */
[----:B------:R-:W-:-:S02]  /*b98c0*/  IMAD.MOV.U32 R40, RZ, RZ, R138 ;  /* 0x000000ffff287224 */ /* 0x000fc400078e008a */
[----:B------:R-:W2:Y:S01]  /*b98d0*/  LDL.LU R138, [R1+0x5bf4] ;  /* 0x005bf400018a7983 */ /* 0x000ea20000300800 */
[----:B------:R-:W-:-:S03]  /*b98e0*/  IMAD.MOV.U32 R41, RZ, RZ, R139 ;  /* 0x000000ffff297224 */ /* 0x000fc600078e008b */
[----:B------:R-:W2:Y:S04]  /*b98f0*/  LDL.LU R139, [R1+0x5bf0] ;  /* 0x005bf000018b7983 */ /* 0x000ea80000300800 */
[----:B------:R-:W4:Y:S01]  /*b9900*/  LDL.LU R143, [R1+0x5bec] ;  /* 0x005bec00018f7983 */ /* 0x000f220000300800 */
[----:B------:R-:W-:-:S03]  /*b9910*/  IMAD.MOV.U32 R43, RZ, RZ, R151 ;  /* 0x000000ffff2b7224 */ /* 0x000fc600078e0097 */
[----:B------:R-:W4:Y:S01]  /*b9920*/  LDL.LU R151, [R1+0x5be8] ;  /* 0x005be80001977983 */ /* 0x000f220000300800 */
[----:B------:R-:W-:Y:S01]  /*b9930*/  MOV R22, R113 ;  /* 0x0000007100167202 */ /* 0x000fe20000000f00 */
[----:B------:R-:W-:Y:S02]  /*b9940*/  IMAD.MOV.U32 R23, RZ, RZ, R112 ;  /* 0x000000ffff177224 */ /* 0x000fe400078e0070 */
[----:B------:R-:W-:Y:S04]  /*b9950*/  LDS R113, [R3+UR12+0x1e280] ;  /* 0x01e2800c03717984 */ /* 0x000fe80008000800 */
[----:B------:R-:W3:Y:S01]  /*b9960*/  LDS R112, [R0+UR12+0x1e280] ;  /* 0x01e2800c00707984 */ /* 0x000ee20008000800 */
        /* <DEDUP_REMOVED lines=8> */
[C---:B------:R-:W-:Y:S06]  /*b99f0*/  HMMA.1688.F32.TF32 R212, R32.reuse, R110, R212 ;  /* 0x0000006e20d4723c */ /* 0x040fec00000810d4 */
[C---:B------:R-:W-:Y:S06]  /*b9a00*/  HMMA.1688.F32.TF32 R240, R32.reuse, R82, R240 ;  /* 0x0000005220f0723c */ /* 0x040fec00000810f0 */
[C---:B------:R-:W-:Y:S06]  /*b9a10*/  HMMA.1688.F32.TF32 R116, R32.reuse, R66, R116 ;  /* 0x000000422074723c */ /* 0x040fec0000081074 */
[C---:B------:R-:W-:Y:S06]  /*b9a20*/  HMMA.1688.F32.TF32 R120, R32.reuse, R62, R120 ;  /* 0x0000003e2078723c */ /* 0x040fec0000081078 */
[C---:B------:R-:W-:Y:S06]  /*b9a30*/  HMMA.1688.F32.TF32 R124, R32.reuse, R58, R124 ;  /* 0x0000003a207c723c */ /* 0x040fec000008107c */
[C---:B------:R-:W-:Y:S01]  /*b9a40*/  HMMA.1688.F32.TF32 R128, R32.reuse, R54, R128 ;  /* 0x000000362080723c */ /* 0x040fe20000081080 */
[----:B------:R-:W-:Y:S04]  /*b9a50*/  LDS R29, [R3+UR12+0x1c300] ;  /* 0x01c3000c031d7984 */ /* 0x000fe80008000800 */
[----:B------:R-:W-:Y:S01]  /*b9a60*/  LDS R31, [R3+UR12+0x1d300] ;  /* 0x01d3000c031f7984 */ /* 0x000fe20008000800 */
[----:B------:R-:W-:Y:S03]  /*b9a70*/  HMMA.1688.F32.TF32 R32, R32, R38, R244 ;  /* 0x000000262020723c */ /* 0x000fe600000810f4 */
[----:B------:R-:W-:Y:S04]  /*b9a80*/  LDS R28, [R0+UR12+0x1c300] ;  /* 0x01c3000c001c7984 */ /* 0x000fe80008000800 */
[----:B------:R-:W-:Y:S01]  /*b9a90*/  IMAD.MOV.U32 R244, RZ, RZ, R252 ;  /* 0x000000fffff47224 */ /* 0x000fe200078e00fc */
[----:B------:R-:W-:Y:S01]  /*b9aa0*/  MOV R246, R72 ;  /* 0x0000004800f67202 */ /* 0x000fe20000000f00 */
[----:B------:R-:W-:Y:S01]  /*b9ab0*/  IMAD.MOV.U32 R245, RZ, RZ, R73 ;  /* 0x000000fffff57224 */ /* 0x000fe200078e0049 */
[----:B------:R-:W1:Y:S01]  /*b9ac0*/  LDS R30, [R0+UR12+0x1d300] ;  /* 0x01d3000c001e7984 */ /* 0x000e620008000800 */
[----:B------:R-:W-:-:S03]  /*b9ad0*/  IMAD.MOV.U32 R247, RZ, RZ, R2 ;  /* 0x000000fffff77224 */ /* 0x000fc600078e0002 */
[----:B------:R4:W-:Y:S01]  /*b9ae0*/  STL.64 [R1+0x5b28], R36 ;  /* 0x005b282401007387 */ /* 0x0009e20000100a00 */
[C---:B---3--:R-:W-:Y:S06]  /*b9af0*/  HMMA.1688.F32.TF32 R44, R112.reuse, R146, R44 ;  /* 0x00000092702c723c */ /* 0x048fec000008102c */
[C---:B--2---:R-:W-:Y:S06]  /*b9b00*/  HMMA.1688.F32.TF32 R244, R112.reuse, R138, R244 ;  /* 0x0000008a70f4723c */ /* 0x044fec00000810f4 */
[C---:B----4-:R-:W-:Y:S06]  /*b9b10*/  HMMA.1688.F32.TF32 R36, R112.reuse, R142, R40 ;  /* 0x0000008e7024723c */ /* 0x050fec0000081028 */
[C---:B------:R-:W-:Y:S11]  /*b9b20*/  HMMA.1688.F32.TF32 R40, R112.reuse, R150, R48 ;  /* 0x000000967028723c */ /* 0x040ff60000081030 */
[----:B------:R-:W-:Y:S04]  /*b9b30*/  STL.64 [R1+0x120], R244 ;  /* 0x000120f401007387 */ /* 0x000fe80000100a00 */
[----:B------:R-:W-:Y:S04]  /*b9b40*/  STL.64 [R1+0x128], R246 ;  /* 0x000128f601007387 */ /* 0x000fe80000100a00 */
[----:B------:R-:W-:Y:S04]  /*b9b50*/  STL.64 [R1+0x110], R36 ;  /* 0x0001102401007387 */ /* 0x000fe80000100a00 */
[----:B------:R2:W-:Y:S02]  /*b9b60*/  STL.64 [R1+0x118], R38 ;  /* 0x0001182601007387 */ /* 0x0005e40000100a00 */
[----:B--2---:R-:W-:Y:S02]  /*b9b70*/  HMMA.1688.F32.TF32 R36, R112, R154, R208 ;  /* 0x0000009a7024723c */ /* 0x004fe400000810d0 */
[----:B------:R-:W-:Y:S04]  /*b9b80*/  STL.64 [R1+0x100], R44 ;  /* 0x0001002c01007387 */ /* 0x000fe80000100a00 */
[----:B------:R-:W-:Y:S04]  /*b9b90*/  STL.64 [R1+0x108], R46 ;  /* 0x0001082e01007387 */ /* 0x000fe80000100a00 */
[----:B------:R-:W-:Y:S04]  /*b9ba0*/  STL.64 [R1+0xf0], R40 ;  /* 0x0000f02801007387 */ /* 0x000fe80000100a00 */
[----:B------:R-:W-:Y:S01]  /*b9bb0*/  STL.64 [R1+0xf8], R42 ;  /* 0x0000f82a01007387 */ /* 0x000fe20000100a00 */
[----:B-1----:R-:W-:Y:S03]  /*b9bc0*/  HMMA.1688.F32.TF32 R48, R28, R152, R228 ;  /* 0x000000981c30723c */ /* 0x002fe600000810e4 */
[----:B------:R-:W-:Y:S04]  /*b9bd0*/  LDS R209, [R3+UR12+0x16380] ;  /* 0x0163800c03d17984 */ /* 0x000fe80008000800 */
[----:B------:R-:W-:Y:S04]  /*b9be0*/  LDS R211, [R3+UR12+0x17380] ;  /* 0x0173800c03d37984 */ /* 0x000fe80008000800 */
[----:B------:R-:W-:Y:S04]  /*b9bf0*/  STL.64 [R1+0x1a0], R36 ;  /* 0x0001a02401007387 */ /* 0x000fe80000100a00 */
[----:B------:R1:W-:Y:S04]  /*b9c00*/  STL.64 [R1+0x1a8], R38 ;  /* 0x0001a82601007387 */ /* 0x0003e80000100a00 */
[----:B------:R-:W-:Y:S04]  /*b9c10*/  LDS R208, [R0+UR12+0x16380] ;  /* 0x0163800c00d07984 */ /* 0x000fe80008000800 */
[----:B------:R-:W2:Y:S01]  /*b9c20*/  LDS R210, [R0+UR12+0x17380] ;  /* 0x0173800c00d27984 */ /* 0x000ea20008000800 */
        /* <DEDUP_REMOVED lines=14> */
[C---:B-1----:R-:W-:Y:S06]  /*b9d10*/  HMMA.1688.F32.TF32 R36, R112.reuse, R182, R24 ;  /* 0x000000b67024723c */ /* 0x042fec0000081018 */
[C---:B------:R-:W-:Y:S02]  /*b9d20*/  HMMA.1688.F32.TF32 R24, R112.reuse, R186, R68 ;  /* 0x000000ba7018723c */ /* 0x040fe40000081044 */
[----:B------:R-:W-:Y:S04]  /*b9d30*/  STL.64 [R1+0x150], R44 ;  /* 0x0001502c01007387 */ /* 0x000fe80000100a00 */
[----:B------:R-:W-:Y:S05]  /*b9d40*/  STL.64 [R1+0x158], R46 ;  /* 0x0001582e01007387 */ /* 0x000fea0000100a00 */
        /* <DEDUP_REMOVED lines=8> */
[----:B-1----:R-:W-:Y:S06]  /*b9dd0*/  HMMA.1688.F32.TF32 R24, R112, R198, R248 ;  /* 0x000000c67018723c */ /* 0x002fec00000810f8 */
[C---:B------:R-:W-:Y:S03]  /*b9de0*/  HMMA.1688.F32.TF32 R20, R28.reuse, R136, R212 ;  /* 0x000000881c14723c */ /* 0x040fe600000810d4 */
[----:B------:R-:W-:Y:S04]  /*b9df0*/  STL.64 [R1+0x1c0], R40 ;  /* 0x0001c02801007387 */ /* 0x000fe80000100a00 */
[----:B------:R1:W-:Y:S04]  /*b9e00*/  STL.64 [R1+0x1c8], R42 ;  /* 0x0001c82a01007387 */ /* 0x0003e80000100a00 */
[----:B------:R-:W-:Y:S04]  /*b9e10*/  STL.64 [R1+0x1e0], R36 ;  /* 0x0001e02401007387 */ /* 0x000fe80000100a00 */
[----:B------:R3:W-:Y:S04]  /*b9e20*/  STL.64 [R1+0x1e8], R38 ;  /* 0x0001e82601007387 */ /* 0x0007e80000100a00 */
[----:B------:R-:W-:Y:S04]  /*b9e30*/  STL.64 [R1+0x1f0], R24 ;  /* 0x0001f01801007387 */ /* 0x000fe80000100a00 */
[----:B------:R-:W-:Y:S04]  /*b9e40*/  STL.64 [R1+0x1f8], R26 ;  /* 0x0001f81a01007387 */ /* 0x000fe80000100a00 */
[----:B------:R-:W-:Y:S04]  /*b9e50*/  STL.64 [R1+0x5b40], R142 ;  /* 0x005b408e01007387 */ /* 0x000fe80000100a00 */
[----:B------:R4:W-:Y:S04]  /*b9e60*/  STL.64 [R1+0x5b38], R140 ;  /* 0x005b388c01007387 */ /* 0x0009e80000100a00 */
[----:B------:R-:W2:Y:S04]  /*b9e70*/  LDL.LU R104, [R1+0x1070] ;  /* 0x0010700001687983 */ /* 0x000ea80000300800 */
[----:B------:R-:W2:Y:S04]  /*b9e80*/  LDL.LU R105, [R1+0x1074] ;  /* 0x0010740001697983 */ /* 0x000ea80000300800 */
[----:B------:R-:W2:Y:S04]  /*b9e90*/  LDL.LU R106, [R1+0x1078] ;  /* 0x00107800016a7983 */ /* 0x000ea80000300800 */
[----:B------:R-:W2:Y:S01]  /*b9ea0*/  LDL.LU R107, [R1+0x107c] ;  /* 0x00107c00016b7983 */ /* 0x000ea20000300800 */
[----:B-1----:R-:W-:Y:S03]  /*b9eb0*/  HMMA.1688.F32.TF32 R40, R28, R144, R220 ;  /* 0x000000901c28723c */ /* 0x002fe600000810dc */
[----:B------:R-:W2:Y:S04]  /*b9ec0*/  LDL.LU R100, [R1+0x1130] ;  /* 0x0011300001647983 */ /* 0x000ea80000300800 */
[----:B------:R-:W2:Y:S04]  /*b9ed0*/  LDL.LU R101, [R1+0x1134] ;  /* 0x0011340001657983 */ /* 0x000ea80000300800 */
[----:B------:R-:W2:Y:S01]  /*b9ee0*/  LDL.LU R102, [R1+0x1138] ;  /* 0x0011380001667983 */ /* 0x000ea20000300800 */
[----:B------:R-:W-:-:S03]  /*b9ef0*/  IMAD.MOV.U32 R245, RZ, RZ, R20 ;  /* 0x000000fffff57224 */ /* 0x000fc600078e0014 */
[----:B------:R-:W2:Y:S01]  /*b9f00*/  LDL.LU R103, [R1+0x113c] ;  /* 0x00113c0001677983 */ /* 0x000ea20000300800 */
[----:B------:R-:W-:Y:S01]  /*b9f10*/  IMAD.MOV.U32 R244, RZ, RZ, R21 ;  /* 0x000000fffff47224 */ /* 0x000fe200078e0015 */
[----:B------:R-:W-:Y:S02]  /*b9f20*/  MOV R73, R22 ;  /* 0x0000001600497202 */ /* 0x000fe40000000f00 */
[----:B------:R-:W2:Y:S01]  /*b9f30*/  LDL.LU R220, [R1+0x1080] ;  /* 0x0010800001dc7983 */ /* 0x000ea20000300800 */
[----:B------:R-:W-:-:S03]  /*b9f40*/  IMAD.MOV.U32 R72, RZ, RZ, R23 ;  /* 0x000000ffff487224 */ /* 0x000fc600078e0017 */
        /* <DEDUP_REMOVED lines=34> */
[----:B------:R-:W4:Y:S01]  /*ba170*/  LDL.LU R20, [R1+0x1050] ;  /* 0x0010500001147983 */ /* 0x000f220000300800 */
[----:B------:R-:W-:Y:S03]  /*ba180*/  HMMA.1688.F32.TF32 R248, R28, R160, R236 ;  /* 0x000000a01cf8723c */ /* 0x000fe600000810ec */
[----:B------:R-:W4:Y:S01]  /*ba190*/  LDL.LU R21, [R1+0x1054] ;  /* 0x0010540001157983 */ /* 0x000f220000300800 */
[----:B------:R-:W-:-:S03]  /*ba1a0*/  MOV R234, R5 ;  /* 0x0000000500ea7202 */ /* 0x000fc60000000f00 */
[----:B------:R-:W4:Y:S01]  /*ba1b0*/  LDL.LU R22, [R1+0x1058] ;  /* 0x0010580001167983 */ /* 0x000f220000300800 */
[----:B------:R-:W-:-:S03]  /*ba1c0*/  IMAD.MOV.U32 R239, RZ, RZ, R6 ;  /* 0x000000ffffef7224 */ /* 0x000fc600078e0006 */
[----:B------:R-:W4:Y:S01]  /*ba1d0*/  LDL.LU R23, [R1+0x105c] ;  /* 0x00105c0001177983 */ /* 0x000f220000300800 */
[----:B------:R-:W-:-:S03]  /*ba1e0*/  IMAD.MOV.U32 R238, RZ, RZ, R7 ;  /* 0x000000ffffee7224 */ /* 0x000fc600078e0007 */
[----:B------:R-:W2:Y:S04]  /*ba1f0*/  LDL.LU R4, [R1+0x1060] ;  /* 0x0010600001047983 */ /* 0x000ea80000300800 */
[----:B------:R-:W2:Y:S04]  /*ba200*/  LDL.LU R5, [R1+0x1064] ;  /* 0x0010640001057983 */ /* 0x000ea80000300800 */
[----:B------:R-:W2:Y:S04]  /*ba210*/  LDL.LU R6, [R1+0x1068] ;  /* 0x0010680001067983 */ /* 0x000ea80000300800 */
[----:B------:R-:W2:Y:S01]  /*ba220*/  LDL.LU R7, [R1+0x106c] ;  /* 0x00106c0001077983 */ /* 0x000ea20000300800 */
[----:B------:R-:W-:Y:S03]  /*ba230*/  HMMA.1688.F32.TF32 R44, R28, R148, R224 ;  /* 0x000000941c2c723c */ /* 0x000fe600000810e0 */
[----:B------:R-:W3:Y:S04]  /*ba240*/  LDL.LU R212, [R1+0x1040] ;  /* 0x0010400001d47983 */ /* 0x000ee80000300800 */
[----:B------:R-:W3:Y:S01]  /*ba250*/  LDL.LU R213, [R1+0x1044] ;  /* 0x0010440001d57983 */ /* 0x000ee20000300800 */
[----:B------:R-:W-:Y:S01]  /*ba260*/  IMAD.MOV.U32 R227, RZ, RZ, R16 ;  /* 0x000000ffffe37224 */ /* 0x000fe200078e0010 */
[----:B------:R-:W-:-:S02]  /*ba270*/  MOV R226, R17 ;  /* 0x0000001100e27202 */ /* 0x000fc40000000f00 */
[----:B------:R-:W3:Y:S01]  /*ba280*/  LDL.LU R214, [R1+0x1048] ;  /* 0x0010480001d67983 */ /* 0x000ee20000300800 */
[----:B------:R-:W-:-:S03]  /*ba290*/  IMAD.MOV.U32 R247, RZ, RZ, R18 ;  /* 0x000000fffff77224 */ /* 0x000fc600078e0012 */
[----:B------:R-:W3:Y:S01]  /*ba2a0*/  LDL.LU R215, [R1+0x104c] ;  /* 0x00104c0001d77983 */ /* 0x000ee20000300800 */
[----:B------:R-:W-:-:S03]  /*ba2b0*/  IMAD.MOV.U32 R246, RZ, RZ, R19 ;  /* 0x000000fffff67224 */ /* 0x000fc600078e0013 */
        /* <DEDUP_REMOVED lines=20> */
[----:B------:R-:W2:Y:S01]  /*ba400*/  LDL.LU.64 R6, [R1+0x5be0] ;  /* 0x005be00001067983 */ /* 0x000ea20000300a00 */
[----:B------:R-:W-:-:S02]  /*ba410*/  IMAD.MOV.U32 R218, RZ, RZ, R13 ;  /* 0x000000ffffda7224 */ /* 0x000fc400078e000d */
[----:B------:R-:W-:Y:S02]  /*ba420*/  IMAD.MOV.U32 R219, RZ, RZ, R12 ;  /* 0x000000ffffdb7224 */ /* 0x000fe400078e000c */
[C---:B----4-:R-:W-:Y:S06]  /*ba430*/  HMMA.1688.F32.TF32 R12, R208.reuse, R14, R16 ;  /* 0x0000000ed00c723c */ /* 0x050fec0000081010 */
[C---:B--2---:R-:W-:Y:S01]  /*ba440*/  HMMA.1688.F32.TF32 R4, R208.reuse, R6, R20 ;  /* 0x00000006d004723c */ /* 0x044fe20000081014 */
[----:B------:R-:W2:Y:S04]  /*ba450*/  LDL.LU.64 R22, [R1+0x5bd8] ;  /* 0x005bd80001167983 */ /* 0x000ea80000300a00 */
[----:B------:R-:W4:Y:S01]  /*ba460*/  LDL.LU.64 R18, [R1+0x5bd0] ;  /* 0x005bd00001127983 */ /* 0x000f220000300a00 */
[C---:B---3--:R-:W-:Y:S03]  /*ba470*/  HMMA.1688.F32.TF32 R232, R208.reuse, R234, R84 ;  /* 0x000000ead0e8723c */ /* 0x048fe60000081054 */
[----:B------:R-:W-:Y:S04]  /*ba480*/  LDS R21, [R3+UR12+0x1e300] ;  /* 0x01e3000c03157984 */ /* 0x000fe80008000800 */
[----:B------:R-:W-:Y:S01]  /*ba490*/  LDS R20, [R0+UR12+0x1e300] ;  /* 0x01e3000c00147984 */ /* 0x000fe20008000800 */
[C---:B----4-:R-:W-:Y:S03]  /*ba4a0*/  HMMA.1688.F32.TF32 R16, R208.reuse, R18, R76 ;  /* 0x00000012d010723c */ /* 0x050fe6000008104c */
[----:B------:R-:W3:Y:S03]  /*ba4b0*/  LDL.LU.64 R78, [R1+0x5bc8] ;  /* 0x005bc800014e7983 */ /* 0x000ee60000300a00 */
[----:B---3--:R-:W-:Y:S07]  /*ba4c0*/  HMMA.1688.F32.TF32 R76, R208, R78, R140 ;  /* 0x0000004ed04c723c */ /* 0x008fee000008108c */
[----:B------:R-:W-:Y:S01]  /*ba4d0*/  MOV R142, R73 ;  /* 0x00000049008e7202 */ /* 0x000fe20000000f00 */
[----:B------:R-:W-:-:S02]  /*ba4e0*/  IMAD.MOV.U32 R143, RZ, RZ, R72 ;  /* 0x000000ffff8f7224 */ /* 0x000fc400078e0048 */
[C---:B------:R-:W-:Y:S01]  /*ba4f0*/  HMMA.1688.F32.TF32 R72, R208.reuse, R74, R68 ;  /* 0x0000004ad048723c */ /* 0x040fe20000081044 */
[----:B------:R-:W3:Y:S05]  /*ba500*/  LDL.LU.64 R70, [R1+0x5bc0] ;  /* 0x005bc00001467983 */ /* 0x000eea0000300a00 */
[----:B--2---:R-:W-:Y:S01]  /*ba510*/  HMMA.1688.F32.TF32 R212, R208, R22, R212 ;  /* 0x00000016d0d4723c */ /* 0x004fe200000810d4 */
[----:B------:R-:W-:Y:S04]  /*ba520*/  LDS R23, [R3+UR12+0x1f300] ;  /* 0x01f3000c03177984 */ /* 0x000fe80008000800 */
[----:B------:R-:W1:Y:S01]  /*ba530*/  LDS R22, [R0+UR12+0x1f300] ;  /* 0x01f3000c00167984 */ /* 0x000e620008000800 */
[C---:B------:R-:W-:Y:S06]  /*ba540*/  HMMA.1688.F32.TF32 R116, R28.reuse, R168, R116 ;  /* 0x000000a81c74723c */ /* 0x040fec0000081074 */
[C---:B------:R-:W-:Y:S06]  /*ba550*/  HMMA.1688.F32.TF32 R120, R28.reuse, R172, R120 ;  /* 0x000000ac1c78723c */ /* 0x040fec0000081078 */
[----:B------:R-:W-:Y:S06]  /*ba560*/  HMMA.1688.F32.TF32 R124, R28, R176, R124 ;  /* 0x000000b01c7c723c */ /* 0x000fec000008107c */
[----:B---3--:R-:W-:Y:S01]  /*ba570*/  HMMA.1688.F32.TF32 R68, R208, R70, R24 ;  /* 0x00000046d044723c */ /* 0x008fe20000081018 */
[----:B------:R-:W2:Y:S04]  /*ba580*/  LDL.LU.64 R26, [R1+0x5bb8] ;  /* 0x005bb800011a7983 */ /* 0x000ea80000300a00 */
[----:B------:R-:W3:Y:S04]  /*ba590*/  LDL.LU.64 R24, [R1+0x5bb0] ;  /* 0x005bb00001187983 */ /* 0x000ee80000300a00 */
[----:B------:R-:W4:Y:S04]  /*ba5a0*/  LDL.LU.64 R86, [R1+0x5ba8] ;  /* 0x005ba80001567983 */ /* 0x000f280000300a00 */
[----:B------:R-:W4:Y:S01]  /*ba5b0*/  LDL.LU.64 R84, [R1+0x5ba0] ;  /* 0x005ba00001547983 */ /* 0x000f220000300a00 */
        /* <DEDUP_REMOVED lines=8> */
[----:B------:R-:W4:Y:S01]  /*ba640*/  LDS R34, [R0+UR12+0x19380] ;  /* 0x0193800c00227984 */ /* 0x000f220008000800 */
[----:B------:R-:W-:-:S02]  /*ba650*/  IMAD.MOV.U32 R140, RZ, RZ, R245 ;  /* 0x000000ffff8c7224 */ /* 0x000fc400078e00f5 */
[----:B------:R-:W-:-:S07]  /*ba660*/  IMAD.MOV.U32 R141, RZ, RZ, R244 ;  /* 0x000000ffff8d7224 */ /* 0x000fce00078e00f4 */
[----:B-1----:R-:W-:Y:S06]  /*ba670*/  HMMA.1688.F32.TF32 R140, R20, R138, R140 ;  /* 0x0000008a148c723c */ /* 0x002fec000008108c */
[C---:B------:R-:W-:Y:S01]  /*ba680*/  HMMA.1688.F32.TF32 R236, R208.reuse, R238, R88 ;  /* 0x000000eed0ec723c */ /* 0x040fe20000081058 */
[----:B------:R-:W4:Y:S04]  /*ba690*/  LDL.LU.64 R90, [R1+0x5b98] ;  /* 0x005b9800015a7983 */ /* 0x000f280000300a00 */
[----:B------:R-:W4:Y:S01]  /*ba6a0*/  LDL.LU.64 R88, [R1+0x5b90] ;  /* 0x005b900001587983 */ /* 0x000f220000300a00 */
[C---:B------:R-:W-:Y:S03]  /*ba6b0*/  HMMA.1688.F32.TF32 R240, R208.reuse, R242, R92 ;  /* 0x000000f2d0f0723c */ /* 0x040fe6000008105c */
[----:B------:R-:W4:Y:S04]  /*ba6c0*/  LDL.LU.64 R94, [R1+0x5b88] ;  /* 0x005b8800015e7983 */ /* 0x000f280000300a00 */
[----:B------:R-:W4:Y:S01]  /*ba6d0*/  LDL.LU.64 R92, [R1+0x5b80] ;  /* 0x005b8000015c7983 */ /* 0x000f220000300a00 */
[C---:B------:R-:W-:Y:S06]  /*ba6e0*/  HMMA.1688.F32.TF32 R224, R208.reuse, R226, R100 ;  /* 0x000000e2d0e0723c */ /* 0x040fec0000081064 */
[C---:B------:R-:W-:Y:S01]  /*ba6f0*/  HMMA.1688.F32.TF32 R216, R208.reuse, R218, R220 ;  /* 0x000000dad0d8723c */ /* 0x040fe200000810dc */
[----:B------:R-:W-:Y:S04]  /*ba700*/  LDS R221, [R3+UR12+0x1a380] ;  /* 0x01a3800c03dd7984 */ /* 0x000fe80008000800 */
[----:B------:R-:W-:Y:S01]  /*ba710*/  LDS R223, [R3+UR12+0x1b380] ;  /* 0x01b3800c03df7984 */ /* 0x000fe20008000800 */
[----:B--2---:R-:W-:Y:S03]  /*ba720*/  HMMA.1688.F32.TF32 R228, R208, R26, R228 ;  /* 0x0000001ad0e4723c */ /* 0x004fe600000810e4 */
[----:B------:R-:W-:Y:S04]  /*ba730*/  LDS R220, [R0+UR12+0x1a380] ;  /* 0x01a3800c00dc7984 */ /* 0x000fe80008000800 */
[----:B------:R-:W1:Y:S01]  /*ba740*/  LDS R222, [R0+UR12+0x1b380] ;  /* 0x01b3800c00de7984 */ /* 0x000e620008000800 */
[----:B---3--:R-:W-:-:S02]  /*ba750*/  IMAD.MOV.U32 R26, RZ, RZ, R25 ;  /* 0x000000ffff1a7224 */ /* 0x008fc400078e0019 */
[----:B------:R-:W-:-:S07]  /*ba760*/  IMAD.MOV.U32 R27, RZ, RZ, R24 ;  /* 0x000000ffff1b7224 */ /* 0x000fce00078e0018 */
[C---:B------:R-:W-:Y:S01]  /*ba770*/  HMMA.1688.F32.TF32 R24, R208.reuse, R26, R96 ;  /* 0x0000001ad018723c */ /* 0x040fe20000081060 */
[----:B------:R-:W2:Y:S04]  /*ba780*/  LDL.LU.64 R98, [R1+0x5b78] ;  /* 0x005b780001627983 */ /* 0x000ea80000300a00 */
[----:B------:R-:W3:Y:S01]  /*ba790*/  LDL.LU.64 R96, [R1+0x5b70] ;  /* 0x005b700001607983 */ /* 0x000ee20000300a00 */
[----:B------:R-:W-:Y:S03]  /*ba7a0*/  HMMA.1688.F32.TF32 R208, R208, R246, R104 ;  /* 0x000000f6d0d0723c */ /* 0x000fe60000081068 */
[----:B------:R-:W2:Y:S03]  /*ba7b0*/  LDL.LU.64 R102, [R1+0x5b68] ;  /* 0x005b680001667983 */ /* 0x000ea60000300a00 */
[----:B----4-:R-:W-:Y:S01]  /*ba7c0*/  HMMA.1688.F32.TF32 R244, R32, R84, R72 ;  /* 0x0000005420f4723c */ /* 0x010fe20000081048 */
[----:B------:R-:W4:Y:S04]  /*ba7d0*/  LDL.LU.64 R100, [R1+0x5b60] ;  /* 0x005b600001647983 */ /* 0x000f280000300a00 */
[----:B------:R-:W2:Y:S02]  /*ba7e0*/  LDL.LU.64 R106, [R1+0x5b58] ;  /* 0x005b5800016a7983 */ /* 0x000ea40000300a00 */
[----:B------:R-:W-:Y:S01]  /*ba7f0*/  MOV R72, R110 ;  /* 0x0000006e00487202 */ /* 0x000fe20000000f00 */
[----:B------:R-:W-:Y:S01]  /*ba800*/  IMAD.MOV.U32 R73, RZ, RZ, R111 ;  /* 0x000000ffff497224 */ /* 0x000fe200078e006f */
[----:B------:R-:W4:Y:S04]  /*ba810*/  LDL.LU.64 R104, [R1+0x5b50] ;  /* 0x005b500001687983 */ /* 0x000f280000300a00 */
[----:B------:R-:W2:Y:S04]  /*ba820*/  LDL.LU R110, [R1+0x5b4c] ;  /* 0x005b4c00016e7983 */ /* 0x000ea80000300800 */
[----:B------:R-:W2:Y:S04]  /*ba830*/  LDL.LU R111, [R1+0x5b48] ;  /* 0x005b4800016f7983 */ /* 0x000ea80000300800 */
[----:B------:R-:W-:Y:S04]  /*ba840*/  STL.64 [R1+0xd0], R140 ;  /* 0x0000d08c01007387 */ /* 0x000fe80000100a00 */
[----:B------:R1:W-:Y:S04]  /*ba850*/  STL.64 [R1+0xd8], R142 ;  /* 0x0000d88e01007387 */ /* 0x0003e80000100a00 */
[----:B-1----:R-:W3:Y:S01]  /*ba860*/  LDL.LU.64 R142, [R1+0x5b40] ;  /* 0x005b4000018e7983 */ /* 0x002ee20000300a00 */
[----:B------:R-:W-:Y:S01]  /*ba870*/  HMMA.1688.F32.TF32 R40, R20, R146, R40 ;  /* 0x000000921428723c */ /* 0x000fe20000081028 */
[----:B------:R-:W-:-:S02]  /*ba880*/  IMAD.MOV.U32 R74, RZ, RZ, R252 ;  /* 0x000000ffff4a7224 */ /* 0x000fc400078e00fc */
[----:B------:R-:W-:Y:S01]  /*ba890*/  IMAD.MOV.U32 R75, RZ, RZ, R2 ;  /* 0x000000ffff4b7224 */ /* 0x000fe200078e0002 */
[----:B------:R-:W2:Y:S02]  /*ba8a0*/  LDL.LU.64 R140, [R1+0x5b38] ;  /* 0x005b3800018c7983 */ /* 0x000ea40000300a00 */
        /* <DEDUP_REMOVED lines=25> */
[----:B------:R-:W3:Y:S04]  /*baa40*/  LDL.LU.64 R88, [R1+0x1c40] ;  /* 0x001c400001587983 */ /* 0x000ee80000300a00 */
[----:B------:R-:W3:Y:S01]  /*baa50*/  LDL.LU.64 R84, [R1+0x1c38] ;  /* 0x001c380001547983 */ /* 0x000ee20000300a00 */
[----:B-1----:R-:W-:-:S15]  /*baa60*/  HMMA.1688.F32.TF32 R72, R20, R162, R248 ;  /* 0x000000a21448723c */ /* 0x002fde00000810f8 */
[----:B------:R-:W-:-:S08]  /*baa70*/  NOP ;  /* 0x0000000000007918 */ /* 0x000fd00000000000 */
[----:B------:R-:W-:Y:S04]  /*baa80*/  STL.64 [R1], R72 ;  /* 0x0000004801007387 */ /* 0x000fe80000100a00 */
[----:B------:R1:W-:Y:S04]  /*baa90*/  STL.64 [R1+0x8], R74 ;  /* 0x0000084a01007387 */ /* 0x0003e80000100a00 */
[----:B------:R-:W3:Y:S01]  /*baaa0*/  LDL.LU.64 R52, [R1+0x1c30] ;  /* 0x001c300001347983 */ /* 0x000ee20000300a00 */
[C---:B------:R-:W-:Y:S06]  /*baab0*/  HMMA.1688.F32.TF32 R248, R20.reuse, R166, R112 ;  /* 0x000000a614f8723c */ /* 0x040fec0000081070 */
[C---:B------:R-:W-:Y:S06]  /*baac0*/  HMMA.1688.F32.TF32 R116, R20.reuse, R170, R116 ;  /* 0x000000aa1474723c */ /* 0x040fec0000081074 */
[C---:B------:R-:W-:Y:S06]  /*baad0*/  HMMA.1688.F32.TF32 R120, R20.reuse, R174, R120 ;  /* 0x000000ae1478723c */ /* 0x040fec0000081078 */
[C---:B------:R-:W-:Y:S06]  /*baae0*/  HMMA.1688.F32.TF32 R112, R20.reuse, R178, R124 ;  /* 0x000000b21470723c */ /* 0x040fec000008107c */
[C---:B------:R-:W-:Y:S06]  /*baaf0*/  HMMA.1688.F32.TF32 R128, R20.reuse, R182, R128 ;  /* 0x000000b61480723c */ /* 0x040fec0000081080 */
[C---:B------:R-:W-:Y:S06]  /*bab00*/  HMMA.1688.F32.TF32 R132, R20.reuse, R186, R132 ;  /* 0x000000ba1484723c */ /* 0x040fec0000081084 */
[C---:B------:R-:W-:Y:S01]  /*bab10*/  HMMA.1688.F32.TF32 R200, R20.reuse, R190, R200 ;  /* 0x000000be14c8723c */ /* 0x040fe200000810c8 */
[----:B------:R-:W-:Y:S05]  /*bab20*/  STL [R1+0x5a9c], R248 ;  /* 0x005a9cf801007387 */ /* 0x000fea0000100800 */
[C---:B-1----:R-:W-:Y:S01]  /*bab30*/  HMMA.1688.F32.TF32 R72, R20.reuse, R194, R204 ;  /* 0x000000c21448723c */ /* 0x042fe200000810cc */
[----:B------:R-:W-:Y:S05]  /*bab40*/  STL [R1+0x5a98], R249 ;  /* 0x005a98f901007387 */ /* 0x000fea0000100800 */
[----:B------:R-:W-:Y:S01]  /*bab50*/  HMMA.1688.F32.TF32 R20, R20, R198, R28 ;  /* 0x000000c61414723c */ /* 0x000fe2000008101c */
        /* <DEDUP_REMOVED lines=8> */
[----:B------:R-:W-:Y:S04]  /*babe0*/  STL.64 [R1+0x5ab8], R120 ;  /* 0x005ab87801007387 */ /* 0x000fe80000100a00 */
        /* <DEDUP_REMOVED lines=8> */
[----:B------:R-:W-:Y:S01]  /*bac70*/  STL.64 [R1+0x5af0], R202 ;  /* 0x005af0ca01007387 */ /* 0x000fe20000100a00 */
[C---:B------:R-:W-:Y:S03]  /*bac80*/  HMMA.1688.F32.TF32 R68, R32.reuse, R80, R68 ;  /* 0x000000502044723c */ /* 0x040fe60000081044 */
[----:B-1----:R-:W3:Y:S04]  /*bac90*/  LDL.LU.64 R114, [R1+0x1c60] ;  /* 0x001c600001727983 */ /* 0x002ee80000300a00 */
[----:B------:R-:W3:Y:S01]  /*baca0*/  LDL.LU.64 R112, [R1+0x1c58] ;  /* 0x001c580001707983 */ /* 0x000ee20000300a00 */
[C---:B------:R-:W-:Y:S03]  /*bacb0*/  HMMA.1688.F32.TF32 R228, R32.reuse, R64, R228 ;  /* 0x0000004020e4723c */ /* 0x040fe600000810e4 */
[----:B------:R-:W-:Y:S04]  /*bacc0*/  STL.64 [R1+0xd30], R20 ;  /* 0x000d301401007387 */ /* 0x000fe80000100a00 */
[----:B------:R-:W-:Y:S01]  /*bacd0*/  STL.64 [R1+0xd38], R22 ;  /* 0x000d381601007387 */ /* 0x000fe20000100a00 */
[C---:B------:R-:W-:Y:S03]  /*bace0*/  HMMA.1688.F32.TF32 R8, R32.reuse, R108, R8 ;  /* 0x0000006c2008723c */ /* 0x040fe60000081008 */
[----:B------:R-:W3:Y:S04]  /*bacf0*/  LDL.LU.64 R80, [R1+0x1c50] ;  /* 0x001c500001507983 */ /* 0x000ee80000300a00 */
[----:B------:R-:W3:Y:S01]  /*bad00*/  LDL.LU.64 R64, [R1+0x1c48] ;  /* 0x001c480001407983 */ /* 0x000ee20000300a00 */
[C---:B----4-:R-:W-:Y:S03]  /*bad10*/  HMMA.1688.F32.TF32 R4, R32.reuse, R104, R4 ;  /* 0x000000682004723c */ /* 0x050fe60000081004 */
[----:B------:R-:W4:Y:S03]  /*bad20*/  LDL.LU.64 R108, [R1+0x1c80] ;  /* 0x001c8000016c7983 */ /* 0x000f260000300a00 */
[C---:B------:R-:W-:Y:S01]  /*bad30*/  HMMA.1688.F32.TF32 R232, R32.reuse, R60, R232 ;  /* 0x0000003c20e8723c */ /* 0x040fe200000810e8 */
[----:B------:R-:W4:Y:S04]  /*bad40*/  LDL.LU.64 R104, [R1+0x1c78] ;  /* 0x001c780001687983 */ /* 0x000f280000300a00 */
[----:B------:R-:W4:Y:S01]  /*bad50*/  LDL.LU.64 R60, [R1+0x1c70] ;  /* 0x001c7000013c7983 */ /* 0x000f220000300a00 */
[----:B------:R-:W-:Y:S03]  /*bad60*/  HMMA.1688.F32.TF32 R236, R32, R56, R236 ;  /* 0x0000003820ec723c */ /* 0x000fe600000810ec */
[----:B------:R-:W4:Y:S03]  /*bad70*/  LDL.LU.64 R56, [R1+0x1c68] ;  /* 0x001c680001387983 */ /* 0x000f260000300a00 */
[----:B------:R-:W-:Y:S01]  /*bad80*/  HMMA.1688.F32.TF32 R240, R220, R54, R240 ;  /* 0x00000036dcf0723c */ /* 0x000fe200000810f0 */
[----:B------:R-:W4:Y:S04]  /*bad90*/  LDL.LU.64 R54, [R1+0x1ca0] ;  /* 0x001ca00001367983 */ /* 0x000f280000300a00 */
[----:B------:R-:W-:Y:S01]  /*bada0*/  LDS R21, [R3+UR12+0x1c380] ;  /* 0x01c3800c03157984 */ /* 0x000fe20008000800 */
[----:B------:R-:W-:Y:S03]  /*badb0*/  HMMA.1688.F32.TF32 R212, R32, R100, R212 ;  /* 0x0000006420d4723c */ /* 0x000fe600000810d4 */
[----:B------:R-:W4:Y:S03]  /*badc0*/  LDL.LU.64 R100, [R1+0x1c98] ;  /* 0x001c980001647983 */ /* 0x000f260000300a00 */
[C---:B------:R-:W-:Y:S01]  /*badd0*/  HMMA.1688.F32.TF32 R16, R220.reuse, R94, R16 ;  /* 0x0000005edc10723c */ /* 0x040fe20000081010 */
[----:B------:R-:W-:Y:S04]  /*bade0*/  LDS R23, [R3+UR12+0x1d380] ;  /* 0x01d3800c03177984 */ /* 0x000fe80008000800 */
[----:B------:R-:W-:Y:S01]  /*badf0*/  LDS R20, [R0+UR12+0x1c380] ;  /* 0x01c3800c00147984 */ /* 0x000fe20008000800 */
[----:B--2---:R-:W-:Y:S03]  /*bae00*/  HMMA.1688.F32.TF32 R12, R220, R98, R12 ;  /* 0x00000062dc0c723c */ /* 0x004fe6000008100c */
[----:B------:R-:W1:Y:S03]  /*bae10*/  LDS R22, [R0+UR12+0x1d380] ;  /* 0x01d3800c00167984 */ /* 0x000e660008000800 */
[----:B---3--:R-:W-:Y:S01]  /*bae20*/  HMMA.1688.F32.TF32 R24, R32, R48, R24 ;  /* 0x000000302018723c */ /* 0x008fe20000081018 */
[----:B------:R-:W-:-:S04]  /*bae30*/  IADD3 R96, P2, R52, UR13, RZ ;  /* 0x0000000d34607c10 */ /* 0x000fc8000ff5e0ff */
[----:B------:R-:W-:Y:S02]  /*bae40*/  IADD3.X R95, R53, UR7, RZ, P2, !PT ;  /* 0x00000007355f7c10 */ /* 0x000fe400097fe4ff */
[----:B------:R-:W2:Y:S04]  /*bae50*/  LDL.LU.64 R52, [R1+0x1c90] ;  /* 0x001c900001347983 */ /* 0x000ea80000300a00 */
[----:B------:R-:W3:Y:S04]  /*bae60*/  LDL.LU.64 R48, [R1+0x1c88] ;  /* 0x001c880001307983 */ /* 0x000ee80000300a00 */
[----:B------:R-:W2:Y:S01]  /*bae70*/  LDL.LU.64 R98, [R1+0x1cc0] ;  /* 0x001cc00001627983 */ /* 0x000ea20000300a00 */
[----:B------:R-:W-:Y:S01]  /*bae80*/  HMMA.1688.F32.TF32 R216, R32, R44, R216 ;  /* 0x0000002c20d8723c */ /* 0x000fe200000810d8 */
[----:B------:R-:W-:-:S02]  /*bae90*/  IADD3 R92, P0, R88, UR13, RZ ;  /* 0x0000000d585c7c10 */ /* 0x000fc4000ff1e0ff */
[----:B------:R-:W-:Y:S01]  /*baea0*/  IADD3 R94, P1, R84, UR13, RZ ;  /* 0x0000000d545e7c10 */ /* 0x000fe2000ff3e0ff */
[----:B------:R-:W2:Y:S02]  /*baeb0*/  LDL.LU.64 R44, [R1+0x1cb8] ;  /* 0x001cb800012c7983 */ /* 0x000ea40000300a00 */
[----:B------:R-:W-:Y:S07]  /*baec0*/  HMMA.1688.F32.TF32 R76, R220, R90, R76 ;  /* 0x0000005adc4c723c */ /* 0x000fee000008104c */
[----:B------:R-:W-:Y:S01]  /*baed0*/  IADD3.X R91, R89, UR7, RZ, P0, !PT ;  /* 0x00000007595b7c10 */ /* 0x000fe200087fe4ff */
[C---:B------:R-:W-:Y:S01]  /*baee0*/  HMMA.1688.F32.TF32 R224, R32.reuse, R40, R224 ;  /* 0x0000002820e0723c */ /* 0x040fe200000810e0 */
[----:B------:R-:W2:Y:S05]  /*baef0*/  LDL.LU.64 R40, [R1+0x1cb0] ;  /* 0x001cb00001287983 */ /* 0x000eaa0000300a00 */
[----:B------:R-:W-:Y:S01]  /*baf00*/  HMMA.1688.F32.TF32 R208, R32, R36, R208 ;  /* 0x0000002420d0723c */ /* 0x000fe200000810d0 */
[----:B------:R-:W2:Y:S04]  /*baf10*/  LDL.LU.64 R36, [R1+0x1ca8] ;  /* 0x001ca80001247983 */ /* 0x000ea80000300a00 */
[----:B------:R-:W2:Y:S01]  /*baf20*/  LDL.LU.64 R34, [R1+0x1ce0] ;  /* 0x001ce00001227983 */ /* 0x000ea20000300a00 */
[----:B------:R-:W-:Y:S01]  /*baf30*/  HMMA.1688.F32.TF32 R68, R220, R82, R68 ;  /* 0x00000052dc44723c */ /* 0x000fe20000081044 */
[----:B------:R-:W-:-:S02]  /*baf40*/  IADD3.X R93, R85, UR7, RZ, P1, !PT ;  /* 0x00000007555d7c10 */ /* 0x000fc40008ffe4ff */
[----:B------:R-:W2:Y:S03]  /*baf50*/  LDL.LU.64 R32, [R1+0x1cd8] ;  /* 0x001cd80001207983 */ /* 0x000ea60000300a00 */
[C---:B------:R-:W-:Y:S01]  /*baf60*/  HMMA.1688.F32.TF32 R244, R220.reuse, R86, R244 ;  /* 0x00000056dcf4723c */ /* 0x040fe200000810f4 */
[----:B------:R-:W2:Y:S04]  /*baf70*/  LDL.LU.64 R30, [R1+0x1cd0] ;  /* 0x001cd000011e7983 */ /* 0x000ea80000300a00 */
[----:B------:R-:W2:Y:S01]  /*baf80*/  LDL.LU.64 R28, [R1+0x1cc8] ;  /* 0x001cc800011c7983 */ /* 0x000ea20000300a00 */
[C---:B------:R-:W-:Y:S03]  /*baf90*/  HMMA.1688.F32.TF32 R232, R220.reuse, R62, R232 ;  /* 0x0000003edce8723c */ /* 0x040fe600000810e8 */
[----:B------:R-:W2:Y:S04]  /*bafa0*/  LDL.LU.64 R120, [R1+0x1d00] ;  /* 0x001d000001787983 */ /* 0x000ea80000300a00 */
[----:B------:R-:W2:Y:S04]  /*bafb0*/  LDL.LU.64 R118, [R1+0x1cf8] ;  /* 0x001cf80001767983 */ /* 0x000ea80000300a00 */
[----:B------:R-:W2:Y:S01]  /*bafc0*/  LDL.LU.64 R116, [R1+0x1cf0] ;  /* 0x001cf00001747983 */ /* 0x000ea20000300a00 */
[C---:B------:R-:W-:Y:S06]  /*bafd0*/  HMMA.1688.F32.TF32 R4, R220.reuse, R106, R4 ;  /* 0x0000006adc04723c */ /* 0x040fec0000081004 */
[----:B------:R-:W-:Y:S01]  /*bafe0*/  HMMA.1688.F32.TF32 R216, R220, R46, R216 ;  /* 0x0000002edcd8723c */ /* 0x000fe200000810d8 */
[----:B------:R-:W-:-:S04]  /*baff0*/  IADD3 R84, P0, R114, UR13, RZ ;  /* 0x0000000d72547c10 */ /* 0x000fc8000ff1e0ff */
[----:B------:R-:W-:Y:S02]  /*bb000*/  IADD3.X R83, R115, UR7, RZ, P0, !PT ;  /* 0x0000000773537c10 */ /* 0x000fe400087fe4ff */
[----:B------:R-:W-:Y:S01]  /*bb010*/  IADD3 R86, P1, R112, UR13, RZ ;  /* 0x0000000d70567c10 */ /* 0x000fe2000ff3e0ff */
[----:B------:R-:W2:Y:S03]  /*bb020*/  LDL.LU.64 R114, [R1+0x1ce8] ;  /* 0x001ce80001727983 */ /* 0x000ea60000300a00 */
[----:B------:R-:W-:Y:S02]  /*bb030*/  IADD3.X R85, R113, UR7, RZ, P1, !PT ;  /* 0x0000000771557c10 */ /* 0x000fe40008ffe4ff */
[----:B------:R-:W2:Y:S01]  /*bb040*/  LDL.LU.64 R112, [R1+0x1b48] ;  /* 0x001b480001707983 */ /* 0x000ea20000300a00 */
[----:B------:R-:W-:Y:S02]  /*bb050*/  IADD3 R88, P2, R80, UR13, RZ ;  /* 0x0000000d50587c10 */ /* 0x000fe4000ff5e0ff */
[----:B------:R-:W-:-:S02]  /*bb060*/  IADD3 R90, P3, R64, UR13, RZ ;  /* 0x0000000d405a7c10 */ /* 0x000fc4000ff7e0ff */
[----:B----4-:R-:W-:Y:S02]  /*bb070*/  IADD3 R64, P0, R108, UR13, RZ ;  /* 0x0000000d6c407c10 */ /* 0x010fe4000ff1e0ff */
[----:B------:R-:W-:Y:S02]  /*bb080*/  IADD3.X R89, R65, UR7, RZ, P3, !PT ;  /* 0x0000000741597c10 */ /* 0x000fe40009ffe4ff */
[----:B------:R-:W-:Y:S02]  /*bb090*/  IADD3.X R63, R109, UR7, RZ, P0, !PT ;  /* 0x000000076d3f7c10 */ /* 0x000fe400087fe4ff */
[----:B------:R-:W-:Y:S01]  /*bb0a0*/  IADD3.X R87, R81, UR7, RZ, P2, !PT ;  /* 0x0000000751577c10 */ /* 0x000fe200097fe4ff */
[----:B------:R-:W4:Y:S04]  /*bb0b0*/  LDL.LU.64 R108, [R1+0x1b40] ;  /* 0x001b4000016c7983 */ /* 0x000f280000300a00 */
[----:B------:R-:W4:Y:S01]  /*bb0c0*/  LDL.LU.64 R106, [R1+0x1b38] ;  /* 0x001b3800016a7983 */ /* 0x000f220000300a00 */
[----:B------:R-:W-:-:S02]  /*bb0d0*/  IADD3 R82, P3, R56, UR13, RZ ;  /* 0x0000000d38527c10 */ /* 0x000fc4000ff7e0ff */
[----:B------:R-:W-:Y:S02]  /*bb0e0*/  IADD3 R56, P0, R54, UR13, RZ ;  /* 0x0000000d36387c10 */ /* 0x000fe4000ff1e0ff */
[----:B------:R-:W-:Y:S02]  /*bb0f0*/  IADD3.X R81, R57, UR7, RZ, P3, !PT ;  /* 0x0000000739517c10 */ /* 0x000fe40009ffe4ff */
[----:B------:R-:W-:Y:S02]  /*bb100*/  IADD3.X R55, R55, UR7, RZ, P0, !PT ;  /* 0x0000000737377c10 */ /* 0x000fe400087fe4ff */
[----:B---3--:R-:W-:Y:S02]  /*bb110*/  IADD3 R62, P3, R48, UR13, RZ ;  /* 0x0000000d303e7c10 */ /* 0x008fe4000ff7e0ff */
[----:B--2---:R-:W-:-:S04]  /*bb120*/  IADD3 R48, P0, R98, UR13, RZ ;  /* 0x0000000d62307c10 */ /* 0x004fc8000ff1e0ff */
[----:B------:R-:W-:Y:S02]  /*bb130*/  IADD3.X R47, R99, UR7, RZ, P0, !PT ;  /* 0x00000007632f7c10 */ /* 0x000fe400087fe4ff */
[----:B------:R-:W2:Y:S01]  /*bb140*/  LDL.LU.64 R98, [R1+0x1b30] ;  /* 0x001b300001627983 */ /* 0x000ea20000300a00 */
[----:B------:R-:W-:Y:S01]  /*bb150*/  HMMA.1688.F32.TF32 R228, R220, R66, R228 ;  /* 0x00000042dce4723c */ /* 0x000fe200000810e4 */
[----:B------:R-:W-:-:S06]  /*bb160*/  IADD3 R80, P2, R60, UR13, RZ ;  /* 0x0000000d3c507c10 */ /* 0x000fcc000ff5e0ff */
[----:B------:R-:W-:Y:S01]  /*bb170*/  IADD3 R66, P1, R104, UR13, RZ ;  /* 0x0000000d68427c10 */ /* 0x000fe2000ff3e0ff */
[C---:B------:R-:W-:Y:S01]  /*bb180*/  HMMA.1688.F32.TF32 R236, R220.reuse, R58, R236 ;  /* 0x0000003adcec723c */ /* 0x040fe200000810ec */
[----:B------:R-:W-:Y:S02]  /*bb190*/  IADD3.X R67, R61, UR7, RZ, P2, !PT ;  /* 0x000000073d437c10 */ /* 0x000fe400097fe4ff */
[----:B------:R-:W-:Y:S02]  /*bb1a0*/  IADD3.X R65, R105, UR7, RZ, P1, !PT ;  /* 0x0000000769417c10 */ /* 0x000fe40008ffe4ff */
[----:B------:R-:W-:Y:S02]  /*bb1b0*/  IADD3 R60, P2, R52, UR13, RZ ;  /* 0x0000000d343c7c10 */ /* 0x000fe4000ff5e0ff */
[----:B------:R-:W-:Y:S01]  /*bb1c0*/  IADD3 R58, P1, R100, UR13, RZ ;  /* 0x0000000d643a7c10 */ /* 0x000fe2000ff3e0ff */
[----:B------:R-:W-:Y:S01]  /*bb1d0*/  HMMA.1688.F32.TF32 R24, R220, R50, R24 ;  /* 0x00000032dc18723c */ /* 0x000fe20000081018 */
[----:B------:R-:W-:-:S02]  /*bb1e0*/  IADD3.X R59, R53, UR7, RZ, P2, !PT ;  /* 0x00000007353b7c10 */ /* 0x000fc400097fe4ff */
[----:B------:R-:W-:Y:S02]  /*bb1f0*/  IADD3.X R57, R101, UR7, RZ, P1, !PT ;  /* 0x0000000765397c10 */ /* 0x000fe40008ffe4ff */
[----:B------:R-:W-:Y:S02]  /*bb200*/  IADD3.X R61, R49, UR7, RZ, P3, !PT ;  /* 0x00000007313d7c10 */ /* 0x000fe40009ffe4ff */
[----:B------:R-:W-:Y:S02]  /*bb210*/  IADD3 R50, P1, R44, UR13, RZ ;  /* 0x0000000d2c327c10 */ /* 0x000fe4000ff3e0ff */
[----:B------:R-:W-:Y:S02]  /*bb220*/  IADD3 R52, P2, R40, UR13, RZ ;  /* 0x0000000d28347c10 */ /* 0x000fe4000ff5e0ff */
[----:B------:R-:W-:Y:S01]  /*bb230*/  IADD3 R54, P3, R36, UR13, RZ ;  /* 0x0000000d24367c10 */ /* 0x000fe2000ff7e0ff */
[----:B------:R-:W-:Y:S01]  /*bb240*/  HMMA.1688.F32.TF32 R8, R220, R110, R8 ;  /* 0x0000006edc08723c */ /* 0x000fe20000081008 */
[----:B------:R-:W-:Y:S01]  /*bb250*/  IADD3 R40, P0, R34, UR13, RZ ;  /* 0x0000000d22287c10 */ /* 0x000fe2000ff1e0ff */
[----:B------:R-:W3:Y:S01]  /*bb260*/  LDL.LU.64 R110, [R1+0x1b68] ;  /* 0x001b6800016e7983 */ /* 0x000ee20000300a00 */
[----:B------:R-:W-:-:S03]  /*bb270*/  IADD3.X R49, R45, UR7, RZ, P1, !PT ;  /* 0x000000072d317c10 */ /* 0x000fc60008ffe4ff */
[C---:B------:R-:W-:Y:S01]  /*bb280*/  HMMA.1688.F32.TF32 R224, R220.reuse, R42, R224 ;  /* 0x0000002adce0723c */ /* 0x040fe200000810e0 */
[----:B------:R-:W-:Y:S01]  /*bb290*/  IADD3.X R51, R41, UR7, RZ, P2, !PT ;  /* 0x0000000729337c10 */ /* 0x000fe200097fe4ff */
[----:B------:R-:W3:Y:S01]  /*bb2a0*/  LDL.LU.64 R104, [R1+0x1b60] ;  /* 0x001b600001687983 */ /* 0x000ee20000300a00 */
[----:B------:R-:W-:Y:S02]  /*bb2b0*/  IADD3.X R53, R37, UR7, RZ, P3, !PT ;  /* 0x0000000725357c10 */ /* 0x000fe40009ffe4ff */
[----:B------:R-:W-:Y:S01]  /*bb2c0*/  IADD3 R44, P2, R30, UR13, RZ ;  /* 0x0000000d1e2c7c10 */ /* 0x000fe2000ff5e0ff */
[----:B------:R-:W-:Y:S01]  /*bb2d0*/  HMMA.1688.F32.TF32 R208, R220, R38, R208 ;  /* 0x00000026dcd0723c */ /* 0x000fe200000810d0 */
[----:B------:R-:W-:Y:S02]  /*bb2e0*/  IADD3 R42, P1, R32, UR13, RZ ;  /* 0x0000000d202a7c10 */ /* 0x000fe4000ff3e0ff */
[----:B------:R-:W-:Y:S02]  /*bb2f0*/  IADD3 R46, P3, R28, UR13, RZ ;  /* 0x0000000d1c2e7c10 */ /* 0x000fe4000ff7e0ff */
[----:B------:R-:W-:-:S02]  /*bb300*/  IADD3.X R41, R33, UR7, RZ, P1, !PT ;  /* 0x0000000721297c10 */ /* 0x000fc40008ffe4ff */
[----:B------:R-:W-:Y:S01]  /*bb310*/  IADD3.X R39, R35, UR7, RZ, P0, !PT ;  /* 0x0000000723277c10 */ /* 0x000fe200087fe4ff */
[----:B------:R-:W-:Y:S01]  /*bb320*/  HMMA.1688.F32.TF32 R212, R220, R102, R212 ;  /* 0x00000066dcd4723c */ /* 0x000fe200000810d4 */
[----:B------:R-:W-:Y:S01]  /*bb330*/  IADD3 R32, P0, R120, UR13, RZ ;  /* 0x0000000d78207c10 */ /* 0x000fe2000ff1e0ff */
[----:B------:R-:W3:Y:S01]  /*bb340*/  LDL.LU.64 R102, [R1+0x1b58] ;  /* 0x001b580001667983 */ /* 0x000ee20000300a00 */
[----:B------:R-:W-:Y:S02]  /*bb350*/  IADD3 R34, P1, R118, UR13, RZ ;  /* 0x0000000d76227c10 */ /* 0x000fe4000ff3e0ff */
[----:B------:R-:W-:Y:S01]  /*bb360*/  IADD3.X R43, R31, UR7, RZ, P2, !PT ;  /* 0x000000071f2b7c10 */ /* 0x000fe200097fe4ff */
[----:B------:R-:W3:Y:S01]  /*bb370*/  LDL.LU.64 R100, [R1+0x1b50] ;  /* 0x001b500001647983 */ /* 0x000ee20000300a00 */
[----:B------:R-:W-:Y:S02]  /*bb380*/  IADD3.X R45, R29, UR7, RZ, P3, !PT ;  /* 0x000000071d2d7c10 */ /* 0x000fe40009ffe4ff */
[----:B-1----:R-:W-:Y:S01]  /*bb390*/  HMMA.1688.F32.TF32 R28, R20, R140, R4 ;  /* 0x0000008c141c723c */ /* 0x002fe20000081004 */
[----:B------:R-:W-:-:S02]  /*bb3a0*/  IADD3 R36, P2, R116, UR13, RZ ;  /* 0x0000000d74247c10 */ /* 0x000fc4000ff5e0ff */
[----:B------:R-:W-:Y:S02]  /*bb3b0*/  IADD3.X R2, R121, UR7, RZ, P0, !PT ;  /* 0x0000000779027c10 */ /* 0x000fe400087fe4ff */
[----:B------:R-:W-:Y:S02]  /*bb3c0*/  IADD3.X R33, R119, UR7, RZ, P1, !PT ;  /* 0x0000000777217c10 */ /* 0x000fe40008ffe4ff */
[----:B------:R-:W-:Y:S02]  /*bb3d0*/  IADD3.X R35, R117, UR7, RZ, P2, !PT ;  /* 0x0000000775237c10 */ /* 0x000fe400097fe4ff */
[----:B------:R-:W-:Y:S02]  /*bb3e0*/  IADD3 R38, P3, R114, UR13, RZ ;  /* 0x0000000d72267c10 */ /* 0x000fe4000ff7e0ff */
[----:B------:R-:W-:Y:S02]  /*bb3f0*/  IADD3 R4, P0, R112, UR13, RZ ;  /* 0x0000000d70047c10 */ /* 0x000fe4000ff1e0ff */
[----:B------:R-:W-:-:S03]  /*bb400*/  IADD3.X R37, R115, UR7, RZ, P3, !PT ;  /* 0x0000000773257c10 */ /* 0x000fc60009ffe4ff */
[----:B------:R-:W-:Y:S01]  /*bb410*/  STL [R1+0x64], R4 ;  /* 0x0000640401007387 */ /* 0x000fe20000100800 */
[----:B----4-:R-:W-:Y:S02]  /*bb420*/  IADD3 R6, P1, R108, UR13, RZ ;  /* 0x0000000d6c067c10 */ /* 0x010fe4000ff3e0ff */
[----:B------:R-:W-:-:S03]  /*bb430*/  IADD3 R5, P2, R106, UR13, RZ ;  /* 0x0000000d6a057c10 */ /* 0x000fc6000ff5e0ff */
[----:B------:R1:W-:Y:S04]  /*bb440*/  STL [R1+0x6c], R6 ;  /* 0x00006c0601007387 */ /* 0x0003e80000100800 */
[----:B------:R4:W-:Y:S01]  /*bb450*/  STL [R1+0x74], R5 ;  /* 0x0000740501007387 */ /* 0x0009e20000100800 */
[----:B-1----:R-:W-:Y:S02]  /*bb460*/  IADD3.X R6, R113, UR7, RZ, P0, !PT ;  /* 0x0000000771067c10 */ /* 0x002fe400087fe4ff */
[----:B----4-:R-:W-:Y:S02]  /*bb470*/  IADD3.X R5, R109, UR7, RZ, P1, !PT ;  /* 0x000000076d057c10 */ /* 0x010fe40008ffe4ff */
[----:B--2---:R-:W-:-:S05]  /*bb480*/  IADD3 R4, P3, R98, UR13, RZ ;  /* 0x0000000d62047c10 */ /* 0x004fca000ff7e0ff */
[----:B------:R1:W-:Y:S04]  /*bb490*/  STL [R1+0x7c], R4 ;  /* 0x00007c0401007387 */ /* 0x0003e80000100800 */
[----:B------:R2:W-:Y:S04]  /*bb4a0*/  STL [R1+0x60], R6 ;  /* 0x0000600601007387 */ /* 0x0005e80000100800 */
[----:B------:R-:W4:Y:S01]  /*bb4b0*/  LDL.LU.64 R108, [R1+0x1a48] ;  /* 0x001a4800016c7983 */ /* 0x000f220000300a00 */
[----:B-1----:R-:W-:-:S03]  /*bb4c0*/  IADD3.X R4, R107, UR7, RZ, P2, !PT ;  /* 0x000000076b047c10 */ /* 0x002fc600097fe4ff */
[----:B------:R-:W-:Y:S01]  /*bb4d0*/  STL [R1+0x68], R5 ;  /* 0x0000680501007387 */ /* 0x000fe20000100800 */
[----:B--2---:R-:W-:-:S03]  /*bb4e0*/  IADD3.X R6, R99, UR7, RZ, P3, !PT ;  /* 0x0000000763067c10 */ /* 0x004fc60009ffe4ff */
[----:B------:R-:W2:Y:S04]  /*bb4f0*/  LDL.LU.64 R106, [R1+0x1a40] ;  /* 0x001a4000016a7983 */ /* 0x000ea80000300a00 */
[----:B------:R1:W-:Y:S04]  /*bb500*/  STL [R1+0x70], R4 ;  /* 0x0000700401007387 */ /* 0x0003e80000100800 */
[----:B------:R-:W2:Y:S04]  /*bb510*/  LDL.LU.64 R98, [R1+0x1a38] ;  /* 0x001a380001627983 */ /* 0x000ea80000300a00 */
[----:B-1----:R-:W2:Y:S01]  /*bb520*/  LDL.LU.64 R4, [R1+0x1a30] ;  /* 0x001a300001047983 */ /* 0x002ea20000300a00 */
[----:B---3--:R-:W-:-:S03]  /*bb530*/  IADD3 R97, P0, R110, UR13, RZ ;  /* 0x0000000d6e617c10 */ /* 0x008fc6000ff1e0ff */
[----:B------:R1:W-:Y:S04]  /*bb540*/  STL [R1+0x78], R6 ;  /* 0x0000780601007387 */ /* 0x0003e80000100800 */
[----:B------:R3:W-:Y:S01]  /*bb550*/  STL [R1+0x44], R97 ;  /* 0x0000446101007387 */ /* 0x0007e20000100800 */
[----:B-1----:R-:W-:Y:S02]  /*bb560*/  IADD3 R6, P1, R104, UR13, RZ ;  /* 0x0000000d68067c10 */ /* 0x002fe4000ff3e0ff */
[----:B------:R-:W-:-:S03]  /*bb570*/  IADD3 R7, P2, R102, UR13, RZ ;  /* 0x0000000d66077c10 */ /* 0x000fc6000ff5e0ff */
[----:B------:R1:W-:Y:S01]  /*bb580*/  STL [R1+0x4c], R6 ;  /* 0x00004c0601007387 */ /* 0x0003e20000100800 */
[----:B---3--:R-:W-:-:S03]  /*bb590*/  IADD3 R97, P3, R100, UR13, RZ ;  /* 0x0000000d64617c10 */ /* 0x008fc6000ff7e0ff */
[----:B------:R3:W-:Y:S01]  /*bb5a0*/  STL [R1+0x54], R7 ;  /* 0x0000540701007387 */ /* 0x0007e20000100800 */
[----:B-1----:R-:W-:-:S03]  /*bb5b0*/  IADD3.X R6, R111, UR7, RZ, P0, !PT ;  /* 0x000000076f067c10 */ /* 0x002fc600087fe4ff */
[----:B------:R1:W-:Y:S01]  /*bb5c0*/  STL [R1+0x5c], R97 ;  /* 0x00005c6101007387 */ /* 0x0003e20000100800 */
[----:B---3--:R-:W-:-:S03]  /*bb5d0*/  IADD3.X R7, R105, UR7, RZ, P1, !PT ;  /* 0x0000000769077c10 */ /* 0x008fc60008ffe4ff */
[----:B------:R-:W3:Y:S04]  /*bb5e0*/  LDL.LU.64 R104, [R1+0x1a68] ;  /* 0x001a680001687983 */ /* 0x000ee80000300a00 */
[----:B------:R1:W-:Y:S02]  /*bb5f0*/  STL [R1+0x40], R6 ;  /* 0x0000400601007387 */ /* 0x0003e40000100800 */
[----:B-1----:R-:W-:Y:S02]  /*bb600*/  IADD3.X R97, R101, UR7, RZ, P3, !PT ;  /* 0x0000000765617c10 */ /* 0x002fe40009ffe4ff */
[----:B------:R-:W-:Y:S01]  /*bb610*/  STL [R1+0x48], R7 ;  /* 0x0000480701007387 */ /* 0x000fe20000100800 */
[----:B------:R-:W-:-:S03]  /*bb620*/  IADD3.X R6, R103, UR7, RZ, P2, !PT ;  /* 0x0000000767067c10 */ /* 0x000fc600097fe4ff */
[----:B------:R-:W3:Y:S04]  /*bb630*/  LDL.LU.64 R102, [R1+0x1a60] ;  /* 0x001a600001667983 */ /* 0x000ee80000300a00 */
[----:B------:R1:W-:Y:S04]  /*bb640*/  STL [R1+0x50], R6 ;  /* 0x0000500601007387 */ /* 0x0003e80000100800 */
[----:B------:R-:W3:Y:S04]  /*bb650*/  LDL.LU.64 R100, [R1+0x1a58] ;  /* 0x001a580001647983 */ /* 0x000ee80000300a00 */
[----:B-1----:R-:W3:Y:S04]  /*bb660*/  LDL.LU.64 R6, [R1+0x1a50] ;  /* 0x001a500001067983 */ /* 0x002ee80000300a00 */
[----:B------:R1:W-:Y:S01]  /*bb670*/  STL [R1+0x58], R97 ;  /* 0x0000586101007387 */ /* 0x0003e20000100800 */
[----:B----4-:R-:W-:-:S05]  /*bb680*/  IADD3 R111, P0, R108, UR13, RZ ;  /* 0x0000000d6c6f7c10 */ /* 0x010fca000ff1e0ff */
[----:B------:R4:W-:Y:S01]  /*bb690*/  STL [R1+0x4c4], R111 ;  /* 0x0004c46f01007387 */ /* 0x0009e20000100800 */
[----:B--2---:R-:W-:Y:S02]  /*bb6a0*/  IADD3 R110, P1, R106, UR13, RZ ;  /* 0x0000000d6a6e7c10 */ /* 0x004fe4000ff3e0ff */
[----:B-1----:R-:W-:-:S03]  /*bb6b0*/  IADD3 R97, P2, R98, UR13, RZ ;  /* 0x0000000d62617c10 */ /* 0x002fc6000ff5e0ff */
[----:B------:R1:W-:Y:S01]  /*bb6c0*/  STL [R1+0x4cc], R110 ;  /* 0x0004cc6e01007387 */ /* 0x0003e20000100800 */
[----:B----4-:R-:W-:-:S03]  /*bb6d0*/  IADD3 R111, P3, R4, UR13, RZ ;  /* 0x0000000d046f7c10 */ /* 0x010fc6000ff7e0ff */
[----:B------:R2:W-:Y:S01]  /*bb6e0*/  STL [R1+0x5c4], R97 ;  /* 0x0005c46101007387 */ /* 0x0005e20000100800 */
[----:B-1----:R-:W-:-:S03]  /*bb6f0*/  IADD3.X R110, R109, UR7, RZ, P0, !PT ;  /* 0x000000076d6e7c10 */ /* 0x002fc600087fe4ff */
[----:B------:R-:W-:Y:S01]  /*bb700*/  STL [R1+0x5cc], R111 ;  /* 0x0005cc6f01007387 */ /* 0x000fe20000100800 */
[----:B------:R-:W-:-:S03]  /*bb710*/  IADD3.X R98, R99, UR7, RZ, P2, !PT ;  /* 0x0000000763627c10 */ /* 0x000fc600097fe4ff */
[----:B------:R-:W4:Y:S01]  /*bb720*/  LDL.LU.64 R108, [R1+0x1928] ;  /* 0x00192800016c7983 */ /* 0x000f220000300a00 */
[----:B--2---:R-:W-:-:S03]  /*bb730*/  IADD3.X R97, R107, UR7, RZ, P1, !PT ;  /* 0x000000076b617c10 */ /* 0x004fc60008ffe4ff */
[----:B------:R-:W-:Y:S04]  /*bb740*/  STL [R1+0x4c0], R110 ;  /* 0x0004c06e01007387 */ /* 0x000fe80000100800 */
[----:B------:R1:W-:Y:S04]  /*bb750*/  STL [R1+0x4c8], R97 ;  /* 0x0004c86101007387 */ /* 0x0003e80000100800 */
[----:B------:R-:W2:Y:S04]  /*bb760*/  LDL.LU.64 R106, [R1+0x1920] ;  /* 0x00192000016a7983 */ /* 0x000ea80000300a00 */
[----:B------:R3:W-:Y:S01]  /*bb770*/  STL [R1+0x5c0], R98 ;  /* 0x0005c06201007387 */ /* 0x0007e20000100800 */
[----:B-1----:R-:W-:-:S03]  /*bb780*/  IADD3.X R97, R5, UR7, RZ, P3, !PT ;  /* 0x0000000705617c10 */ /* 0x002fc60009ffe4ff */
[----:B------:R-:W2:Y:S04]  /*bb790*/  LDL.LU.64 R4, [R1+0x1918] ;  /* 0x0019180001047983 */ /* 0x000ea80000300a00 */
[----:B---3--:R-:W3:Y:S01]  /*bb7a0*/  LDL.LU.64 R98, [R1+0x1910] ;  /* 0x0019100001627983 */ /* 0x008ee20000300a00 */
[----:B------:R-:W-:-:S03]  /*bb7b0*/  IADD3 R111, P0, R104, UR13, RZ ;  /* 0x0000000d686f7c10 */ /* 0x000fc6000ff1e0ff */
[----:B------:R1:W-:Y:S04]  /*bb7c0*/  STL [R1+0x5c8], R97 ;  /* 0x0005c86101007387 */ /* 0x0003e80000100800 */
[----:B------:R1:W-:Y:S01]  /*bb7d0*/  STL [R1+0x254], R111 ;  /* 0x0002546f01007387 */ /* 0x0003e20000100800 */
[----:B------:R-:W-:Y:S02]  /*bb7e0*/  IADD3 R110, P1, R102, UR13, RZ ;  /* 0x0000000d666e7c10 */ /* 0x000fe4000ff3e0ff */
[----:B-1----:R-:W-:-:S03]  /*bb7f0*/  IADD3 R97, P2, R100, UR13, RZ ;  /* 0x0000000d64617c10 */ /* 0x002fc6000ff5e0ff */
[----:B------:R1:W-:Y:S01]  /*bb800*/  STL [R1+0x25c], R110 ;  /* 0x00025c6e01007387 */ /* 0x0003e20000100800 */
[----:B------:R-:W-:-:S03]  /*bb810*/  IADD3 R111, P3, R6, UR13, RZ ;  /* 0x0000000d066f7c10 */ /* 0x000fc6000ff7e0ff */
[----:B------:R1:W-:Y:S02]  /*bb820*/  STL [R1+0x264], R97 ;  /* 0x0002646101007387 */ /* 0x0003e40000100800 */
[----:B-1----:R-:W-:Y:S02]  /*bb830*/  IADD3.X R110, R105, UR7, RZ, P0, !PT ;  /* 0x00000007696e7c10 */ /* 0x002fe400087fe4ff */
[----:B------:R-:W-:Y:S01]  /*bb840*/  STL [R1+0x26c], R111 ;  /* 0x00026c6f01007387 */ /* 0x000fe20000100800 */
[----:B------:R-:W-:-:S03]  /*bb850*/  IADD3.X R100, R101, UR7, RZ, P2, !PT ;  /* 0x0000000765647c10 */ /* 0x000fc600097fe4ff */
[----:B------:R-:W3:Y:S01]  /*bb860*/  LDL.LU.64 R104, [R1+0x1948] ;  /* 0x0019480001687983 */ /* 0x000ee20000300a00 */
[----:B------:R-:W-:-:S03]  /*bb870*/  IADD3.X R97, R103, UR7, RZ, P1, !PT ;  /* 0x0000000767617c10 */ /* 0x000fc60008ffe4ff */
[----:B------:R-:W-:Y:S04]  /*bb880*/  STL [R1+0x250], R110 ;  /* 0x0002506e01007387 */ /* 0x000fe80000100800 */
[----:B------:R1:W-:Y:S04]  /*bb890*/  STL [R1+0x258], R97 ;  /* 0x0002586101007387 */ /* 0x0003e80000100800 */
[----:B------:R-:W3:Y:S04]  /*bb8a0*/  LDL.LU.64 R102, [R1+0x1940] ;  /* 0x0019400001667983 */ /* 0x000ee80000300a00 */
[----:B------:R1:W-:Y:S02]  /*bb8b0*/  STL [R1+0x260], R100 ;  /* 0x0002606401007387 */ /* 0x0003e40000100800 */
[----:B-1----:R-:W-:-:S02]  /*bb8c0*/  IADD3.X R97, R7, UR7, RZ, P3, !PT ;  /* 0x0000000707617c10 */ /* 0x002fc40009ffe4ff */
[----:B------:R-:W3:Y:S04]  /*bb8d0*/  LDL.LU.64 R100, [R1+0x1938] ;  /* 0x0019380001647983 */ /* 0x000ee80000300a00 */
[----:B------:R-:W3:Y:S04]  /*bb8e0*/  LDL.LU.64 R6, [R1+0x1930] ;  /* 0x0019300001067983 */ /* 0x000ee80000300a00 */
[----:B------:R2:W-:Y:S01]  /*bb8f0*/  STL [R1+0x268], R97 ;  /* 0x0002686101007387 */ /* 0x0005e20000100800 */
[----:B----4-:R-:W-:-:S05]  /*bb900*/  IADD3 R110, P0, R108, UR13, RZ ;  /* 0x0000000d6c6e7c10 */ /* 0x010fca000ff1e0ff */
[----:B------:R3:W-:Y:S01]  /*bb910*/  STL [R1+0x7f8], R110 ;  /* 0x0007f86e01007387 */ /* 0x0007e20000100800 */
[----:B--2---:R-:W-:-:S05]  /*bb920*/  IADD3 R97, P1, R106, UR13, RZ ;  /* 0x0000000d6a617c10 */ /* 0x004fca000ff3e0ff */
[----:B------:R1:W-:Y:S01]  /*bb930*/  STL [R1+0x800], R97 ;  /* 0x0008006101007387 */ /* 0x0003e20000100800 */
[----:B------:R-:W-:Y:S02]  /*bb940*/  IADD3 R111, P2, R4, UR13, RZ ;  /* 0x0000000d046f7c10 */ /* 0x000fe4000ff5e0ff */
[----:B---3--:R-:W-:Y:S02]  /*bb950*/  IADD3 R110, P3, R98, UR13, RZ ;  /* 0x0000000d626e7c10 */ /* 0x008fe4000ff7e0ff */
[----:B-1----:R-:W-:Y:S01]  /*bb960*/  IADD3.X R97, R109, UR7, RZ, P0, !PT ;  /* 0x000000076d617c10 */ /* 0x002fe200087fe4ff */
[----:B------:R-:W-:Y:S01]  /*bb970*/  STL [R1+0x808], R111 ;  /* 0x0008086f01007387 */ /* 0x000fe20000100800 */
[----:B------:R-:W-:-:S03]  /*bb980*/  IADD3.X R106, R107, UR7, RZ, P1, !PT ;  /* 0x000000076b6a7c10 */ /* 0x000fc60008ffe4ff */
[----:B------:R1:W-:Y:S04]  /*bb990*/  STL [R1+0x810], R110 ;  /* 0x0008106e01007387 */ /* 0x0003e80000100800 */
[----:B-1----:R-:W2:Y:S04]  /*bb9a0*/  LDL.LU.64 R110, [R1+0x1b88] ;  /* 0x001b8800016e7983 */ /* 0x002ea80000300a00 */
[----:B------:R1:W-:Y:S04]  /*bb9b0*/  STL [R1+0x7f4], R97 ;  /* 0x0007f46101007387 */ /* 0x0003e80000100800 */
[----:B------:R-:W-:Y:S04]  /*bb9c0*/  STL [R1+0x7fc], R106 ;  /* 0x0007fc6a01007387 */ /* 0x000fe80000100800 */
[----:B------:R-:W3:Y:S01]  /*bb9d0*/  LDL.LU.64 R108, [R1+0x1b80] ;  /* 0x001b8000016c7983 */ /* 0x000ee20000300a00 */
[----:B-1----:R-:W-:-:S03]  /*bb9e0*/  IADD3.X R97, R5, UR7, RZ, P2, !PT ;  /* 0x0000000705617c10 */ /* 0x002fc600097fe4ff */
[----:B------:R-:W4:Y:S04]  /*bb9f0*/  LDL.LU.64 R4, [R1+0x1b78] ;  /* 0x001b780001047983 */ /* 0x000f280000300a00 */
[----:B------:R1:W-:Y:S02]  /*bba00*/  STL [R1+0x804], R97 ;  /* 0x0008046101007387 */ /* 0x0003e40000100800 */
[----:B-1----:R-:W-:Y:S02]  /*bba10*/  IADD3.X R97, R99, UR7, RZ, P3, !PT ;  /* 0x0000000763617c10 */ /* 0x002fe40009ffe4ff */
[----:B------:R-:W2:Y:S01]  /*bba20*/  LDL.LU.64 R98, [R1+0x1b70] ;  /* 0x001b700001627983 */ /* 0x000ea20000300a00 */
[----:B------:R-:W-:-:S03]  /*bba30*/  IADD3 R106, P0, R104, UR13, RZ ;  /* 0x0000000d686a7c10 */ /* 0x000fc6000ff1e0ff */
[----:B------:R1:W-:Y:S04]  /*bba40*/  STL [R1+0x80c], R97 ;  /* 0x00080c6101007387 */ /* 0x0003e80000100800 */
[----:B------:R1:W-:Y:S02]  /*bba50*/  STL [R1+0x7d0], R106 ;  /* 0x0007d06a01007387 */ /* 0x0003e40000100800 */
[----:B-1----:R-:W-:Y:S02]  /*bba60*/  IADD3 R97, P1, R102, UR13, RZ ;  /* 0x0000000d66617c10 */ /* 0x002fe4000ff3e0ff */
[----:B------:R-:W-:-:S03]  /*bba70*/  IADD3 R107, P2, R100, UR13, RZ ;  /* 0x0000000d646b7c10 */ /* 0x000fc6000ff5e0ff */
[----:B------:R1:W-:Y:S01]  /*bba80*/  STL [R1+0x7d8], R97 ;  /* 0x0007d86101007387 */ /* 0x0003e20000100800 */
[----:B------:R-:W-:-:S03]  /*bba90*/  IADD3 R106, P3, R6, UR13, RZ ;  /* 0x0000000d066a7c10 */ /* 0x000fc6000ff7e0ff */
[----:B------:R-:W-:Y:S04]  /*bbaa0*/  STL [R1+0x7e0], R107 ;  /* 0x0007e06b01007387 */ /* 0x000fe80000100800 */
[----:B------:R-:W2:Y:S01]  /*bbab0*/  LDL.LU.64 R114, [R1+0x1ba8] ;  /* 0x001ba80001727983 */ /* 0x000ea20000300a00 */
[----:B-1----:R-:W-:-:S03]  /*bbac0*/  IADD3.X R97, R105, UR7, RZ, P0, !PT ;  /* 0x0000000769617c10 */ /* 0x002fc600087fe4ff */
[----:B------:R1:W-:Y:S04]  /*bbad0*/  STL [R1+0x7e8], R106 ;  /* 0x0007e86a01007387 */ /* 0x0003e80000100800 */
[----:B------:R-:W2:Y:S04]  /*bbae0*/  LDL.LU.64 R112, [R1+0x1ba0] ;  /* 0x001ba00001707983 */ /* 0x000ea80000300a00 */
[----:B------:R1:W-:Y:S04]  /*bbaf0*/  STL [R1+0x7cc], R97 ;  /* 0x0007cc6101007387 */ /* 0x0003e80000100800 */
[----:B-1----:R-:W2:Y:S04]  /*bbb00*/  LDL.LU.64 R106, [R1+0x1b98] ;  /* 0x001b9800016a7983 */ /* 0x002ea80000300a00 */
[----:B------:R-:W2:Y:S01]  /*bbb10*/  LDL.LU.64 R104, [R1+0x1b90] ;  /* 0x001b900001687983 */ /* 0x000ea20000300a00 */
[----:B------:R-:W-:-:S05]  /*bbb20*/  IADD3.X R97, R103, UR7, RZ, P1, !PT ;  /* 0x0000000767617c10 */ /* 0x000fca0008ffe4ff */
[----:B------:R1:W-:Y:S01]  /*bbb30*/  STL [R1+0x7d4], R97 ;  /* 0x0007d46101007387 */ /* 0x0003e20000100800 */
[----:B------:R-:W-:-:S03]  /*bbb40*/  IADD3.X R6, R7, UR7, RZ, P3, !PT ;  /* 0x0000000707067c10 */ /* 0x000fc60009ffe4ff */
[----:B------:R-:W2:Y:S01]  /*bbb50*/  LDL.LU.64 R102, [R1+0x1a88] ;  /* 0x001a880001667983 */ /* 0x000ea20000300a00 */
[----:B-1----:R-:W-:-:S05]  /*bbb60*/  IADD3.X R97, R101, UR7, RZ, P2, !PT ;  /* 0x0000000765617c10 */ /* 0x002fca00097fe4ff */
[----:B------:R-:W-:Y:S04]  /*bbb70*/  STL [R1+0x7dc], R97 ;  /* 0x0007dc6101007387 */ /* 0x000fe80000100800 */
[----:B------:R-:W2:Y:S04]  /*bbb80*/  LDL.LU.64 R100, [R1+0x1a80] ;  /* 0x001a800001647983 */ /* 0x000ea80000300a00 */
[----:B------:R1:W-:Y:S04]  /*bbb90*/  STL [R1+0x7e4], R6 ;  /* 0x0007e40601007387 */ /* 0x0003e80000100800 */
[----:B-1----:R-:W2:Y:S01]  /*bbba0*/  LDL.LU.64 R6, [R1+0x1a78] ;  /* 0x001a780001067983 */ /* 0x002ea20000300a00 */
[----:B----4-:R-:W-:-:S02]  /*bbbb0*/  IADD3 R116, P2, R4, UR13, RZ ;  /* 0x0000000d04747c10 */ /* 0x010fc4000ff5e0ff */
[----:B---3--:R-:W-:Y:S02]  /*bbbc0*/  IADD3 R252, P1, R108, UR13, RZ ;  /* 0x0000000d6cfc7c10 */ /* 0x008fe4000ff3e0ff */
[----:B------:R-:W-:Y:S01]  /*bbbd0*/  IADD3.X R108, R5, UR7, RZ, P2, !PT ;  /* 0x00000007056c7c10 */ /* 0x000fe200097fe4ff */
[----:B------:R-:W-:Y:S01]  /*bbbe0*/  STL [R1+0x34], R116 ;  /* 0x0000347401007387 */ /* 0x000fe20000100800 */
[----:B--2---:R-:W-:-:S05]  /*bbbf0*/  IADD3 R97, P3, R98, UR13, RZ ;  /* 0x0000000d62617c10 */ /* 0x004fca000ff7e0ff */
[----:B------:R1:W-:Y:S04]  /*bbc00*/  STL [R1+0x3c], R97 ;  /* 0x00003c6101007387 */ /* 0x0003e80000100800 */
[----:B------:R-:W2:Y:S01]  /*bbc10*/  LDL.LU.64 R4, [R1+0x1a70] ;  /* 0x001a700001047983 */ /* 0x000ea20000300a00 */
[----:B------:R-:W-:-:S03]  /*bbc20*/  IADD3 R222, P0, R110, UR13, RZ ;  /* 0x0000000d6ede7c10 */ /* 0x000fc6000ff1e0ff */
[----:B------:R3:W-:Y:S01]  /*bbc30*/  STL [R1+0x30], R108 ;  /* 0x0000306c01007387 */ /* 0x0007e20000100800 */
[----:B------:R-:W-:Y:S02]  /*bbc40*/  IADD3.X R221, R111, UR7, RZ, P0, !PT ;  /* 0x000000076fdd7c10 */ /* 0x000fe400087fe4ff */
[----:B-1----:R-:W-:Y:S02]  /*bbc50*/  IADD3.X R97, R99, UR7, RZ, P3, !PT ;  /* 0x0000000763617c10 */ /* 0x002fe40009ffe4ff */
[----:B------:R-:W4:Y:S04]  /*bbc60*/  LDL.LU.64 R98, [R1+0x1aa0] ;  /* 0x001aa00001627983 */ /* 0x000f280000300a00 */
[----:B------:R-:W4:Y:S01]  /*bbc70*/  LDL.LU.64 R110, [R1+0x1a98] ;  /* 0x001a9800016e7983 */ /* 0x000f220000300a00 */
[----:B------:R-:W-:-:S03]  /*bbc80*/  IADD3.X R223, R109, UR7, RZ, P1, !PT ;  /* 0x000000076ddf7c10 */ /* 0x000fc60008ffe4ff */
[----:B------:R1:W-:Y:S01]  /*bbc90*/  STL [R1+0x38], R97 ;  /* 0x0000386101007387 */ /* 0x0003e20000100800 */
[----:B------:R-:W-:-:S03]  /*bbca0*/  IADD3 R126, P0, R114, UR13, RZ ;  /* 0x0000000d727e7c10 */ /* 0x000fc6000ff1e0ff */
[----:B---3--:R-:W3:Y:S01]  /*bbcb0*/  LDL.LU.64 R108, [R1+0x1a90] ;  /* 0x001a9000016c7983 */ /* 0x008ee20000300a00 */
[----:B------:R-:W-:Y:S02]  /*bbcc0*/  IADD3.X R125, R115, UR7, RZ, P0, !PT ;  /* 0x00000007737d7c10 */ /* 0x000fe400087fe4ff */
[----:B------:R-:W-:-:S04]  /*bbcd0*/  IADD3 R204, P1, R112, UR13, RZ ;  /* 0x0000000d70cc7c10 */ /* 0x000fc8000ff3e0ff */
[----:B------:R-:W-:Y:S02]  /*bbce0*/  IADD3.X R127, R113, UR7, RZ, P1, !PT ;  /* 0x00000007717f7c10 */ /* 0x000fe40008ffe4ff */
[----:B------:R-:W-:Y:S02]  /*bbcf0*/  IADD3 R206, P2, R106, UR13, RZ ;  /* 0x0000000d6ace7c10 */ /* 0x000fe4000ff5e0ff */
[----:B------:R-:W-:Y:S02]  /*bbd00*/  IADD3 R220, P3, R104, UR13, RZ ;  /* 0x0000000d68dc7c10 */ /* 0x000fe4000ff7e0ff */
[----:B------:R-:W-:Y:S02]  /*bbd10*/  IADD3.X R205, R107, UR7, RZ, P2, !PT ;  /* 0x000000076bcd7c10 */ /* 0x000fe400097fe4ff */
[----:B------:R-:W-:Y:S02]  /*bbd20*/  IADD3.X R207, R105, UR7, RZ, P3, !PT ;  /* 0x0000000769cf7c10 */ /* 0x000fe40009ffe4ff */
[----:B------:R-:W-:-:S05]  /*bbd30*/  IADD3 R104, P0, R102, UR13, RZ ;  /* 0x0000000d66687c10 */ /* 0x000fca000ff1e0ff */
[----:B------:R-:W-:Y:S01]  /*bbd40*/  STL [R1+0x234], R104 ;  /* 0x0002346801007387 */ /* 0x000fe20000100800 */
[----:B------:R-:W-:Y:S02]  /*bbd50*/  IADD3.X R102, R103, UR7, RZ, P0, !PT ;  /* 0x0000000767667c10 */ /* 0x000fe400087fe4ff */
[----:B------:R-:W-:-:S05]  /*bbd60*/  IADD3 R105, P1, R100, UR13, RZ ;  /* 0x0000000d64697c10 */ /* 0x000fca000ff3e0ff */
[----:B------:R-:W-:Y:S01]  /*bbd70*/  STL [R1+0x23c], R105 ;  /* 0x00023c6901007387 */ /* 0x000fe20000100800 */
[----:B-1----:R-:W-:-:S05]  /*bbd80*/  IADD3 R97, P2, R6, UR13, RZ ;  /* 0x0000000d06617c10 */ /* 0x002fca000ff5e0ff */
[----:B------:R1:W-:Y:S01]  /*bbd90*/  STL [R1+0x244], R97 ;  /* 0x0002446101007387 */ /* 0x0003e20000100800 */
[----:B------:R-:W-:-:S03]  /*bbda0*/  IADD3.X R6, R7, UR7, RZ, P2, !PT ;  /* 0x0000000707067c10 */ /* 0x000fc600097fe4ff */
[----:B------:R-:W-:Y:S01]  /*bbdb0*/  LDS R7, [R3+UR12+0x1f380] ;  /* 0x01f3800c03077984 */ /* 0x000fe20008000800 */
[----:B-1----:R-:W-:Y:S02]  /*bbdc0*/  IADD3.X R97, R101, UR7, RZ, P1, !PT ;  /* 0x0000000765617c10 */ /* 0x002fe40008ffe4ff */
[----:B--2---:R-:W-:-:S05]  /*bbdd0*/  IADD3 R104, P3, R4, UR13, RZ ;  /* 0x0000000d04687c10 */ /* 0x004fca000ff7e0ff */
[----:B------:R1:W-:Y:S04]  /*bbde0*/  STL [R1+0x24c], R104 ;  /* 0x00024c6801007387 */ /* 0x0003e80000100800 */
[----:B------:R-:W2:Y:S04]  /*bbdf0*/  LDL.LU.64 R106, [R1+0x1aa8] ;  /* 0x001aa800016a7983 */ /* 0x000ea80000300a00 */
[----:B------:R4:W-:Y:S04]  /*bbe00*/  STL [R1+0x230], R102 ;  /* 0x0002306601007387 */ /* 0x0009e80000100800 */
[----:B-1----:R-:W2:Y:S04]  /*bbe10*/  LDL.LU.64 R104, [R1+0x1960] ;  /* 0x0019600001687983 */ /* 0x002ea80000300a00 */
[----:B------:R-:W-:Y:S04]  /*bbe20*/  STL [R1+0x238], R97 ;  /* 0x0002386101007387 */ /* 0x000fe80000100800 */
[----:B----4-:R-:W4:Y:S04]  /*bbe30*/  LDL.LU.64 R102, [R1+0x1958] ;  /* 0x0019580001667983 */ /* 0x010f280000300a00 */
[----:B------:R1:W-:Y:S04]  /*bbe40*/  STL [R1+0x240], R6 ;  /* 0x0002400601007387 */ /* 0x0003e80000100800 */
[----:B------:R-:W4:Y:S01]  /*bbe50*/  LDL.LU.64 R100, [R1+0x1950] ;  /* 0x0019500001647983 */ /* 0x000f220000300a00 */
[----:B------:R-:W-:-:S02]  /*bbe60*/  IADD3.X R4, R5, UR7, RZ, P3, !PT ;  /* 0x0000000705047c10 */ /* 0x000fc40009ffe4ff */
[----:B------:R-:W-:Y:S02]  /*bbe70*/  IADD3 R5, P1, R110, UR13, RZ ;  /* 0x0000000d6e057c10 */ /* 0x000fe4000ff3e0ff */
[----:B-1----:R-:W-:Y:S01]  /*bbe80*/  IADD3 R6, P0, R98, UR13, RZ ;  /* 0x0000000d62067c10 */ /* 0x002fe2000ff1e0ff */
[----:B------:R3:W-:Y:S04]  /*bbe90*/  STL [R1+0x248], R4 ;  /* 0x0002480401007387 */ /* 0x0007e80000100800 */
[----:B------:R-:W-:Y:S04]  /*bbea0*/  STL [R1+0x21c], R6 ;  /* 0x00021c0601007387 */ /* 0x000fe80000100800 */
[----:B------:R-:W-:Y:S01]  /*bbeb0*/  STL [R1+0x224], R5 ;  /* 0x0002240501007387 */ /* 0x000fe20000100800 */
[----:B---3--:R-:W-:-:S03]  /*bbec0*/  IADD3 R4, P2, R108, UR13, RZ ;  /* 0x0000000d6c047c10 */ /* 0x008fc6000ff5e0ff */
[----:B------:R1:W-:Y:S01]  /*bbed0*/  LDS R5, [R3+UR12+0x1e380] ;  /* 0x01e3800c03057984 */ /* 0x0003e20008000800 */
[----:B------:R-:W-:-:S03]  /*bbee0*/  IADD3.X R97, R111, UR7, RZ, P1, !PT ;  /* 0x000000076f617c10 */ /* 0x000fc60008ffe4ff */
[----:B------:R-:W-:Y:S01]  /*bbef0*/  STL [R1+0x22c], R4 ;  /* 0x00022c0401007387 */ /* 0x000fe20000100800 */
[----:B-1----:R-:W-:Y:S01]  /*bbf00*/  IADD3.X R3, R99, UR7, RZ, P0, !PT ;  /* 0x0000000763037c10 */ /* 0x002fe200087fe4ff */
[----:B------:R-:W-:Y:S02]  /*bbf10*/  HMMA.1688.F32.TF32 R8, R20, R136, R8 ;  /* 0x000000881408723c */ /* 0x000fe40000081008 */
[----:B------:R-:W3:Y:S04]  /*bbf20*/  LDL.LU.64 R98, [R1+0x1980] ;  /* 0x0019800001627983 */ /* 0x000ee80000300a00 */
[----:B------:R1:W-:Y:S04]  /*bbf30*/  STL [R1+0x218], R3 ;  /* 0x0002180301007387 */ /* 0x0003e80000100800 */
[----:B------:R-:W3:Y:S04]  /*bbf40*/  LDL.LU.64 R112, [R1+0x1978] ;  /* 0x0019780001707983 */ /* 0x000ee80000300a00 */
[----:B------:R2:W-:Y:S01]  /*bbf50*/  STL [R1+0x220], R97 ;  /* 0x0002206101007387 */ /* 0x0005e20000100800 */
[----:B-1----:R-:W-:-:S03]  /*bbf60*/  IADD3.X R3, R109, UR7, RZ, P2, !PT ;  /* 0x000000076d037c10 */ /* 0x002fc600097fe4ff */
[----:B------:R-:W3:Y:S04]  /*bbf70*/  LDL.LU.64 R110, [R1+0x1970] ;  /* 0x00197000016e7983 */ /* 0x000ee80000300a00 */
[----:B------:R-:W3:Y:S04]  /*bbf80*/  LDL.LU.64 R108, [R1+0x1968] ;  /* 0x00196800016c7983 */ /* 0x000ee80000300a00 */
[----:B------:R4:W-:Y:S04]  /*bbf90*/  STL [R1+0x228], R3 ;  /* 0x0002280301007387 */ /* 0x0009e80000100800 */
[----:B------:R-:W-:Y:S04]  /*bbfa0*/  LDS R4, [R0+UR12+0x1e380] ;  /* 0x01e3800c00047984 */ /* 0x000fe80008000800 */
[----:B------:R-:W1:Y:S01]  /*bbfb0*/  LDS R6, [R0+UR12+0x1f380] ;  /* 0x01f3800c00067984 */ /* 0x000e620008000800 */
[----:B--2---:R-:W-:-:S05]  /*bbfc0*/  IADD3 R114, P0, R106, UR13, RZ ;  /* 0x0000000d6a727c10 */ /* 0x004fca000ff1e0ff */
[----:B------:R2:W-:Y:S01]  /*bbfd0*/  STL [R1+0x214], R114 ;  /* 0x0002147201007387 */ /* 0x0005e20000100800 */
[----:B------:R-:W-:Y:S02]  /*bbfe0*/  IADD3 R97, P1, R104, UR13, RZ ;  /* 0x0000000d68617c10 */ /* 0x000fe4000ff3e0ff */
[----:B----4-:R-:W-:-:S03]  /*bbff0*/  IADD3 R3, P2, R102, UR13, RZ ;  /* 0x0000000d66037c10 */ /* 0x010fc6000ff5e0ff */
[----:B------:R4:W-:Y:S01]  /*bc000*/  STL [R1+0x7b8], R97 ;  /* 0x0007b86101007387 */ /* 0x0009e20000100800 */
[----:B--2---:R-:W-:-:S03]  /*bc010*/  IADD3 R114, P3, R100, UR13, RZ ;  /* 0x0000000d64727c10 */ /* 0x004fc6000ff7e0ff */
[----:B------:R2:W-:Y:S01]  /*bc020*/  STL [R1+0x7c0], R3 ;  /* 0x0007c00301007387 */ /* 0x0005e20000100800 */
[----:B----4-:R-:W-:-:S03]  /*bc030*/  IADD3.X R97, R107, UR7, RZ, P0, !PT ;  /* 0x000000076b617c10 */ /* 0x010fc600087fe4ff */
[----:B------:R-:W-:Y:S04]  /*bc040*/  STL [R1+0x7c8], R114 ;  /* 0x0007c87201007387 */ /* 0x000fe80000100800 */
[----:B------:R-:W4:Y:S01]  /*bc050*/  LDL.LU.64 R106, [R1+0x1988] ;  /* 0x00198800016a7983 */ /* 0x000f220000300a00 */
[----:B--2---:R-:W-:-:S03]  /*bc060*/  IADD3.X R3, R105, UR7, RZ, P1, !PT ;  /* 0x0000000769037c10 */ /* 0x004fc60008ffe4ff */
[----:B------:R2:W-:Y:S04]  /*bc070*/  STL [R1+0x210], R97 ;  /* 0x0002106101007387 */ /* 0x0005e80000100800 */
[----:B------:R1:W-:Y:S04]  /*bc080*/  STL [R1+0x7b4], R3 ;  /* 0x0007b40301007387 */ /* 0x0003e80000100800 */
[----:B------:R-:W4:Y:S01]  /*bc090*/  LDL.LU.64 R104, [R1+0x1bc0] ;  /* 0x001bc00001687983 */ /* 0x000f220000300a00 */
[----:B--2---:R-:W-:Y:S02]  /*bc0a0*/  IADD3.X R97, R103, UR7, RZ, P2, !PT ;  /* 0x0000000767617c10 */ /* 0x004fe400097fe4ff */
[----:B-1----:R-:W-:-:S03]  /*bc0b0*/  IADD3.X R3, R101, UR7, RZ, P3, !PT ;  /* 0x0000000765037c10 */ /* 0x002fc60009ffe4ff */
[----:B------:R3:W-:Y:S04]  /*bc0c0*/  STL [R1+0x7bc], R97 ;  /* 0x0007bc6101007387 */ /* 0x0007e80000100800 */
[----:B------:R-:W2:Y:S04]  /*bc0d0*/  LDL.LU.64 R102, [R1+0x1bb8] ;  /* 0x001bb80001667983 */ /* 0x000ea80000300a00 */
[----:B------:R1:W-:Y:S01]  /*bc0e0*/  STL [R1+0x7c4], R3 ;  /* 0x0007c40301007387 */ /* 0x0003e20000100800 */
[----:B---3--:R-:W-:-:S03]  /*bc0f0*/  IADD3 R97, P1, R112, UR13, RZ ;  /* 0x0000000d70617c10 */ /* 0x008fc6000ff3e0ff */
[----:B------:R-:W3:Y:S01]  /*bc100*/  LDL.LU.64 R100, [R1+0x1bb0] ;  /* 0x001bb00001647983 */ /* 0x000ee20000300a00 */
[----:B-1----:R-:W-:Y:S02]  /*bc110*/  IADD3 R3, P0, R98, UR13, RZ ;  /* 0x0000000d62037c10 */ /* 0x002fe4000ff1e0ff */
[----:B------:R-:W-:-:S03]  /*bc120*/  IADD3 R114, P2, R110, UR13, RZ ;  /* 0x0000000d6e727c10 */ /* 0x000fc6000ff5e0ff */
[----:B------:R1:W-:Y:S04]  /*bc130*/  STL [R1+0x798], R3 ;  /* 0x0007980301007387 */ /* 0x0003e80000100800 */
[----:B------:R1:W-:Y:S02]  /*bc140*/  STL [R1+0x7a0], R97 ;  /* 0x0007a06101007387 */ /* 0x0003e40000100800 */
[----:B-1----:R-:W-:Y:S02]  /*bc150*/  IADD3 R3, P3, R108, UR13, RZ ;  /* 0x0000000d6c037c10 */ /* 0x002fe4000ff7e0ff */
[----:B------:R-:W-:Y:S01]  /*bc160*/  STL [R1+0x7a8], R114 ;  /* 0x0007a87201007387 */ /* 0x000fe20000100800 */
[----:B------:R-:W-:-:S03]  /*bc170*/  IADD3.X R97, R99, UR7, RZ, P0, !PT ;  /* 0x0000000763617c10 */ /* 0x000fc600087fe4ff */
[----:B------:R-:W3:Y:S04]  /*bc180*/  LDL.LU.64 R98, [R1+0x1c28] ;  /* 0x001c280001627983 */ /* 0x000ee80000300a00 */
[----:B------:R1:W-:Y:S04]  /*bc190*/  STL [R1+0x7b0], R3 ;  /* 0x0007b00301007387 */ /* 0x0003e80000100800 */
[----:B------:R1:W-:Y:S04]  /*bc1a0*/  STL [R1+0x794], R97 ;  /* 0x0007946101007387 */ /* 0x0003e80000100800 */
[----:B------:R-:W3:Y:S01]  /*bc1b0*/  LDL.LU.64 R136, [R1+0x1c20] ;  /* 0x001c200001887983 */ /* 0x000ee20000300a00 */
[----:B-1----:R-:W-:-:S03]  /*bc1c0*/  IADD3.X R3, R113, UR7, RZ, P1, !PT ;  /* 0x0000000771037c10 */ /* 0x002fc60008ffe4ff */
[----:B------:R-:W3:Y:S01]  /*bc1d0*/  LDL.LU.64 R134, [R1+0x1c18] ;  /* 0x001c180001867983 */ /* 0x000ee20000300a00 */
[----:B------:R-:W-:-:S03]  /*bc1e0*/  IADD3.X R97, R111, UR7, RZ, P2, !PT ;  /* 0x000000076f617c10 */ /* 0x000fc600097fe4ff */
[----:B------:R1:W-:Y:S04]  /*bc1f0*/  STL [R1+0x79c], R3 ;  /* 0x00079c0301007387 */ /* 0x0003e80000100800 */
[----:B------:R-:W3:Y:S01]  /*bc200*/  LDL.LU.64 R132, [R1+0x1c10] ;  /* 0x001c100001847983 */ /* 0x000ee20000300a00 */
[----:B-1----:R-:W-:-:S03]  /*bc210*/  IADD3.X R3, R109, UR7, RZ, P3, !PT ;  /* 0x000000076d037c10 */ /* 0x002fc60009ffe4ff */
[----:B------:R-:W-:Y:S04]  /*bc220*/  STL [R1+0x7a4], R97 ;  /* 0x0007a46101007387 */ /* 0x000fe80000100800 */
[----:B------:R-:W3:Y:S04]  /*bc230*/  LDL.LU.64 R130, [R1+0x1c08] ;  /* 0x001c080001827983 */ /* 0x000ee80000300a00 */
[----:B------:R4:W-:Y:S02]  /*bc240*/  STL [R1+0x7ac], R3 ;  /* 0x0007ac0301007387 */ /* 0x0009e40000100800 */
[----:B----4-:R-:W-:-:S05]  /*bc250*/  IADD3 R3, P0, R106, UR13, RZ ;  /* 0x0000000d6a037c10 */ /* 0x010fca000ff1e0ff */
[----:B------:R1:W-:Y:S04]  /*bc260*/  STL [R1+0x790], R3 ;  /* 0x0007900301007387 */ /* 0x0003e80000100800 */
[----:B------:R-:W4:Y:S04]  /*bc270*/  LDL.LU.64 R128, [R1+0x1ae8] ;  /* 0x001ae80001807983 */ /* 0x000f280000300a00 */
[----:B------:R-:W4:Y:S01]  /*bc280*/  LDL.LU.64 R114, [R1+0x1ae0] ;  /* 0x001ae00001727983 */ /* 0x000f220000300a00 */
[----:B-1----:R-:W-:-:S05]  /*bc290*/  IADD3.X R3, R107, UR7, RZ, P0, !PT ;  /* 0x000000076b037c10 */ /* 0x002fca00087fe4ff */
[----:B------:R1:W-:Y:S04]  /*bc2a0*/  STL [R1+0x76c], R3 ;  /* 0x00076c0301007387 */ /* 0x0003e80000100800 */
[----:B------:R-:W1:Y:S04]  /*bc2b0*/  LDL.LU.64 R112, [R1+0x1ad8] ;  /* 0x001ad80001707983 */ /* 0x000e680000300a00 */
[----:B------:R-:W4:Y:S04]  /*bc2c0*/  LDL.LU.64 R122, [R1+0x1ad0] ;  /* 0x001ad000017a7983 */ /* 0x000f280000300a00 */
[----:B------:R-:W4:Y:S04]  /*bc2d0*/  LDL.LU.64 R120, [R1+0x1ac8] ;  /* 0x001ac80001787983 */ /* 0x000f280000300a00 */
[----:B------:R-:W4:Y:S04]  /*bc2e0*/  LDL.LU.64 R118, [R1+0x1ac0] ;  /* 0x001ac00001767983 */ /* 0x000f280000300a00 */
[----:B------:R-:W4:Y:S01]  /*bc2f0*/  LDL.LU.64 R116, [R1+0x1ab8] ;  /* 0x001ab80001747983 */ /* 0x000f220000300a00 */
[----:B------:R-:W-:-:S02]  /*bc300*/  IADD3 R108, P1, R104, UR13, RZ ;  /* 0x0000000d686c7c10 */ /* 0x000fc4000ff3e0ff */
[----:B--2---:R-:W-:Y:S02]  /*bc310*/  IADD3 R110, P2, R102, UR13, RZ ;  /* 0x0000000d666e7c10 */ /* 0x004fe4000ff5e0ff */
[----:B---3--:R-:W-:Y:S02]  /*bc320*/  IADD3 R124, P3, R100, UR13, RZ ;  /* 0x0000000d647c7c10 */ /* 0x008fe4000ff7e0ff */
[----:B------:R-:W-:Y:S02]  /*bc330*/  IADD3.X R107, R105, UR7, RZ, P1, !PT ;  /* 0x00000007696b7c10 */ /* 0x000fe40008ffe4ff */
[----:B------:R-:W-:Y:S02]  /*bc340*/  IADD3.X R109, R103, UR7, RZ, P2, !PT ;  /* 0x00000007676d7c10 */ /* 0x000fe400097fe4ff */
[----:B------:R-:W-:Y:S02]  /*bc350*/  IADD3.X R111, R101, UR7, RZ, P3, !PT ;  /* 0x00000007656f7c10 */ /* 0x000fe40009ffe4ff */
[----:B------:R-:W-:-:S02]  /*bc360*/  IADD3 R102, P1, R136, UR13, RZ ;  /* 0x0000000d88667c10 */ /* 0x000fc4000ff3e0ff */
[----:B------:R-:W-:Y:S02]  /*bc370*/  IADD3 R104, P2, R134, UR13, RZ ;  /* 0x0000000d86687c10 */ /* 0x000fe4000ff5e0ff */
[----:B------:R-:W-:Y:S02]  /*bc380*/  IADD3.X R101, R137, UR7, RZ, P1, !PT ;  /* 0x0000000789657c10 */ /* 0x000fe40008ffe4ff */
[----:B------:R-:W-:Y:S01]  /*bc390*/  HMMA.1688.F32.TF32 R136, R4, R138, R8 ;  /* 0x0000008a0488723c */ /* 0x000fe20000081008 */
[----:B------:R-:W-:Y:S02]  /*bc3a0*/  IADD3.X R103, R135, UR7, RZ, P2, !PT ;  /* 0x0000000787677c10 */ /* 0x000fe400097fe4ff */
[----:B------:R-:W-:-:S04]  /*bc3b0*/  IADD3 R106, P3, R132, UR13, RZ ;  /* 0x0000000d846a7c10 */ /* 0x000fc8000ff7e0ff */
[----:B------:R-:W-:Y:S02]  /*bc3c0*/  IADD3.X R105, R133, UR7, RZ, P3, !PT ;  /* 0x0000000785697c10 */ /* 0x000fe40009ffe4ff */
[----:B------:R-:W-:-:S04]  /*bc3d0*/  IADD3 R100, P0, R98, UR13, RZ ;  /* 0x0000000d62647c10 */ /* 0x000fc8000ff1e0ff */
[----:B------:R-:W-:Y:S02]  /*bc3e0*/  IADD3.X R99, R99, UR7, RZ, P0, !PT ;  /* 0x0000000763637c10 */ /* 0x000fe400087fe4ff */
[----:B------:R-:W-:Y:S01]  /*bc3f0*/  IADD3 R98, P0, R130, UR13, RZ ;  /* 0x0000000d82627c10 */ /* 0x000fe2000ff1e0ff */
[----:B------:R-:W-:Y:S03]  /*bc400*/  HMMA.1688.F32.TF32 R212, R20, R144, R212 ;  /* 0x0000009014d4723c */ /* 0x000fe600000810d4 */
[----:B------:R-:W-:-:S03]  /*bc410*/  IADD3.X R97, R131, UR7, RZ, P0, !PT ;  /* 0x0000000783617c10 */ /* 0x000fc600087fe4ff */
        /* <DEDUP_REMOVED lines=14> */
[----:B----4-:R-:W-:-:S02]  /*bc500*/  IADD3 R9, P1, R128, UR13, RZ ;  /* 0x0000000d80097c10 */ /* 0x010fc4000ff3e0ff */
[----:B------:R-:W-:-:S03]  /*bc510*/  IADD3 R8, P2, R114, UR13, RZ ;  /* 0x0000000d72087c10 */ /* 0x000fc6000ff5e0ff */
[----:B------:R-:W-:Y:S04]  /*bc520*/  STL [R1+0xac], R9 ;  /* 0x0000ac0901007387 */ /* 0x000fe80000100800 */
[----:B------:R2:W-:Y:S01]  /*bc530*/  STL [R1+0x1d4], R8 ;  /* 0x0001d40801007387 */ /* 0x0005e20000100800 */
[----:B-1----:R-:W-:Y:S02]  /*bc540*/  IADD3 R3, P3, R112, UR13, RZ ;  /* 0x0000000d70037c10 */ /* 0x002fe4000ff7e0ff */
[----:B--2---:R-:W-:-:S03]  /*bc550*/  IADD3.X R8, R129, UR7, RZ, P1, !PT ;  /* 0x0000000781087c10 */ /* 0x004fc60008ffe4ff */
[----:B------:R1:W-:Y:S01]  /*bc560*/  STL [R1+0x1dc], R3 ;  /* 0x0001dc0301007387 */ /* 0x0003e20000100800 */
[----:B------:R-:W-:Y:S02]  /*bc570*/  IADD3 R10, P0, R122, UR13, RZ ;  /* 0x0000000d7a0a7c10 */ /* 0x000fe4000ff1e0ff */
[----:B-1----:R-:W-:Y:S02]  /*bc580*/  IADD3.X R3, R115, UR7, RZ, P2, !PT ;  /* 0x0000000773037c10 */ /* 0x002fe400097fe4ff */
[----:B------:R-:W2:Y:S04]  /*bc590*/  LDL.LU.64 R114, [R1+0x1ab0] ;  /* 0x001ab00001727983 */ /* 0x000ea80000300a00 */
[----:B------:R1:W-:Y:S01]  /*bc5a0*/  STL [R1+0xa8], R8 ;  /* 0x0000a80801007387 */ /* 0x0003e20000100800 */
[----:B------:R-:W-:-:S03]  /*bc5b0*/  IADD3 R11, P1, R120, UR13, RZ ;  /* 0x0000000d780b7c10 */ /* 0x000fc6000ff3e0ff */
[----:B-1----:R-:W3:Y:S04]  /*bc5c0*/  LDL.LU.64 R8, [R1+0x19c0] ;  /* 0x0019c00001087983 */ /* 0x002ee80000300a00 */
[----:B------:R1:W-:Y:S02]  /*bc5d0*/  STL [R1+0x1d0], R3 ;  /* 0x0001d00301007387 */ /* 0x0003e40000100800 */
[----:B-1----:R-:W-:Y:S02]  /*bc5e0*/  IADD3.X R3, R113, UR7, RZ, P3, !PT ;  /* 0x0000000771037c10 */ /* 0x002fe40009ffe4ff */
[----:B------:R-:W4:Y:S04]  /*bc5f0*/  LDL.LU.64 R112, [R1+0x19b8] ;  /* 0x0019b80001707983 */ /* 0x000f280000300a00 */
[----:B------:R-:W4:Y:S04]  /*bc600*/  LDL.LU.64 R20, [R1+0x19b0] ;  /* 0x0019b00001147983 */ /* 0x000f280000300a00 */
[----:B------:R1:W-:Y:S04]  /*bc610*/  STL [R1+0x1d8], R3 ;  /* 0x0001d80301007387 */ /* 0x0003e80000100800 */
[----:B------:R1:W-:Y:S02]  /*bc620*/  STL [R1+0x8c], R10 ;  /* 0x00008c0a01007387 */ /* 0x0003e40000100800 */
[----:B-1----:R-:W-:-:S02]  /*bc630*/  IADD3 R3, P2, R118, UR13, RZ ;  /* 0x0000000d76037c10 */ /* 0x002fc4000ff5e0ff */
[----:B------:R1:W-:Y:S01]  /*bc640*/  STL [R1+0x94], R11 ;  /* 0x0000940b01007387 */ /* 0x0003e20000100800 */
[----:B------:R-:W-:-:S03]  /*bc650*/  IADD3 R10, P3, R116, UR13, RZ ;  /* 0x0000000d740a7c10 */ /* 0x000fc6000ff7e0ff */
[----:B------:R1:W-:Y:S02]  /*bc660*/  STL [R1+0x9c], R3 ;  /* 0x00009c0301007387 */ /* 0x0003e40000100800 */
[----:B-1----:R-:W-:Y:S02]  /*bc670*/  IADD3.X R11, R123, UR7, RZ, P0, !PT ;  /* 0x000000077b0b7c10 */ /* 0x002fe400087fe4ff */
[----:B------:R1:W-:Y:S01]  /*bc680*/  STL [R1+0xa4], R10 ;  /* 0x0000a40a01007387 */ /* 0x0003e20000100800 */
[----:B------:R-:W-:-:S03]  /*bc690*/  IADD3.X R3, R121, UR7, RZ, P1, !PT ;  /* 0x0000000779037c10 */ /* 0x000fc60008ffe4ff */
[----:B------:R-:W-:Y:S04]  /*bc6a0*/  STL [R1+0x88], R11 ;  /* 0x0000880b01007387 */ /* 0x000fe80000100800 */
[----:B------:R-:W4:Y:S01]  /*bc6b0*/  LDL.LU.64 R30, [R1+0x19a8] ;  /* 0x0019a800011e7983 */ /* 0x000f220000300a00 */
[----:B-1----:R-:W-:-:S03]  /*bc6c0*/  IADD3.X R10, R119, UR7, RZ, P2, !PT ;  /* 0x00000007770a7c10 */ /* 0x002fc600097fe4ff */
[----:B------:R1:W-:Y:S04]  /*bc6d0*/  STL [R1+0x90], R3 ;  /* 0x0000900301007387 */ /* 0x0003e80000100800 */
[----:B------:R1:W-:Y:S02]  /*bc6e0*/  STL [R1+0x98], R10 ;  /* 0x0000980a01007387 */ /* 0x0003e40000100800 */
[----:B-1----:R-:W-:Y:S02]  /*bc6f0*/  IADD3.X R3, R117, UR7, RZ, P3, !PT ;  /* 0x0000000775037c10 */ /* 0x002fe40009ffe4ff */
[----:B------:R-:W4:Y:S04]  /*bc700*/  LDL.LU.64 R10, [R1+0x19a0] ;  /* 0x0019a000010a7983 */ /* 0x000f280000300a00 */
[----:B------:R-:W4:Y:S04]  /*bc710*/  LDL.LU.64 R28, [R1+0x1998] ;  /* 0x00199800011c7983 */ /* 0x000f280000300a00 */
[----:B------:R4:W-:Y:S04]  /*bc720*/  STL [R1+0xa0], R3 ;  /* 0x0000a00301007387 */ /* 0x0009e80000100800 */
[----:B------:R-:W4:Y:S01]  /*bc730*/  LDL.LU.64 R22, [R1+0x1990] ;  /* 0x0019900001167983 */ /* 0x000f220000300a00 */
[----:B------:R-:W-:Y:S01]  /*bc740*/  HMMA.1688.F32.TF32 R148, R4, R150, R12 ;  /* 0x000000960494723c */ /* 0x000fe2000008100c */
[----:B--2---:R-:W-:-:S05]  /*bc750*/  IADD3 R116, P0, R114, UR13, RZ ;  /* 0x0000000d72747c10 */ /* 0x004fca000ff1e0ff */
[----:B------:R1:W-:Y:S01]  /*bc760*/  STL [R1+0x84], R116 ;  /* 0x0000847401007387 */ /* 0x0003e20000100800 */
[----:B------:R-:W-:Y:S02]  /*bc770*/  IADD3.X R114, R115, UR7, RZ, P0, !PT ;  /* 0x0000000773727c10 */ /* 0x000fe400087fe4ff */
[----:B---3--:R-:W-:-:S05]  /*bc780*/  IADD3 R117, P1, R8, UR13, RZ ;  /* 0x0000000d08757c10 */ /* 0x008fca000ff3e0ff */
[----:B------:R-:W-:Y:S01]  /*bc790*/  STL [R1+0x758], R117 ;  /* 0x0007587501007387 */ /* 0x000fe20000100800 */
[----:B----4-:R-:W-:Y:S02]  /*bc7a0*/  IADD3 R3, P2, R112, UR13, RZ ;  /* 0x0000000d70037c10 */ /* 0x010fe4000ff5e0ff */
[----:B-1----:R-:W-:-:S03]  /*bc7b0*/  IADD3 R116, P3, R20, UR13, RZ ;  /* 0x0000000d14747c10 */ /* 0x002fc6000ff7e0ff */
[----:B------:R1:W-:Y:S01]  /*bc7c0*/  STL [R1+0x760], R3 ;  /* 0x0007600301007387 */ /* 0x0003e20000100800 */
[----:B------:R-:W-:-:S03]  /*bc7d0*/  IADD3.X R112, R113, UR7, RZ, P2, !PT ;  /* 0x0000000771707c10 */ /* 0x000fc600097fe4ff */
[----:B------:R-:W-:Y:S01]  /*bc7e0*/  STL [R1+0x768], R116 ;  /* 0x0007687401007387 */ /* 0x000fe20000100800 */
[----:B-1----:R-:W-:-:S03]  /*bc7f0*/  IADD3.X R3, R9, UR7, RZ, P1, !PT ;  /* 0x0000000709037c10 */ /* 0x002fc60008ffe4ff */
[----:B------:R-:W2:Y:S04]  /*bc800*/  LDL.LU.64 R8, [R1+0x19c8] ;  /* 0x0019c80001087983 */ /* 0x000ea80000300a00 */
[----:B------:R-:W-:Y:S04]  /*bc810*/  STL [R1+0x80], R114 ;  /* 0x0000807201007387 */ /* 0x000fe80000100800 */
[----:B------:R1:W-:Y:S02]  /*bc820*/  STL [R1+0x754], R3 ;  /* 0x0007540301007387 */ /* 0x0003e40000100800 */
[----:B-1----:R-:W-:-:S02]  /*bc830*/  IADD3.X R3, R21, UR7, RZ, P3, !PT ;  /* 0x0000000715037c10 */ /* 0x002fc40009ffe4ff */
[----:B------:R-:W3:Y:S01]  /*bc840*/  LDL.LU.64 R20, [R1+0x1c00] ;  /* 0x001c000001147983 */ /* 0x000ee20000300a00 */
[----:B------:R-:W-:-:S03]  /*bc850*/  IADD3 R13, P0, R30, UR13, RZ ;  /* 0x0000000d1e0d7c10 */ /* 0x000fc6000ff1e0ff */
[----:B------:R1:W-:Y:S04]  /*bc860*/  STL [R1+0x75c], R112 ;  /* 0x00075c7001007387 */ /* 0x0003e80000100800 */
[----:B------:R-:W4:Y:S04]  /*bc870*/  LDL.LU.64 R122, [R1+0x1bf8] ;  /* 0x001bf800017a7983 */ /* 0x000f280000300a00 */
[----:B------:R1:W-:Y:S04]  /*bc880*/  STL [R1+0x764], R3 ;  /* 0x0007640301007387 */ /* 0x0003e80000100800 */
[----:B-1----:R-:W3:Y:S01]  /*bc890*/  LDL.LU.64 R112, [R1+0x1bf0] ;  /* 0x001bf00001707983 */ /* 0x002ee20000300a00 */
[----:B------:R-:W-:-:S03]  /*bc8a0*/  IADD3 R12, P1, R10, UR13, RZ ;  /* 0x0000000d0a0c7c10 */ /* 0x000fc6000ff3e0ff */
[----:B------:R1:W-:Y:S01]  /*bc8b0*/  STL [R1+0x5f8], R13 ;  /* 0x0005f80d01007387 */ /* 0x0003e20000100800 */
[----:B------:R-:W-:-:S03]  /*bc8c0*/  IADD3 R3, P2, R28, UR13, RZ ;  /* 0x0000000d1c037c10 */ /* 0x000fc6000ff5e0ff */
[----:B------:R1:W-:Y:S04]  /*bc8d0*/  STL [R1+0x730], R12 ;  /* 0x0007300c01007387 */ /* 0x0003e80000100800 */
[----:B------:R1:W-:Y:S02]  /*bc8e0*/  STL [R1+0x738], R3 ;  /* 0x0007380301007387 */ /* 0x0003e40000100800 */
[----:B-1----:R-:W-:Y:S02]  /*bc8f0*/  IADD3 R13, P3, R22, UR13, RZ ;  /* 0x0000000d160d7c10 */ /* 0x002fe4000ff7e0ff */
[----:B------:R-:W-:-:S03]  /*bc900*/  IADD3.X R12, R31, UR7, RZ, P0, !PT ;  /* 0x000000071f0c7c10 */ /* 0x000fc600087fe4ff */
[----:B------:R-:W-:Y:S01]  /*bc910*/  STL [R1+0x750], R13 ;  /* 0x0007500d01007387 */ /* 0x000fe20000100800 */
[----:B------:R-:W-:-:S03]  /*bc920*/  IADD3.X R3, R11, UR7, RZ, P1, !PT ;  /* 0x000000070b037c10 */ /* 0x000fc60008ffe4ff */
[----:B------:R-:W3:Y:S04]  /*bc930*/  LDL.LU.64 R10, [R1+0x1be8] ;  /* 0x001be800010a7983 */ /* 0x000ee80000300a00 */
[----:B------:R1:W-:Y:S04]  /*bc940*/  STL [R1+0x5f4], R12 ;  /* 0x0005f40c01007387 */ /* 0x0003e80000100800 */
[----:B------:R1:W-:Y:S04]  /*bc950*/  STL [R1+0x5fc], R3 ;  /* 0x0005fc0301007387 */ /* 0x0003e80000100800 */
[----:B------:R-:W3:Y:S01]  /*bc960*/  LDL.LU.64 R120, [R1+0x1be0] ;  /* 0x001be00001787983 */ /* 0x000ee20000300a00 */
[----:B-1----:R-:W-:-:S02]  /*bc970*/  IADD3.X R12, R29, UR7, RZ, P2, !PT ;  /* 0x000000071d0c7c10 */ /* 0x002fc400097fe4ff */
[----:B------:R-:W-:-:S03]  /*bc980*/  IADD3.X R3, R23, UR7, RZ, P3, !PT ;  /* 0x0000000717037c10 */ /* 0x000fc60009ffe4ff */
[----:B------:R-:W-:Y:S04]  /*bc990*/  STL [R1+0x734], R12 ;  /* 0x0007340c01007387 */ /* 0x000fe80000100800 */
[----:B------:R-:W3:Y:S04]  /*bc9a0*/  LDL.LU.64 R118, [R1+0x1bd8] ;  /* 0x001bd80001767983 */ /* 0x000ee80000300a00 */
[----:B------:R-:W3:Y:S04]  /*bc9b0*/  LDL.LU.64 R116, [R1+0x1bd0] ;  /* 0x001bd00001747983 */ /* 0x000ee80000300a00 */
[----:B------:R2:W-:Y:S01]  /*bc9c0*/  STL [R1+0x73c], R3 ;  /* 0x00073c0301007387 */ /* 0x0005e20000100800 */
[----:B------:R-:W-:Y:S01]  /*bc9d0*/  HMMA.1688.F32.TF32 R152, R4, R154, R16 ;  /* 0x0000009a0498723c */ /* 0x000fe20000081010 */
[----:B------:R-:W1:Y:S01]  /*bc9e0*/  S2R R248, SR_TID.X ;  /* 0x0000000000f87919 */ /* 0x000e620000002100 */
[----:B------:R-:W-:-:S02]  /*bc9f0*/  UIMAD UR15, UR4, -0x80, UR6 ;  /* 0xffffff80040f78a4 */ /* 0x000fc4000f8e0206 */
[----:B------:R-:W-:Y:S02]  /*bca00*/  UIADD3 UR12, UR9, -0x2, URZ ;  /* 0xfffffffe090c7890 */ /* 0x000fe4000fffe03f */
[----:B------:R-:W-:Y:S01]  /*bca10*/  UIADD3 UR11, UR11, 0x1, URZ ;  /* 0x000000010b0b7890 */ /* 0x000fe2000fffe03f */
[----:B--2---:R-:W-:-:S05]  /*bca20*/  IADD3 R3, P0, R8, UR13, RZ ;  /* 0x0000000d08037c10 */ /* 0x004fca000ff1e0ff */
[----:B------:R2:W-:Y:S02]  /*bca30*/  STL [R1+0x5f0], R3 ;  /* 0x0005f00301007387 */ /* 0x0005e40000100800 */
[----:B--2---:R-:W-:Y:S02]  /*bca40*/  IADD3.X R3, R9, UR7, RZ, P0, !PT ;  /* 0x0000000709037c10 */ /* 0x004fe400087fe4ff */
[----:B------:R-:W2:Y:S04]  /*bca50*/  LDL.LU.64 R8, [R1+0x1bc8] ;  /* 0x001bc80001087983 */ /* 0x000ea80000300a00 */
[----:B------:R-:W2:Y:S04]  /*bca60*/  LDL.LU.64 R114, [R1+0x1b28] ;  /* 0x001b280001727983 */ /* 0x000ea80000300a00 */
[----:B------:R1:W-:Y:S04]  /*bca70*/  STL [R1+0x5ec], R3 ;  /* 0x0005ec0301007387 */ /* 0x0003e80000100800 */
[----:B------:R-:W2:Y:S01]  /*bca80*/  LDL.LU.64 R172, [R1+0x1b20] ;  /* 0x001b200001ac7983 */ /* 0x000ea20000300a00 */
[----:B----4-:R-:W-:-:S03]  /*bca90*/  IADD3 R28, P2, R122, UR13, RZ ;  /* 0x0000000d7a1c7c10 */ /* 0x010fc6000ff5e0ff */
[----:B------:R-:W4:Y:S01]  /*bcaa0*/  LDL.LU.64 R164, [R1+0x1b18] ;  /* 0x001b180001a47983 */ /* 0x000f220000300a00 */
[----:B---3--:R-:W-:Y:S02]  /*bcab0*/  IADD3 R22, P1, R20, UR13, RZ ;  /* 0x0000000d14167c10 */ /* 0x008fe4000ff3e0ff */
[----:B------:R-:W-:Y:S01]  /*bcac0*/  IADD3 R30, P3, R112, UR13, RZ ;  /* 0x0000000d701e7c10 */ /* 0x000fe2000ff7e0ff */
[----:B------:R-:W3:Y:S01]  /*bcad0*/  LDL.LU.64 R168, [R1+0x1b10] ;  /* 0x001b100001a87983 */ /* 0x000ee20000300a00 */
[----:B------:R-:W-:-:S03]  /*bcae0*/  IADD3.X R23, R123, UR7, RZ, P2, !PT ;  /* 0x000000077b177c10 */ /* 0x000fc600097fe4ff */
[----:B------:R-:W3:Y:S01]  /*bcaf0*/  LDL.LU.64 R134, [R1+0x1b08] ;  /* 0x001b080001867983 */ /* 0x000ee20000300a00 */
[----:B------:R-:W-:-:S03]  /*bcb00*/  IADD3.X R21, R21, UR7, RZ, P1, !PT ;  /* 0x0000000715157c10 */ /* 0x000fc60008ffe4ff */
[----:B------:R-:W3:Y:S01]  /*bcb10*/  LDL.LU.64 R132, [R1+0x1af8] ;  /* 0x001af80001847983 */ /* 0x000ee20000300a00 */
[----:B------:R-:W-:-:S03]  /*bcb20*/  IADD3.X R29, R113, UR7, RZ, P3, !PT ;  /* 0x00000007711d7c10 */ /* 0x000fc60009ffe4ff */
[----:B------:R-:W3:Y:S04]  /*bcb30*/  LDL.LU.64 R128, [R1+0x1af0] ;  /* 0x001af00001807983 */ /* 0x000ee80000300a00 */
[----:B------:R-:W3:Y:S04]  /*bcb40*/  LDL.LU.64 R122, [R1+0x1b00] ;  /* 0x001b0000017a7983 */ /* 0x000ee80000300a00 */
[----:B------:R-:W3:Y:S01]  /*bcb50*/  LDL.LU.64 R112, [R1+0x1a28] ;  /* 0x001a280001707983 */ /* 0x000ee20000300a00 */
[----:B------:R-:W-:-:S04]  /*bcb60*/  IADD3 R14, P0, R10, UR13, RZ ;  /* 0x0000000d0a0e7c10 */ /* 0x000fc8000ff1e0ff */
[----:B------:R-:W-:Y:S02]  /*bcb70*/  IADD3.X R13, R11, UR7, RZ, P0, !PT ;  /* 0x000000070b0d7c10 */ /* 0x000fe400087fe4ff */
[----:B------:R-:W3:Y:S01]  /*bcb80*/  LDL.LU.64 R10, [R1+0x1a20] ;  /* 0x001a2000010a7983 */ /* 0x000ee20000300a00 */
[----:B------:R-:W-:-:S04]  /*bcb90*/  IADD3 R16, P1, R120, UR13, RZ ;  /* 0x0000000d78107c10 */ /* 0x000fc8000ff3e0ff */
[----:B------:R-:W-:Y:S02]  /*bcba0*/  IADD3.X R15, R121, UR7, RZ, P1, !PT ;  /* 0x00000007790f7c10 */ /* 0x000fe40008ffe4ff */
[----:B------:R-:W1:Y:S01]  /*bcbb0*/  LDL.LU.64 R120, [R1+0x1a18] ;  /* 0x001a180001787983 */ /* 0x000e620000300a00 */
[C---:B------:R-:W-:Y:S03]  /*bcbc0*/  HMMA.1688.F32.TF32 R144, R4.reuse, R146, R212 ;  /* 0x000000920490723c */ /* 0x040fe600000810d4 */
[----:B------:R-:W3:Y:S01]  /*bcbd0*/  LDL.LU.64 R130, [R1+0x1a10] ;  /* 0x001a100001827983 */ /* 0x000ee20000300a00 */
[----:B------:R-:W-:Y:S02]  /*bcbe0*/  IADD3 R18, P2, R118, UR13, RZ ;  /* 0x0000000d76127c10 */ /* 0x000fe4000ff5e0ff */
[----:B------:R-:W-:Y:S01]  /*bcbf0*/  HMMA.1688.F32.TF32 R160, R4, R162, R244 ;  /* 0x000000a204a0723c */ /* 0x000fe200000810f4 */
[----:B------:R-:W-:-:S02]  /*bcc00*/  IADD3 R20, P3, R116, UR13, RZ ;  /* 0x0000000d74147c10 */ /* 0x000fc4000ff7e0ff */
[----:B------:R-:W-:Y:S02]  /*bcc10*/  IADD3.X R17, R119, UR7, RZ, P2, !PT ;  /* 0x0000000777117c10 */ /* 0x000fe400097fe4ff */
[----:B------:R-:W-:Y:S01]  /*bcc20*/  IADD3.X R19, R117, UR7, RZ, P3, !PT ;  /* 0x0000000775137c10 */ /* 0x000fe20009ffe4ff */
[----:B------:R-:W-:Y:S01]  /*bcc30*/  HMMA.1688.F32.TF32 R156, R4, R158, R76 ;  /* 0x0000009e049c723c */ /* 0x000fe2000008104c */
[----:B------:R-:W3:Y:S04]  /*bcc40*/  LDL.LU.64 R118, [R1+0x1a08] ;  /* 0x001a080001767983 */ /* 0x000ee80000300a00 */
[----:B------:R-:W3:Y:S01]  /*bcc50*/  LDL.LU.64 R116, [R1+0x1a00] ;  /* 0x001a000001747983 */ /* 0x000ee20000300a00 */
[----:B------:R-:W-:Y:S01]  /*bcc60*/  BAR.SYNC.DEFER_BLOCKING 0x0 ;  /* 0x0000000000007b1d */ /* 0x000fe20000010000 */
[----:B--2---:R-:W-:-:S04]  /*bcc70*/  IADD3 R214, P1, R114, UR13, RZ ;  /* 0x0000000d72d67c10 */ /* 0x004fc8000ff3e0ff */
[----:B------:R-:W-:Y:S02]  /*bcc80*/  IADD3.X R213, R115, UR7, RZ, P1, !PT ;  /* 0x0000000773d57c10 */ /* 0x000fe40008ffe4ff */
[----:B------:R-:W-:Y:S01]  /*bcc90*/  IADD3 R12, P0, R8, UR13, RZ ;  /* 0x0000000d080c7c10 */ /* 0x000fe2000ff1e0ff */
[----:B------:R-:W2:Y:S01]  /*bcca0*/  LDL.LU.64 R114, [R1+0x19f8] ;  /* 0x0019f80001727983 */ /* 0x000ea20000300a00 */
[----:B------:R-:W-:Y:S02]  /*bccb0*/  IADD3 R244, P2, R172, UR13, RZ ;  /* 0x0000000dacf47c10 */ /* 0x000fe4000ff5e0ff */
[----:B----4-:R-:W-:Y:S02]  /*bccc0*/  IADD3 R246, P3, R164, UR13, RZ ;  /* 0x0000000da4f67c10 */ /* 0x010fe4000ff7e0ff */
[----:B------:R-:W-:Y:S02]  /*bccd0*/  IADD3.X R215, R173, UR7, RZ, P2, !PT ;  /* 0x00000007add77c10 */ /* 0x000fe400097fe4ff */
[----:B------:R-:W-:-:S02]  /*bcce0*/  IADD3.X R245, R165, UR7, RZ, P3, !PT ;  /* 0x00000007a5f57c10 */ /* 0x000fc40009ffe4ff */
[----:B---3--:R-:W-:Y:S01]  /*bccf0*/  IADD3 R76, P1, R134, UR13, RZ ;  /* 0x0000000d864c7c10 */ /* 0x008fe2000ff3e0ff */
[----:B------:R-:W-:Y:S01]  /*bcd00*/  HMMA.1688.F32.TF32 R164, R4, R166, R68 ;  /* 0x000000a604a4723c */ /* 0x000fe20000081044 */
[----:B------:R-:W-:-:S06]  /*bcd10*/  IADD3 R78, P2, R132, UR13, RZ ;  /* 0x0000000d844e7c10 */ /* 0x000fcc000ff5e0ff */
[----:B------:R-:W-:Y:S02]  /*bcd20*/  IADD3.X R71, R135, UR7, RZ, P1, !PT ;  /* 0x0000000787477c10 */ /* 0x000fe40008ffe4ff */
[----:B------:R-:W-:Y:S02]  /*bcd30*/  IADD3 R212, P3, R128, UR13, RZ ;  /* 0x0000000d80d47c10 */ /* 0x000fe4000ff7e0ff */
[----:B------:R-:W-:Y:S02]  /*bcd40*/  IADD3.X R77, R133, UR7, RZ, P2, !PT ;  /* 0x00000007854d7c10 */ /* 0x000fe400097fe4ff */
[----:B------:R-:W-:Y:S02]  /*bcd50*/  IADD3 R31, P1, R112, UR13, RZ ;  /* 0x0000000d701f7c10 */ /* 0x000fe4000ff3e0ff */
[----:B------:R-:W-:-:S03]  /*bcd60*/  IADD3.X R79, R129, UR7, RZ, P3, !PT ;  /* 0x00000007814f7c10 */ /* 0x000fc60009ffe4ff */
[----:B------:R-:W-:Y:S01]  /*bcd70*/  STL [R1+0x5d8], R31 ;  /* 0x0005d81f01007387 */ /* 0x000fe20000100800 */
[----:B------:R-:W-:-:S05]  /*bcd80*/  IADD3 R8, P2, R10, UR13, RZ ;  /* 0x0000000d0a087c10 */ /* 0x000fca000ff5e0ff */
[----:B------:R3:W-:Y:S01]  /*bcd90*/  STL [R1+0x5e0], R8 ;  /* 0x0005e00801007387 */ /* 0x0007e20000100800 */
[----:B-1----:R-:W-:Y:S02]  /*bcda0*/  IADD3 R3, P3, R120, UR13, RZ ;  /* 0x0000000d78037c10 */ /* 0x002fe4000ff7e0ff */
[----:B---3--:R-:W-:-:S03]  /*bcdb0*/  IADD3.X R8, R113, UR7, RZ, P1, !PT ;  /* 0x0000000771087c10 */ /* 0x008fc60008ffe4ff */
[----:B------:R1:W-:Y:S04]  /*bcdc0*/  STL [R1+0x5e8], R3 ;  /* 0x0005e80301007387 */ /* 0x0003e80000100800 */
[----:B------:R-:W3:Y:S04]  /*bcdd0*/  LDL.LU.64 R112, [R1+0x19f0] ;  /* 0x0019f00001707983 */ /* 0x000ee80000300a00 */
[----:B------:R-:W-:Y:S01]  /*bcde0*/  STL [R1+0x5d4], R8 ;  /* 0x0005d40801007387 */ /* 0x000fe20000100800 */
[----:B-1----:R-:W-:-:S03]  /*bcdf0*/  IADD3.X R3, R11, UR7, RZ, P2, !PT ;  /* 0x000000070b037c10 */ /* 0x002fc600097fe4ff */
[----:B------:R-:W4:Y:S01]  /*bce00*/  LDL.LU.64 R10, [R1+0x19e8] ;  /* 0x0019e800010a7983 */ /* 0x000f220000300a00 */
[----:B------:R-:W-:Y:S02]  /*bce10*/  IADD3.X R9, R9, UR7, RZ, P0, !PT ;  /* 0x0000000709097c10 */ /* 0x000fe400087fe4ff */
[----:B------:R-:W-:-:S04]  /*bce20*/  IADD3 R70, P0, R168, UR13, RZ ;  /* 0x0000000da8467c10 */ /* 0x000fc8000ff1e0ff */
[----:B------:R-:W-:Y:S02]  /*bce30*/  IADD3.X R69, R169, UR7, RZ, P0, !PT ;  /* 0x00000007a9457c10 */ /* 0x000fe400087fe4ff */
[----:B------:R-:W-:Y:S01]  /*bce40*/  IADD3 R68, P0, R122, UR13, RZ ;  /* 0x0000000d7a447c10 */ /* 0x000fe2000ff1e0ff */
[C---:B------:R-:W-:Y:S01]  /*bce50*/  HMMA.1688.F32.TF32 R168, R4.reuse, R170, R228 ;  /* 0x000000aa04a8723c */ /* 0x040fe200000810e4 */
[----:B------:R1:W-:Y:S02]  /*bce60*/  STL [R1+0x5dc], R3 ;  /* 0x0005dc0301007387 */ /* 0x0003e40000100800 */
[----:B------:R-:W-:Y:S02]  /*bce70*/  IADD3.X R31, R123, UR7, RZ, P0, !PT ;  /* 0x000000077b1f7c10 */ /* 0x000fe400087fe4ff */
[----:B------:R-:W4:Y:S01]  /*bce80*/  LDL.LU.64 R128, [R1+0x19e0] ;  /* 0x0019e00001807983 */ /* 0x000f220000300a00 */
[----:B------:R-:W-:Y:S01]  /*bce90*/  HMMA.1688.F32.TF32 R172, R4, R174, R232 ;  /* 0x000000ae04ac723c */ /* 0x000fe200000810e8 */
[----:B------:R-:W-:-:S02]  /*bcea0*/  IADD3 R230, P0, R130, UR13, RZ ;  /* 0x0000000d82e67c10 */ /* 0x000fc4000ff1e0ff */
[----:B------:R-:W4:Y:S01]  /*bceb0*/  LDL.LU.64 R122, [R1+0x19d8] ;  /* 0x0019d800017a7983 */ /* 0x000f220000300a00 */
[----:B-1----:R-:W-:-:S03]  /*bcec0*/  IADD3.X R3, R121, UR7, RZ, P3, !PT ;  /* 0x0000000779037c10 */ /* 0x002fc60009ffe4ff */
[----:B------:R-:W-:Y:S02]  /*bced0*/  IADD3 R232, P1, R118, UR13, RZ ;  /* 0x0000000d76e87c10 */ /* 0x000fe4000ff3e0ff */
[----:B------:R-:W-:Y:S01]  /*bcee0*/  IADD3.X R229, R131, UR7, RZ, P0, !PT ;  /* 0x0000000783e57c10 */ /* 0x000fe200087fe4ff */
[----:B------:R4:W-:Y:S01]  /*bcef0*/  STL [R1+0x5e4], R3 ;  /* 0x0005e40301007387 */ /* 0x0009e20000100800 */
[----:B------:R-:W-:-:S03]  /*bcf00*/  IADD3.X R231, R119, UR7, RZ, P1, !PT ;  /* 0x0000000777e77c10 */ /* 0x000fc60008ffe4ff */
[----:B------:R-:W4:Y:S04]  /*bcf10*/  LDL.LU.64 R120, [R1+0x19d0] ;  /* 0x0019d00001787983 */ /* 0x000f280000300a00 */
[----:B------:R-:W4:Y:S01]  /*bcf20*/  LDL.LU.64 R118, [R1+0x1908] ;  /* 0x0019080001767983 */ /* 0x000f220000300a00 */
[----:B------:R-:W-:-:S04]  /*bcf30*/  IADD3 R234, P2, R116, UR13, RZ ;  /* 0x0000000d74ea7c10 */ /* 0x000fc8000ff5e0ff */
[----:B------:R-:W-:Y:S02]  /*bcf40*/  IADD3.X R233, R117, UR7, RZ, P2, !PT ;  /* 0x0000000775e97c10 */ /* 0x000fe400097fe4ff */
[----:B--2---:R-:W-:-:S04]  /*bcf50*/  IADD3 R247, P3, R114, UR13, RZ ;  /* 0x0000000d72f77c10 */ /* 0x004fc8000ff7e0ff */
[----:B------:R-:W-:Y:S02]  /*bcf60*/  IADD3.X R235, R115, UR7, RZ, P3, !PT ;  /* 0x0000000773eb7c10 */ /* 0x000fe40009ffe4ff */
[----:B---3--:R-:W-:Y:S02]  /*bcf70*/  IADD3 R8, P0, R112, UR13, RZ ;  /* 0x0000000d70087c10 */ /* 0x008fe4000ff1e0ff */
[----:B----4-:R-:W-:-:S03]  /*bcf80*/  IADD3 R3, P1, R10, UR14, RZ ;  /* 0x0000000e0a037c10 */ /* 0x010fc6000ff3e0ff */
[----:B------:R-:W-:Y:S04]  /*bcf90*/  STL [R1+0x5d0], R8 ;  /* 0x0005d00801007387 */ /* 0x000fe80000100800 */
[----:B------:R1:W-:Y:S02]  /*bcfa0*/  STL [R1+0x7f0], R3 ;  /* 0x0007f00301007387 */ /* 0x0003e40000100800 */
[----:B-1----:R-:W-:Y:S02]  /*bcfb0*/  IADD3.X R3, R11, UR8, RZ, P1, !PT ;  /* 0x000000080b037c10 */ /* 0x002fe40008ffe4ff */
[----:B------:R-:W2:Y:S04]  /*bcfc0*/  LDL.LU R11, [R1+0x48ec] ;  /* 0x0048ec00010b7983 */ /* 0x000ea80000300800 */
[----:B------:R-:W3:Y:S04]  /*bcfd0*/  LDL.LU R10, [R1+0x48f0] ;  /* 0x0048f000010a7983 */ /* 0x000ee80000300800 */
[----:B------:R1:W-:Y:S04]  /*bcfe0*/  STL [R1+0x7ec], R3 ;  /* 0x0007ec0301007387 */ /* 0x0003e80000100800 */
[----:B------:R-:W4:Y:S04]  /*bcff0*/  LDL.LU R117, [R1+0x48f4] ;  /* 0x0048f40001757983 */ /* 0x000f280000300800 */
[----:B------:R-:W4:Y:S04]  /*bd000*/  LDL.LU R115, [R1+0x48f8] ;  /* 0x0048f80001737983 */ /* 0x000f280000300800 */
[----:B------:R-:W4:Y:S01]  /*bd010*/  LDL.LU R112, [R1+0x4900] ;  /* 0x0049000001707983 */ /* 0x000f220000300800 */
[----:B------:R-:W-:-:S03]  /*bd020*/  IADD3.X R228, R113, UR7, RZ, P0, !PT ;  /* 0x0000000771e47c10 */ /* 0x000fc600087fe4ff */
[----:B------:R-:W4:Y:S01]  /*bd030*/  LDL.LU R113, [R1+0x48fc] ;  /* 0x0048fc0001717983 */ /* 0x000f220000300800 */
[C---:B------:R-:W-:Y:S03]  /*bd040*/  HMMA.1688.F32.TF32 R176, R4.reuse, R178, R236 ;  /* 0x000000b204b0723c */ /* 0x040fe600000810ec */
[----:B-1----:R-:W4:Y:S03]  /*bd050*/  LDL.LU R3, [R1+0x4908] ;  /* 0x0049080001037983 */ /* 0x002f260000300800 */
[----:B------:R-:W-:Y:S01]  /*bd060*/  HMMA.1688.F32.TF32 R180, R4, R182, R240 ;  /* 0x000000b604b4723c */ /* 0x000fe200000810f0 */
[----:B------:R-:W-:-:S06]  /*bd070*/  IADD3 R239, P1, R122, UR14, RZ ;  /* 0x0000000e7aef7c10 */ /* 0x000fcc000ff3e0ff */
[----:B------:R-:W-:Y:S02]  /*bd080*/  IADD3 R241, P2, R120, UR14, RZ ;  /* 0x0000000e78f17c10 */ /* 0x000fe4000ff5e0ff */
[----:B------:R-:W-:Y:S02]  /*bd090*/  IADD3.X R238, R123, UR8, RZ, P1, !PT ;  /* 0x000000087bee7c10 */ /* 0x000fe40008ffe4ff */
[----:B------:R-:W-:Y:S02]  /*bd0a0*/  IADD3.X R240, R121, UR8, RZ, P2, !PT ;  /* 0x0000000879f07c10 */ /* 0x000fe400097fe4ff */
[----:B------:R-:W-:Y:S01]  /*bd0b0*/  IADD3 R243, P2, R118, UR14, RZ ;  /* 0x0000000e76f37c10 */ /* 0x000fe2000ff5e0ff */
[----:B------:R-:W4:Y:S01]  /*bd0c0*/  LDL.LU R121, [R1+0x4910] ;  /* 0x0049100001797983 */ /* 0x000f220000300800 */
[----:B------:R-:W-:Y:S01]  /*bd0d0*/  UISETP.GT.AND UP1, UPT, UR15, URZ, UPT ;  /* 0x0000003f0f00728c */ /* 0x000fe2000bf24270 */
[----:B------:R-:W-:Y:S01]  /*bd0e0*/  HMMA.1688.F32.TF32 R184, R4, R186, R24 ;  /* 0x000000ba04b8723c */ /* 0x000fe20000081018 */
[----:B------:R-:W-:Y:S01]  /*bd0f0*/  IADD3.X R242, R119, UR8, RZ, P2, !PT ;  /* 0x0000000877f27c10 */ /* 0x000fe200097fe4ff */
[----:B------:R-:W4:Y:S01]  /*bd100*/  LDL.LU R114, [R1+0x4904] ;  /* 0x0049040001727983 */ /* 0x000f220000300800 */
[----:B------:R-:W-:-:S02]  /*bd110*/  UISETP.GE.AND UP0, UPT, UR4, UR12, UPT ;  /* 0x0000000c0400728c */ /* 0x000fc4000bf06270 */
[----:B------:R-:W-:Y:S01]  /*bd120*/  USEL UR12, URZ, 0x4, !UP1 ;  /* 0x000000043f0c7887 */ /* 0x000fe2000c800000 */
[----:B------:R-:W-:Y:S01]  /*bd130*/  IADD3 R237, P0, R128, UR14, RZ ;  /* 0x0000000e80ed7c10 */ /* 0x000fe2000ff1e0ff */
[----:B------:R-:W-:Y:S02]  /*bd140*/  UISETP.GT.AND UP1, UPT, UR11, 0x1, UPT ;  /* 0x000000010b00788c */ /* 0x000fe4000bf24270 */
[----:B------:R-:W-:Y:S01]  /*bd150*/  USEL UR12, UR12, URZ, !UP0 ;  /* 0x0000003f0c0c7287 */ /* 0x000fe2000c000000 */
[----:B------:R-:W-:Y:S01]  /*bd160*/  IADD3.X R236, R129, UR8, RZ, P0, !PT ;  /* 0x0000000881ec7c10 */ /* 0x000fe200087fe4ff */
[----:B------:R-:W-:Y:S01]  /*bd170*/  USEL UR11, UR11, URZ, !UP1 ;  /* 0x0000003f0b0b7287 */ /* 0x000fe2000c800000 */
[----:B------:R-:W-:-:S03]  /*bd180*/  LOP3.LUT R27, R248, 0x1f, RZ, 0xc0, !PT ;  /* 0x0000001ff81b7812 */ /* 0x000fc600078ec0ff */
[----:B------:R-:W-:Y:S01]  /*bd190*/  ISETP.NE.U32.AND P0, PT, RZ, UR12, PT ;  /* 0x0000000cff007c0c */ /* 0x000fe2000bf05070 */
[----:B------:R-:W-:Y:S01]  /*bd1a0*/  ULEA UR16, UR11, UR5, 0x11 ;  /* 0x000000050b107291 */ /* 0x000fe2000f8e883f */
[----:B------:R-:W-:-:S05]  /*bd1b0*/  SHF.L.U32 R24, R27, 0x2, RZ ;  /* 0x000000021b187819 */ /* 0x000fca00000006ff */
[----:B------:R-:W-:Y:S01]  /*bd1c0*/  VIADD R8, R24, UR16 ;  /* 0x0000001018087c36 */ /* 0x000fe20008000000 */
[----:B---3--:R-:W-:-:S05]  /*bd1d0*/  IADD3 R10, P1, R10, UR13, RZ ;  /* 0x0000000d0a0a7c10 */ /* 0x008fca000ff3e0ff */
[----:B------:R1:W-:Y:S01]  /*bd1e0*/  STL [R1+0x48f0], R10 ;  /* 0x0048f00a01007387 */ /* 0x0003e20000100800 */
[----:B--2---:R-:W-:-:S03]  /*bd1f0*/  IADD3.X R11, R11, UR7, RZ, P1, !PT ;  /* 0x000000070b0b7c10 */ /* 0x004fc60008ffe4ff */
[----:B------:R-:W2:Y:S01]  /*bd200*/  LDL.LU R122, [R1+0x490c] ;  /* 0x00490c00017a7983 */ /* 0x000ea20000300800 */
[----:B----4-:R-:W-:-:S03]  /*bd210*/  IADD3 R115, P2, R115, UR13, RZ ;  /* 0x0000000d73737c10 */ /* 0x010fc6000ff5e0ff */
[----:B------:R-:W3:Y:S01]  /*bd220*/  LDL.LU R25, [R1+0x4918] ;  /* 0x0049180001197983 */ /* 0x000ee20000300800 */
[----:B------:R-:W-:-:S03]  /*bd230*/  IADD3 R112, P1, R112, UR13, RZ ;  /* 0x0000000d70707c10 */ /* 0x000fc6000ff3e0ff */
[----:B------:R4:W-:Y:S01]  /*bd240*/  STL [R1+0x48f8], R115 ;  /* 0x0048f87301007387 */ /* 0x0009e20000100800 */
[----:B------:R-:W-:-:S03]  /*bd250*/  IADD3.X R117, R117, UR7, RZ, P2, !PT ;  /* 0x0000000775757c10 */ /* 0x000fc600097fe4ff */
[----:B------:R4:W-:Y:S04]  /*bd260*/  STL [R1+0x48ec], R11 ;  /* 0x0048ec0b01007387 */ /* 0x0009e80000100800 */
[----:B------:R-:W3:Y:S04]  /*bd270*/  LDL.LU R120, [R1+0x4914] ;  /* 0x0049140001787983 */ /* 0x000ee80000300800 */
[----:B------:R-:W-:Y:S04]  /*bd280*/  STL [R1+0x4900], R112 ;  /* 0x0049007001007387 */ /* 0x000fe80000100800 */
[----:B------:R4:W-:Y:S04]  /*bd290*/  STL [R1+0x48f4], R117 ;  /* 0x0048f47501007387 */ /* 0x0009e80000100800 */
[----:B------:R-:W3:Y:S04]  /*bd2a0*/  LDL.LU R116, [R1+0x4920] ;  /* 0x0049200001747983 */ /* 0x000ee80000300800 */
[----:B------:R-:W3:Y:S04]  /*bd2b0*/  LDL.LU R119, [R1+0x491c] ;  /* 0x00491c0001777983 */ /* 0x000ee80000300800 */
[----:B------:R-:W3:Y:S01]  /*bd2c0*/  LDL.LU R26, [R1+0x4928] ;  /* 0x00492800011a7983 */ /* 0x000ee20000300800 */
[----:B------:R-:W-:-:S03]  /*bd2d0*/  IADD3.X R113, R113, UR7, RZ, P1, !PT ;  /* 0x0000000771717c10 */ /* 0x000fc60008ffe4ff */
[----:B------:R-:W-:Y:S01]  /*bd2e0*/  @!PT LDS RZ, [RZ] ;  /* 0x00000000fffff984 */ /* 0x000fe20000000800 */
[----:B------:R-:W-:Y:S01]  /*bd2f0*/  @!PT LDS RZ, [RZ] ;  /* 0x00000000fffff984 */ /* 0x000fe20000000800 */
[----:B------:R-:W-:Y:S01]  /*bd300*/  @!PT LDS RZ, [RZ] ;  /* 0x00000000fffff984 */ /* 0x000fe20000000800 */
[----:B------:R1:W-:Y:S04]  /*bd310*/  LDGSTS.E [R8], desc[UR60][R10.64], P0 ;  /* 0x000000000a087fae */ /* 0x0003e8000812187c */
[----:B------:R4:W-:Y:S01]  /*bd320*/  STL [R1+0x48fc], R113 ;  /* 0x0048fc7101007387 */ /* 0x0009e20000100800 */
[----:B-1----:R-:W-:-:S03]  /*bd330*/  IMAD.MOV.U32 R10, RZ, RZ, R115 ;  /* 0x000000ffff0a7224 */ /* 0x002fc600078e0073 */
[----:B----4-:R-:W4:Y:S04]  /*bd340*/  LDL.LU R115, [R1+0x4830] ;  /* 0x0048300001737983 */ /* 0x010f280000300800 */
[----:B------:R-:W4:Y:S01]  /*bd350*/  LDL.LU R118, [R1+0x4924] ;  /* 0x0049240001767983 */ /* 0x000f220000300800 */
[----:B------:R-:W-:Y:S01]  /*bd360*/  IMAD.MOV.U32 R11, RZ, RZ, R117 ;  /* 0x000000ffff0b7224 */ /* 0x000fe200078e0075 */
[----:B------:R-:W-:Y:S02]  /*bd370*/  IADD3 R3, P1, R3, UR13, RZ ;  /* 0x0000000d03037c10 */ /* 0x000fe4000ff3e0ff */
[----:B------:R-:W-:Y:S01]  /*bd380*/  IADD3 R121, P2, R121, UR13, RZ ;  /* 0x0000000d79797c10 */ /* 0x000fe2000ff5e0ff */
[----:B------:R-:W4:Y:S01]  /*bd390*/  LDL.LU R117, [R1+0x4824] ;  /* 0x0048240001757983 */ /* 0x000f220000300800 */
[----:B------:R-:W-:-:S03]  /*bd3a0*/  IADD3.X R114, R114, UR7, RZ, P1, !PT ;  /* 0x0000000772727c10 */ /* 0x000fc60008ffe4ff */
[----:B------:R1:W-:Y:S04]  /*bd3b0*/  LDGSTS.E [R8+0x80], desc[UR60][R10.64], P0 ;  /* 0x000800000a087fae */ /* 0x0003e8000812187c */
[----:B------:R-:W-:Y:S01]  /*bd3c0*/  STL [R1+0x4908], R3 ;  /* 0x0049080301007387 */ /* 0x000fe20000100800 */
[C---:B------:R-:W-:Y:S01]  /*bd3d0*/  HMMA.1688.F32.TF32 R188, R4.reuse, R190, R216 ;  /* 0x000000be04bc723c */ /* 0x040fe200000810d8 */
[----:B-1----:R-:W-:Y:S01]  /*bd3e0*/  IMAD.MOV.U32 R11, RZ, RZ, R113 ;  /* 0x000000ffff0b7224 */ /* 0x002fe200078e0071 */
[----:B------:R-:W-:Y:S01]  /*bd3f0*/  MOV R10, R112 ;  /* 0x00000070000a7202 */ /* 0x000fe20000000f00 */
[----:B------:R-:W4:Y:S03]  /*bd400*/  LDL.LU R113, [R1+0x4828] ;  /* 0x0048280001717983 */ /* 0x000f260000300800 */
[C---:B------:R-:W-:Y:S01]  /*bd410*/  HMMA.1688.F32.TF32 R192, R4.reuse, R194, R224 ;  /* 0x000000c204c0723c */ /* 0x040fe200000810e0 */
[----:B------:R-:W4:Y:S05]  /*bd420*/  LDL.LU R112, [R1+0x4820] ;  /* 0x0048200001707983 */ /* 0x000f2a0000300800 */
[----:B------:R-:W-:Y:S01]  /*bd430*/  HMMA.1688.F32.TF32 R196, R4, R198, R208 ;  /* 0x000000c604c4723c */ /* 0x000fe200000810d0 */
[----:B------:R-:W-:Y:S04]  /*bd440*/  STL [R1+0x4910], R121 ;  /* 0x0049107901007387 */ /* 0x000fe80000100800 */
[----:B------:R1:W-:Y:S02]  /*bd450*/  STL [R1+0x4904], R114 ;  /* 0x0049047201007387 */ /* 0x0003e40000100800 */
[----:B------:R-:W-:-:S02]  /*bd460*/  IMAD.MOV.U32 R4, RZ, RZ, R3 ;  /* 0x000000ffff047224 */ /* 0x000fc400078e0003 */
[----:B------:R-:W-:Y:S01]  /*bd470*/  IMAD.MOV.U32 R5, RZ, RZ, R114 ;  /* 0x000000ffff057224 */ /* 0x000fe200078e0072 */
[----:B------:R-:W-:Y:S04]  /*bd480*/  LDGSTS.E [R8+0x100], desc[UR60][R10.64], P0 ;  /* 0x001000000a087fae */ /* 0x000fe8000812187c */
[----:B------:R1:W-:Y:S02]  /*bd490*/  LDGSTS.E [R8+0x180], desc[UR60][R4.64], P0 ;  /* 0x0018000004087fae */ /* 0x0003e4000812187c */
[----:B-1----:R-:W-:Y:S02]  /*bd4a0*/  MOV R4, R121 ;  /* 0x0000007900047202 */ /* 0x002fe40000000f00 */
[----:B--2---:R-:W-:Y:S02]  /*bd4b0*/  IADD3.X R122, R122, UR7, RZ, P2, !PT ;  /* 0x000000077a7a7c10 */ /* 0x004fe400097fe4ff */
[----:B---3--:R-:W-:-:S05]  /*bd4c0*/  IADD3 R25, P1, R25, UR13, RZ ;  /* 0x0000000d19197c10 */ /* 0x008fca000ff3e0ff */
[----:B------:R1:W-:Y:S04]  /*bd4d0*/  STL [R1+0x4918], R25 ;  /* 0x0049181901007387 */ /* 0x0003e80000100800 */
[----:B------:R-:W-:Y:S01]  /*bd4e0*/  STL [R1+0x490c], R122 ;  /* 0x00490c7a01007387 */ /* 0x000fe20000100800 */
[----:B------:R-:W-:-:S03]  /*bd4f0*/  IMAD.MOV.U32 R5, RZ, RZ, R122 ;  /* 0x000000ffff057224 */ /* 0x000fc600078e007a */
[----:B------:R-:W2:Y:S01]  /*bd500*/  LDL.LU R7, [R1+0x481c] ;  /* 0x00481c0001077983 */ /* 0x000ea20000300800 */
[----:B------:R-:W-:-:S03]  /*bd510*/  IADD3.X R120, R120, UR7, RZ, P1, !PT ;  /* 0x0000000778787c10 */ /* 0x000fc60008ffe4ff */
[----:B------:R-:W3:Y:S04]  /*bd520*/  LDL.LU R114, [R1+0x4814] ;  /* 0x0048140001727983 */ /* 0x000ee80000300800 */
[----:B------:R-:W3:Y:S01]  /*bd530*/  LDL.LU R3, [R1+0x4818] ;  /* 0x0048180001037983 */ /* 0x000ee20000300800 */
[----:B------:R-:W-:-:S03]  /*bd540*/  IADD3 R116, P2, R116, UR13, RZ ;  /* 0x0000000d74747c10 */ /* 0x000fc6000ff5e0ff */
[----:B------:R1:W-:Y:S04]  /*bd550*/  LDGSTS.E [R8+0x200], desc[UR60][R4.64], P0 ;  /* 0x0020000004087fae */ /* 0x0003e8000812187c */
[----:B------:R-:W-:Y:S01]  /*bd560*/  STL [R1+0x4920], R116 ;  /* 0x0049207401007387 */ /* 0x000fe20000100800 */
[----:B------:R-:W-:Y:S02]  /*bd570*/  IADD3.X R119, R119, UR7, RZ, P2, !PT ;  /* 0x0000000777777c10 */ /* 0x000fe400097fe4ff */
[----:B------:R-:W-:Y:S01]  /*bd580*/  IADD3 R26, P3, R26, UR13, RZ ;  /* 0x0000000d1a1a7c10 */ /* 0x000fe2000ff7e0ff */
[----:B------:R-:W-:Y:S04]  /*bd590*/  STL [R1+0x4914], R120 ;  /* 0x0049147801007387 */ /* 0x000fe80000100800 */
[----:B------:R-:W3:Y:S01]  /*bd5a0*/  LDL.LU R10, [R1+0x4810] ;  /* 0x00481000010a7983 */ /* 0x000ee20000300800 */
[----:B-1----:R-:W-:-:S02]  /*bd5b0*/  IMAD.MOV.U32 R4, RZ, RZ, R25 ;  /* 0x000000ffff047224 */ /* 0x002fc400078e0019 */
[----:B------:R-:W-:Y:S01]  /*bd5c0*/  IMAD.MOV.U32 R5, RZ, RZ, R120 ;  /* 0x000000ffff057224 */ /* 0x000fe200078e0078 */
[----:B------:R-:W3:Y:S04]  /*bd5d0*/  LDL.LU R25, [R1+0x480c] ;  /* 0x00480c0001197983 */ /* 0x000ee80000300800 */
[----:B------:R-:W-:Y:S04]  /*bd5e0*/  STL [R1+0x4928], R26 ;  /* 0x0049281a01007387 */ /* 0x000fe80000100800 */
[----:B------:R1:W-:Y:S04]  /*bd5f0*/  STL [R1+0x491c], R119 ;  /* 0x00491c7701007387 */ /* 0x0003e80000100800 */
[----:B------:R1:W-:Y:S04]  /*bd600*/  LDGSTS.E [R8+0x280], desc[UR60][R4.64], P0 ;  /* 0x0028000004087fae */ /* 0x0003e8000812187c */
[----:B------:R-:W3:Y:S01]  /*bd610*/  LDL.LU R6, [R1+0x4808] ;  /* 0x0048080001067983 */ /* 0x000ee20000300800 */
[----:B----4-:R-:W-:-:S02]  /*bd620*/  IADD3 R115, P2, R115, UR13, RZ ;  /* 0x0000000d73737c10 */ /* 0x010fc4000ff5e0ff */
[----:B------:R-:W-:Y:S01]  /*bd630*/  IADD3.X R118, R118, UR7, RZ, P3, !PT ;  /* 0x0000000776767c10 */ /* 0x000fe20009ffe4ff */
[----:B-1----:R-:W-:Y:S02]  /*bd640*/  IMAD.MOV.U32 R5, RZ, RZ, R119 ;  /* 0x000000ffff057224 */ /* 0x002fe400078e0077 */
[----:B------:R-:W4:Y:S01]  /*bd650*/  LDL.LU R119, [R1+0x4804] ;  /* 0x0048040001777983 */ /* 0x000f220000300800 */
[----:B------:R-:W-:-:S03]  /*bd660*/  MOV R4, R116 ;  /* 0x0000007400047202 */ /* 0x000fc60000000f00 */
[----:B------:R-:W-:Y:S04]  /*bd670*/  STL [R1+0x4830], R115 ;  /* 0x0048307301007387 */ /* 0x000fe80000100800 */
[----:B------:R1:W-:Y:S04]  /*bd680*/  STL [R1+0x4924], R118 ;  /* 0x0049247601007387 */ /* 0x0003e80000100800 */
[----:B------:R1:W-:Y:S04]  /*bd690*/  LDGSTS.E [R8+0x300], desc[UR60][R4.64], P0 ;  /* 0x0030000004087fae */ /* 0x0003e8000812187c */
[----:B------:R-:W4:Y:S01]  /*bd6a0*/  LDL.LU R116, [R1+0x4800] ;  /* 0x0048000001747983 */ /* 0x000f220000300800 */
[----:B-1----:R-:W-:-:S03]  /*bd6b0*/  IMAD.MOV.U32 R4, RZ, RZ, R26 ;  /* 0x000000ffff047224 */ /* 0x002fc600078e001a */
[----:B------:R-:W4:Y:S01]  /*bd6c0*/  LDL.LU R26, [R1+0x47fc] ;  /* 0x0047fc00011a7983 */ /* 0x000f220000300800 */
[----:B------:R-:W-:-:S04]  /*bd6d0*/  UISETP.GT.AND UP1, UPT, UR15, 0x4, UPT ;  /* 0x000000040f00788c */ /* 0x000fc8000bf24270 */
[----:B------:R-:W-:-:S04]  /*bd6e0*/  USEL UR12, URZ, 0x4, !UP1 ;  /* 0x000000043f0c7887 */ /* 0x000fc8000c800000 */
[----:B------:R-:W-:Y:S01]  /*bd6f0*/  USEL UR12, UR12, URZ, !UP0 ;  /* 0x0000003f0c0c7287 */ /* 0x000fe2000c000000 */
[----:B------:R-:W-:Y:S01]  /*bd700*/  IADD3 R113, P3, R113, UR13, RZ ;  /* 0x0000000d71717c10 */ /* 0x000fe2000ff7e0ff */
[----:B------:R-:W-:Y:S01]  /*bd710*/  IMAD.MOV.U32 R5, RZ, RZ, R118 ;  /* 0x000000ffff057224 */ /* 0x000fe200078e0076 */
[----:B------:R-:W-:-:S03]  /*bd720*/  IADD3.X R117, R117, UR7, RZ, P2, !PT ;  /* 0x0000000775757c10 */ /* 0x000fc600097fe4ff */
[----:B------:R-:W-:Y:S01]  /*bd730*/  ISETP.NE.U32.AND P1, PT, RZ, UR12, PT ;  /* 0x0000000cff007c0c */ /* 0x000fe2000bf25070 */
[----:B------:R1:W-:Y:S04]  /*bd740*/  STL [R1+0x4828], R113 ;  /* 0x0048287101007387 */ /* 0x0003e80000100800 */
[----:B------:R1:W-:Y:S01]  /*bd750*/  LDGSTS.E [R8+0x380], desc[UR60][R4.64], P0 ;  /* 0x0038000004087fae */ /* 0x0003e2000812187c */
[----:B------:R-:W-:-:S03]  /*bd760*/  IADD3 R112, P0, R112, UR13, RZ ;  /* 0x0000000d70707c10 */ /* 0x000fc6000ff1e0ff */
[----:B------:R-:W-:Y:S04]  /*bd770*/  STL [R1+0x4824], R117 ;  /* 0x0048247501007387 */ /* 0x000fe80000100800 */
[----:B------:R-:W4:Y:S01]  /*bd780*/  LDL.LU R11, [R1+0x47f8] ;  /* 0x0047f800010b7983 */ /* 0x000f220000300800 */
[----:B-1----:R-:W-:Y:S01]  /*bd790*/  MOV R4, R115 ;  /* 0x0000007300047202 */ /* 0x002fe20000000f00 */
[----:B------:R-:W-:Y:S02]  /*bd7a0*/  IMAD.MOV.U32 R5, RZ, RZ, R117 ;  /* 0x000000ffff057224 */ /* 0x000fe400078e0075 */
[----:B------:R-:W4:Y:S04]  /*bd7b0*/  LDL.LU R118, [R1+0x47f4] ;  /* 0x0047f40001767983 */ /* 0x000f280000300800 */
[----:B------:R-:W-:Y:S04]  /*bd7c0*/  STL [R1+0x4820], R112 ;  /* 0x0048207001007387 */ /* 0x000fe80000100800 */
[----:B------:R1:W-:Y:S02]  /*bd7d0*/  LDGSTS.E [R8+0x1000], desc[UR60][R4.64], P1 ;  /* 0x0100000004087fae */ /* 0x0003e4000892187c */
[----:B-1----:R-:W-:Y:S01]  /*bd7e0*/  IMAD.MOV.U32 R4, RZ, RZ, R113 ;  /* 0x000000ffff047224 */ /* 0x002fe200078e0071 */
[----:B--2---:R-:W-:-:S02]  /*bd7f0*/  IADD3.X R7, R7, UR7, RZ, P3, !PT ;  /* 0x0000000707077c10 */ /* 0x004fc40009ffe4ff */
[----:B---3--:R-:W-:-:S03]  /*bd800*/  IADD3.X R114, R114, UR7, RZ, P0, !PT ;  /* 0x0000000772727c10 */ /* 0x008fc600087fe4ff */
[----:B------:R1:W-:Y:S01]  /*bd810*/  STL [R1+0x481c], R7 ;  /* 0x00481c0701007387 */ /* 0x0003e20000100800 */
[----:B------:R-:W-:-:S03]  /*bd820*/  IADD3 R3, P2, R3, UR13, RZ ;  /* 0x0000000d03037c10 */ /* 0x000fc6000ff5e0ff */
[----:B------:R-:W2:Y:S01]  /*bd830*/  LDL.LU R113, [R1+0x47ec] ;  /* 0x0047ec0001717983 */ /* 0x000ea20000300800 */
[----:B------:R-:W-:-:S03]  /*bd840*/  IMAD.MOV.U32 R5, RZ, RZ, R7 ;  /* 0x000000ffff057224 */ /* 0x000fc600078e0007 */
[----:B------:R-:W-:Y:S04]  /*bd850*/  STL [R1+0x4818], R3 ;  /* 0x0048180301007387 */ /* 0x000fe80000100800 */
[----:B------:R-:W-:Y:S04]  /*bd860*/  STL [R1+0x4814], R114 ;  /* 0x0048147201007387 */ /* 0x000fe80000100800 */
[----:B------:R-:W3:Y:S01]  /*bd870*/  LDL.LU R115, [R1+0x4730] ;  /* 0x0047300001737983 */ /* 0x000ee20000300800 */
[----:B------:R-:W-:-:S03]  /*bd880*/  IADD3 R10, P0, R10, UR13, RZ ;  /* 0x0000000d0a0a7c10 */ /* 0x000fc6000ff1e0ff */
[----:B-1----:R-:W3:Y:S01]  /*bd890*/  LDL.LU R7, [R1+0x4728] ;  /* 0x0047280001077983 */ /* 0x002ee20000300800 */
[----:B------:R-:W-:-:S03]  /*bd8a0*/  IADD3.X R25, R25, UR7, RZ, P2, !PT ;  /* 0x0000000719197c10 */ /* 0x000fc600097fe4ff */
[----:B------:R1:W-:Y:S04]  /*bd8b0*/  LDGSTS.E [R8+0x1080], desc[UR60][R4.64], P1 ;  /* 0x0108000004087fae */ /* 0x0003e8000892187c */
[----:B------:R-:W-:Y:S04]  /*bd8c0*/  STL [R1+0x4810], R10 ;  /* 0x0048100a01007387 */ /* 0x000fe80000100800 */
[----:B------:R4:W-:Y:S01]  /*bd8d0*/  STL [R1+0x480c], R25 ;  /* 0x00480c1901007387 */ /* 0x0009e20000100800 */
[----:B-1----:R-:W-:Y:S01]  /*bd8e0*/  MOV R4, R112 ;  /* 0x0000007000047202 */ /* 0x002fe20000000f00 */
[----:B------:R-:W-:-:S02]  /*bd8f0*/  IMAD.MOV.U32 R5, RZ, RZ, R114 ;  /* 0x000000ffff057224 */ /* 0x000fc400078e0072 */
[----:B------:R-:W3:Y:S01]  /*bd900*/  LDL.LU R117, [R1+0x4724] ;  /* 0x0047240001757983 */ /* 0x000ee20000300800 */
[----:B------:R-:W-:-:S03]  /*bd910*/  IADD3 R6, P2, R6, UR13, RZ ;  /* 0x0000000d06067c10 */ /* 0x000fc6000ff5e0ff */
[----:B------:R-:W3:Y:S04]  /*bd920*/  LDL.LU R112, [R1+0x4720] ;  /* 0x0047200001707983 */ /* 0x000ee80000300800 */
[----:B------:R1:W-:Y:S01]  /*bd930*/  LDGSTS.E [R8+0x1100], desc[UR60][R4.64], P1 ;  /* 0x0110000004087fae */ /* 0x0003e2000892187c */
[----:B----4-:R-:W-:-:S03]  /*bd940*/  IADD3.X R119, R119, UR7, RZ, P0, !PT ;  /* 0x0000000777777c10 */ /* 0x010fc600087fe4ff */
[----:B------:R-:W-:Y:S04]  /*bd950*/  STL [R1+0x4808], R6 ;  /* 0x0048080601007387 */ /* 0x000fe80000100800 */
[----:B------:R-:W-:Y:S01]  /*bd960*/  STL [R1+0x4804], R119 ;  /* 0x0048047701007387 */ /* 0x000fe20000100800 */
[----:B-1----:R-:W-:Y:S02]  /*bd970*/  IMAD.MOV.U32 R4, RZ, RZ, R3 ;  /* 0x000000ffff047224 */ /* 0x002fe400078e0003 */
[----:B------:R-:W-:Y:S02]  /*bd980*/  IMAD.MOV.U32 R5, RZ, RZ, R25 ;  /* 0x000000ffff057224 */ /* 0x000fe400078e0019 */
[----:B------:R-:W4:Y:S04]  /*bd990*/  LDL.LU R25, [R1+0x471c] ;  /* 0x00471c0001197983 */ /* 0x000f280000300800 */
[----:B------:R-:W4:Y:S01]  /*bd9a0*/  LDL.LU R114, [R1+0x4714] ;  /* 0x0047140001727983 */ /* 0x000f220000300800 */
[----:B------:R-:W-:-:S03]  /*bd9b0*/  IADD3 R116, P0, R116, UR13, RZ ;  /* 0x0000000d74747c10 */ /* 0x000fc6000ff1e0ff */
[----:B------:R-:W4:Y:S04]  /*bd9c0*/  LDL.LU R3, [R1+0x4718] ;  /* 0x0047180001037983 */ /* 0x000f280000300800 */
[----:B------:R1:W-:Y:S01]  /*bd9d0*/  LDGSTS.E [R8+0x1180], desc[UR60][R4.64], P1 ;  /* 0x0118000004087fae */ /* 0x0003e2000892187c */
[----:B------:R-:W-:-:S03]  /*bd9e0*/  IADD3.X R26, R26, UR7, RZ, P2, !PT ;  /* 0x000000071a1a7c10 */ /* 0x000fc600097fe4ff */
[----:B------:R-:W-:Y:S01]  /*bd9f0*/  STL [R1+0x4800], R116 ;  /* 0x0048007401007387 */ /* 0x000fe20000100800 */
[----:B-1----:R-:W-:Y:S01]  /*bda00*/  MOV R4, R10 ;  /* 0x0000000a00047202 */ /* 0x002fe20000000f00 */
[----:B------:R-:W-:Y:S02]  /*bda10*/  IMAD.MOV.U32 R5, RZ, RZ, R119 ;  /* 0x000000ffff057224 */ /* 0x000fe400078e0077 */
[----:B------:R1:W-:Y:S04]  /*bda20*/  STL [R1+0x47fc], R26 ;  /* 0x0047fc1a01007387 */ /* 0x0003e80000100800 */
[----:B------:R1:W-:Y:S04]  /*bda30*/  LDGSTS.E [R8+0x1200], desc[UR60][R4.64], P1 ;  /* 0x0120000004087fae */ /* 0x0003e8000892187c */
[----:B------:R-:W4:Y:S01]  /*bda40*/  LDL.LU R10, [R1+0x4710] ;  /* 0x00471000010a7983 */ /* 0x000f220000300800 */
[----:B-1----:R-:W-:-:S03]  /*bda50*/  IMAD.MOV.U32 R5, RZ, RZ, R26 ;  /* 0x000000ffff057224 */ /* 0x002fc600078e001a */
[----:B------:R-:W4:Y:S01]  /*bda60*/  LDL.LU R26, [R1+0x470c] ;  /* 0x00470c00011a7983 */ /* 0x000f220000300800 */
[----:B------:R-:W-:Y:S01]  /*bda70*/  UISETP.GT.AND UP1, UPT, UR15, 0x8, UPT ;  /* 0x000000080f00788c */ /* 0x000fe2000bf24270 */
[----:B------:R-:W-:Y:S02]  /*bda80*/  IADD3 R11, P2, R11, UR13, RZ ;  /* 0x0000000d0b0b7c10 */ /* 0x000fe4000ff5e0ff */
[----:B------:R-:W-:Y:S01]  /*bda90*/  IADD3.X R118, R118, UR7, RZ, P0, !PT ;  /* 0x0000000776767c10 */ /* 0x000fe200087fe4ff */
[----:B------:R-:W-:Y:S01]  /*bdaa0*/  USEL UR12, URZ, 0x4, !UP1 ;  /* 0x000000043f0c7887 */ /* 0x000fe2000c800000 */
[----:B------:R-:W-:Y:S01]  /*bdab0*/  IMAD.MOV.U32 R4, RZ, RZ, R6 ;  /* 0x000000ffff047224 */ /* 0x000fe200078e0006 */
[----:B------:R-:W-:Y:S02]  /*bdac0*/  STL [R1+0x47f8], R11 ;  /* 0x0047f80b01007387 */ /* 0x000fe40000100800 */
[----:B------:R-:W-:Y:S02]  /*bdad0*/  USEL UR12, UR12, URZ, !UP0 ;  /* 0x0000003f0c0c7287 */ /* 0x000fe4000c000000 */
[----:B------:R-:W-:Y:S04]  /*bdae0*/  STL [R1+0x47f4], R118 ;  /* 0x0047f47601007387 */ /* 0x000fe80000100800 */
[----:B------:R-:W4:Y:S04]  /*bdaf0*/  LDL.LU R6, [R1+0x4708] ;  /* 0x0047080001067983 */ /* 0x000f280000300800 */
[----:B------:R1:W-:Y:S04]  /*bdb00*/  LDGSTS.E [R8+0x1280], desc[UR60][R4.64], P1 ;  /* 0x0128000004087fae */ /* 0x0003e8000892187c */
[----:B------:R-:W4:Y:S01]  /*bdb10*/  LDL.LU R119, [R1+0x4704] ;  /* 0x0047040001777983 */ /* 0x000f220000300800 */
[----:B------:R-:W-:-:S02]  /*bdb20*/  ISETP.NE.U32.AND P0, PT, RZ, UR12, PT ;  /* 0x0000000cff007c0c */ /* 0x000fc4000bf05070 */
[----:B-1----:R-:W-:Y:S01]  /*bdb30*/  MOV R4, R116 ;  /* 0x0000007400047202 */ /* 0x002fe20000000f00 */
[----:B------:R-:W-:-:S05]  /*bdb40*/  IMAD.MOV.U32 R5, RZ, RZ, R118 ;  /* 0x000000ffff057224 */ /* 0x000fca00078e0076 */
[----:B------:R1:W-:Y:S02]  /*bdb50*/  LDGSTS.E [R8+0x1300], desc[UR60][R4.64], P1 ;  /* 0x0130000004087fae */ /* 0x0003e4000892187c */
[----:B-1----:R-:W-:Y:S01]  /*bdb60*/  IMAD.MOV.U32 R4, RZ, RZ, R11 ;  /* 0x000000ffff047224 */ /* 0x002fe200078e000b */
[----:B--2---:R-:W-:-:S05]  /*bdb70*/  IADD3.X R113, R113, UR7, RZ, P2, !PT ;  /* 0x0000000771717c10 */ /* 0x004fca00097fe4ff */
[----:B------:R-:W-:-:S05]  /*bdb80*/  IMAD.MOV.U32 R5, RZ, RZ, R113 ;  /* 0x000000ffff057224 */ /* 0x000fca00078e0071 */
[----:B------:R1:W-:Y:S01]  /*bdb90*/  LDGSTS.E [R8+0x1380], desc[UR60][R4.64], P1 ;  /* 0x0138000004087fae */ /* 0x0003e2000892187c */
[----:B---3--:R-:W-:Y:S02]  /*bdba0*/  IADD3 R115, P3, R115, UR13, RZ ;  /* 0x0000000d73737c10 */ /* 0x008fe4000ff7e0ff */
[----:B------:R-:W-:-:S03]  /*bdbb0*/  IADD3 R7, P2, R7, UR13, RZ ;  /* 0x0000000d07077c10 */ /* 0x000fc6000ff5e0ff */
[----:B------:R-:W-:Y:S04]  /*bdbc0*/  STL [R1+0x4730], R115 ;  /* 0x0047307301007387 */ /* 0x000fe80000100800 */
[----:B------:R2:W-:Y:S04]  /*bdbd0*/  STL [R1+0x47ec], R113 ;  /* 0x0047ec7101007387 */ /* 0x0005e80000100800 */
[----:B------:R-:W3:Y:S01]  /*bdbe0*/  LDL.LU R116, [R1+0x4700] ;  /* 0x0047000001747983 */ /* 0x000ee20000300800 */
[----:B-1----:R-:W-:-:S03]  /*bdbf0*/  MOV R4, R115 ;  /* 0x0000007300047202 */ /* 0x002fc60000000f00 */
[----:B--2---:R-:W2:Y:S01]  /*bdc00*/  LDL.LU R113, [R1+0x46fc] ;  /* 0x0046fc0001717983 */ /* 0x004ea20000300800 */
[----:B------:R-:W-:-:S03]  /*bdc10*/  IADD3.X R117, R117, UR7, RZ, P3, !PT ;  /* 0x0000000775757c10 */ /* 0x000fc60009ffe4ff */
[----:B------:R-:W-:Y:S01]  /*bdc20*/  STL [R1+0x4728], R7 ;  /* 0x0047280701007387 */ /* 0x000fe20000100800 */
[----:B------:R-:W-:-:S03]  /*bdc30*/  IADD3 R112, P1, R112, UR13, RZ ;  /* 0x0000000d70707c10 */ /* 0x000fc6000ff3e0ff */
[----:B------:R-:W-:Y:S01]  /*bdc40*/  STL [R1+0x4724], R117 ;  /* 0x0047247501007387 */ /* 0x000fe20000100800 */
[----:B------:R-:W-:-:S03]  /*bdc50*/  IMAD.MOV.U32 R5, RZ, RZ, R117 ;  /* 0x000000ffff057224 */ /* 0x000fc600078e0075 */
[----:B------:R-:W2:Y:S04]  /*bdc60*/  LDL.LU R11, [R1+0x46f8] ;  /* 0x0046f800010b7983 */ /* 0x000ea80000300800 */
[----:B------:R-:W2:Y:S04]  /*bdc70*/  LDL.LU R118, [R1+0x46f4] ;  /* 0x0046f40001767983 */ /* 0x000ea80000300800 */
[----:B------:R-:W-:Y:S04]  /*bdc80*/  STL [R1+0x4720], R112 ;  /* 0x0047207001007387 */ /* 0x000fe80000100800 */
[----:B------:R1:W-:Y:S01]  /*bdc90*/  LDGSTS.E [R8+0x2000], desc[UR60][R4.64], P0 ;  /* 0x0200000004087fae */ /* 0x0003e2000812187c */
[----:B----4-:R-:W-:-:S02]  /*bdca0*/  IADD3.X R25, R25, UR7, RZ, P2, !PT ;  /* 0x0000000719197c10 */ /* 0x010fc400097fe4ff */
[----:B------:R-:W-:-:S03]  /*bdcb0*/  IADD3.X R114, R114, UR7, RZ, P1, !PT ;  /* 0x0000000772727c10 */ /* 0x000fc60008ffe4ff */
[----:B------:R4:W-:Y:S01]  /*bdcc0*/  STL [R1+0x471c], R25 ;  /* 0x00471c1901007387 */ /* 0x0009e20000100800 */
[----:B------:R-:W-:Y:S01]  /*bdcd0*/  IADD3 R3, P2, R3, UR13, RZ ;  /* 0x0000000d03037c10 */ /* 0x000fe2000ff5e0ff */
[----:B-1----:R-:W-:Y:S02]  /*bdce0*/  IMAD.MOV.U32 R5, RZ, RZ, R25 ;  /* 0x000000ffff057224 */ /* 0x002fe400078e0019 */
[----:B----4-:R-:W4:Y:S04]  /*bdcf0*/  LDL.LU R25, [R1+0x46ec] ;  /* 0x0046ec0001197983 */ /* 0x010f280000300800 */
[----:B------:R-:W-:Y:S04]  /*bdd00*/  STL [R1+0x4718], R3 ;  /* 0x0047180301007387 */ /* 0x000fe80000100800 */
[----:B------:R-:W-:Y:S04]  /*bdd10*/  STL [R1+0x4714], R114 ;  /* 0x0047147201007387 */ /* 0x000fe80000100800 */
[----:B------:R-:W4:Y:S01]  /*bdd20*/  LDL.LU R115, [R1+0x462c] ;  /* 0x00462c0001737983 */ /* 0x000f220000300800 */
[----:B------:R-:W-:-:S03]  /*bdd30*/  IMAD.MOV.U32 R4, RZ, RZ, R7 ;  /* 0x000000ffff047224 */ /* 0x000fc600078e0007 */
[----:B------:R-:W4:Y:S01]  /*bdd40*/  LDL.LU R7, [R1+0x4630] ;  /* 0x0046300001077983 */ /* 0x000f220000300800 */
[----:B------:R-:W-:-:S03]  /*bdd50*/  IADD3 R10, P1, R10, UR13, RZ ;  /* 0x0000000d0a0a7c10 */ /* 0x000fc6000ff3e0ff */
[----:B------:R1:W-:Y:S04]  /*bdd60*/  LDGSTS.E [R8+0x2080], desc[UR60][R4.64], P0 ;  /* 0x0208000004087fae */ /* 0x0003e8000812187c */
[----:B------:R-:W-:Y:S01]  /*bdd70*/  STL [R1+0x4710], R10 ;  /* 0x0047100a01007387 */ /* 0x000fe20000100800 */
[----:B------:R-:W-:-:S05]  /*bdd80*/  IADD3.X R26, R26, UR7, RZ, P2, !PT ;  /* 0x000000071a1a7c10 */ /* 0x000fca00097fe4ff */
[----:B------:R1:W-:Y:S04]  /*bdd90*/  STL [R1+0x470c], R26 ;  /* 0x00470c1a01007387 */ /* 0x0003e80000100800 */
[----:B------:R-:W4:Y:S01]  /*bdda0*/  LDL.LU R117, [R1+0x4628] ;  /* 0x0046280001757983 */ /* 0x000f220000300800 */
[----:B-1----:R-:W-:Y:S01]  /*bddb0*/  MOV R4, R112 ;  /* 0x0000007000047202 */ /* 0x002fe20000000f00 */
[----:B------:R-:W-:Y:S02]  /*bddc0*/  IMAD.MOV.U32 R5, RZ, RZ, R114 ;  /* 0x000000ffff057224 */ /* 0x000fe400078e0072 */
[----:B------:R-:W4:Y:S01]  /*bddd0*/  LDL.LU R112, [R1+0x4620] ;  /* 0x0046200001707983 */ /* 0x000f220000300800 */
[----:B------:R-:W-:-:S03]  /*bdde0*/  IADD3 R6, P2, R6, UR13, RZ ;  /* 0x0000000d06067c10 */ /* 0x000fc6000ff5e0ff */
[----:B------:R1:W-:Y:S01]  /*bddf0*/  LDGSTS.E [R8+0x2100], desc[UR60][R4.64], P0 ;  /* 0x0210000004087fae */ /* 0x0003e2000812187c */
[----:B------:R-:W-:-:S03]  /*bde00*/  IADD3.X R119, R119, UR7, RZ, P1, !PT ;  /* 0x0000000777777c10 */ /* 0x000fc60008ffe4ff */
[----:B------:R-:W-:Y:S01]  /*bde10*/  STL [R1+0x4708], R6 ;  /* 0x0047080601007387 */ /* 0x000fe20000100800 */
[----:B-1----:R-:W-:Y:S02]  /*bde20*/  IMAD.MOV.U32 R4, RZ, RZ, R3 ;  /* 0x000000ffff047224 */ /* 0x002fe400078e0003 */
[----:B------:R-:W-:Y:S01]  /*bde30*/  IMAD.MOV.U32 R5, RZ, RZ, R26 ;  /* 0x000000ffff057224 */ /* 0x000fe200078e001a */
[----:B------:R-:W-:Y:S04]  /*bde40*/  STL [R1+0x4704], R119 ;  /* 0x0047047701007387 */ /* 0x000fe80000100800 */
[----:B------:R-:W4:Y:S04]  /*bde50*/  LDL.LU R26, [R1+0x461c] ;  /* 0x00461c00011a7983 */ /* 0x000f280000300800 */
[----:B------:R-:W4:Y:S04]  /*bde60*/  LDL.LU R114, [R1+0x4614] ;  /* 0x0046140001727983 */ /* 0x000f280000300800 */
[----:B------:R-:W4:Y:S04]  /*bde70*/  LDL.LU R3, [R1+0x4618] ;  /* 0x0046180001037983 */ /* 0x000f280000300800 */
[----:B------:R1:W-:Y:S02]  /*bde80*/  LDGSTS.E [R8+0x2180], desc[UR60][R4.64], P0 ;  /* 0x0218000004087fae */ /* 0x0003e4000812187c */
[----:B-1----:R-:W-:Y:S01]  /*bde90*/  MOV R4, R10 ;  /* 0x0000000a00047202 */ /* 0x002fe20000000f00 */
[----:B------:R-:W-:-:S05]  /*bdea0*/  IMAD.MOV.U32 R5, RZ, RZ, R119 ;  /* 0x000000ffff057224 */ /* 0x000fca00078e0077 */
[----:B------:R1:W-:Y:S02]  /*bdeb0*/  LDGSTS.E [R8+0x2200], desc[UR60][R4.64], P0 ;  /* 0x0220000004087fae */ /* 0x0003e4000812187c */
[----:B-1----:R-:W-:Y:S01]  /*bdec0*/  IMAD.MOV.U32 R4, RZ, RZ, R6 ;  /* 0x000000ffff047224 */ /* 0x002fe200078e0006 */
[----:B---3--:R-:W-:Y:S02]  /*bded0*/  IADD3 R116, P1, R116, UR13, RZ ;  /* 0x0000000d74747c10 */ /* 0x008fe4000ff3e0ff */
[----:B--2---:R-:W-:-:S03]  /*bdee0*/  IADD3.X R113, R113, UR7, RZ, P2, !PT ;  /* 0x0000000771717c10 */ /* 0x004fc600097fe4ff */
[----:B------:R-:W-:Y:S04]  /*bdef0*/  STL [R1+0x4700], R116 ;  /* 0x0047007401007387 */ /* 0x000fe80000100800 */
[----:B------:R1:W-:Y:S01]  /*bdf00*/  STL [R1+0x46fc], R113 ;  /* 0x0046fc7101007387 */ /* 0x0003e20000100800 */
[----:B------:R-:W-:-:S03]  /*bdf10*/  IMAD.MOV.U32 R5, RZ, RZ, R113 ;  /* 0x000000ffff057224 */ /* 0x000fc600078e0071 */
[----:B------:R-:W2:Y:S01]  /*bdf20*/  LDL.LU R10, [R1+0x4610] ;  /* 0x00461000010a7983 */ /* 0x000ea20000300800 */
[----:B------:R-:W-:-:S03]  /*bdf30*/  IADD3 R11, P2, R11, UR13, RZ ;  /* 0x0000000d0b0b7c10 */ /* 0x000fc6000ff5e0ff */
[----:B------:R3:W-:Y:S01]  /*bdf40*/  LDGSTS.E [R8+0x2280], desc[UR60][R4.64], P0 ;  /* 0x0228000004087fae */ /* 0x0007e2000812187c */
[----:B------:R-:W-:-:S03]  /*bdf50*/  IADD3.X R118, R118, UR7, RZ, P1, !PT ;  /* 0x0000000776767c10 */ /* 0x000fc60008ffe4ff */
[----:B-1----:R-:W2:Y:S04]  /*bdf60*/  LDL.LU R113, [R1+0x460c] ;  /* 0x00460c0001717983 */ /* 0x002ea80000300800 */
[----:B------:R-:W-:Y:S04]  /*bdf70*/  STL [R1+0x46f8], R11 ;  /* 0x0046f80b01007387 */ /* 0x000fe80000100800 */
[----:B------:R-:W-:Y:S01]  /*bdf80*/  STL [R1+0x46f4], R118 ;  /* 0x0046f47601007387 */ /* 0x000fe20000100800 */
[----:B---3--:R-:W-:-:S03]  /*bdf90*/  MOV R4, R116 ;  /* 0x0000007400047202 */ /* 0x008fc60000000f00 */
[----:B------:R-:W3:Y:S01]  /*bdfa0*/  LDL.LU R6, [R1+0x4608] ;  /* 0x0046080001067983 */ /* 0x000ee20000300800 */
[----:B------:R-:W-:-:S03]  /*bdfb0*/  IMAD.MOV.U32 R5, RZ, RZ, R118 ;  /* 0x000000ffff057224 */ /* 0x000fc600078e0076 */
[----:B------:R-:W3:Y:S04]  /*bdfc0*/  LDL.LU R119, [R1+0x4604] ;  /* 0x0046040001777983 */ /* 0x000ee80000300800 */
[----:B------:R1:W-:Y:S01]  /*bdfd0*/  LDGSTS.E [R8+0x2300], desc[UR60][R4.64], P0 ;  /* 0x0230000004087fae */ /* 0x0003e2000812187c */
[----:B----4-:R-:W-:Y:S02]  /*bdfe0*/  IADD3.X R25, R25, UR7, RZ, P2, !PT ;  /* 0x0000000719197c10 */ /* 0x010fe400097fe4ff */
[----:B------:R-:W-:-:S03]  /*bdff0*/  IADD3 R115, P3, R115, UR13, RZ ;  /* 0x0000000d73737c10 */ /* 0x000fc6000ff7e0ff */
[----:B-1----:R-:W-:Y:S02]  /*be000*/  IMAD.MOV.U32 R5, RZ, RZ, R25 ;  /* 0x000000ffff057224 */ /* 0x002fe400078e0019 */
[----:B------:R-:W-:Y:S01]  /*be010*/  STL [R1+0x462c], R115 ;  /* 0x00462c7301007387 */ /* 0x000fe20000100800 */
[----:B------:R-:W-:-:S03]  /*be020*/  IADD3 R7, P2, R7, UR13, RZ ;  /* 0x0000000d07077c10 */ /* 0x000fc6000ff5e0ff */
[----:B------:R1:W-:Y:S04]  /*be030*/  STL [R1+0x46ec], R25 ;  /* 0x0046ec1901007387 */ /* 0x0003e80000100800 */
[----:B------:R-:W4:Y:S04]  /*be040*/  LDL.LU R116, [R1+0x4600] ;  /* 0x0046000001747983 */ /* 0x000f280000300800 */
[----:B-1----:R-:W4:Y:S01]  /*be050*/  LDL.LU R25, [R1+0x45fc] ;  /* 0x0045fc0001197983 */ /* 0x002f220000300800 */
[----:B------:R-:W-:Y:S01]  /*be060*/  IMAD.MOV.U32 R4, RZ, RZ, R11 ;  /* 0x000000ffff047224 */ /* 0x000fe200078e000b */
[----:B------:R-:W-:-:S02]  /*be070*/  IADD3.X R117, R117, UR7, RZ, P3, !PT ;  /* 0x0000000775757c10 */ /* 0x000fc40009ffe4ff */
[----:B------:R-:W-:Y:S04]  /*be080*/  STL [R1+0x4630], R7 ;  /* 0x0046300701007387 */ /* 0x000fe80000100800 */
[----:B------:R-:W-:Y:S04]  /*be090*/  STL [R1+0x4628], R117 ;  /* 0x0046287501007387 */ /* 0x000fe80000100800 */
[----:B------:R-:W4:Y:S04]  /*be0a0*/  LDL.LU R11, [R1+0x45f8] ;  /* 0x0045f800010b7983 */ /* 0x000f280000300800 */
[----:B------:R-:W4:Y:S01]  /*be0b0*/  LDL.LU R118, [R1+0x45f4] ;  /* 0x0045f40001767983 */ /* 0x000f220000300800 */
[----:B------:R-:W-:-:S03]  /*be0c0*/  UISETP.GT.AND UP1, UPT, UR15, 0xc, UPT ;  /* 0x0000000c0f00788c */ /* 0x000fc6000bf24270 */
[----:B------:R1:W-:Y:S01]  /*be0d0*/  LDGSTS.E [R8+0x2380], desc[UR60][R4.64], P0 ;  /* 0x0238000004087fae */ /* 0x0003e2000812187c */
[----:B------:R-:W-:-:S04]  /*be0e0*/  USEL UR12, URZ, 0x4, !UP1 ;  /* 0x000000043f0c7887 */ /* 0x000fc8000c800000 */
[----:B------:R-:W-:-:S06]  /*be0f0*/  USEL UR12, UR12, URZ, !UP0 ;  /* 0x0000003f0c0c7287 */ /* 0x000fcc000c000000 */
[----:B------:R-:W-:Y:S01]  /*be100*/  ISETP.NE.U32.AND P1, PT, RZ, UR12, PT ;  /* 0x0000000cff007c0c */ /* 0x000fe2000bf25070 */
[----:B-1----:R-:W-:Y:S01]  /*be110*/  IMAD.MOV.U32 R5, RZ, RZ, R117 ;  /* 0x000000ffff057224 */ /* 0x002fe200078e0075 */
[----:B------:R-:W-:Y:S02]  /*be120*/  IADD3 R112, P0, R112, UR13, RZ ;  /* 0x0000000d70707c10 */ /* 0x000fe4000ff1e0ff */
[----:B------:R-:W-:Y:S02]  /*be130*/  MOV R4, R115 ;  /* 0x0000007300047202 */ /* 0x000fe40000000f00 */
[----:B------:R-:W-:Y:S02]  /*be140*/  IADD3.X R26, R26, UR7, RZ, P2, !PT ;  /* 0x000000071a1a7c10 */ /* 0x000fe400097fe4ff */
[----:B------:R-:W-:Y:S01]  /*be150*/  IADD3 R3, P2, R3, UR13, RZ ;  /* 0x0000000d03037c10 */ /* 0x000fe2000ff5e0ff */
[----:B------:R-:W-:Y:S01]  /*be160*/  STL [R1+0x4620], R112 ;  /* 0x0046207001007387 */ /* 0x000fe20000100800 */
[----:B------:R-:W-:-:S03]  /*be170*/  IADD3.X R114, R114, UR7, RZ, P0, !PT ;  /* 0x0000000772727c10 */ /* 0x000fc600087fe4ff */
[----:B------:R1:W-:Y:S04]  /*be180*/  LDGSTS.E [R8+0x3000], desc[UR60][R4.64], P1 ;  /* 0x0300000004087fae */ /* 0x0003e8000892187c */
[----:B------:R1:W-:Y:S02]  /*be190*/  STL [R1+0x461c], R26 ;  /* 0x00461c1a01007387 */ /* 0x0003e40000100800 */
[----:B-1----:R-:W-:Y:S02]  /*be1a0*/  IMAD.MOV.U32 R5, RZ, RZ, R26 ;  /* 0x000000ffff057224 */ /* 0x002fe400078e001a */
[----:B------:R-:W4:Y:S01]  /*be1b0*/  LDL.LU R26, [R1+0x45e4] ;  /* 0x0045e400011a7983 */ /* 0x000f220000300800 */
[----:B------:R-:W-:-:S03]  /*be1c0*/  IMAD.MOV.U32 R4, RZ, RZ, R7 ;  /* 0x000000ffff047224 */ /* 0x000fc600078e0007 */
[----:B------:R-:W-:Y:S04]  /*be1d0*/  STL [R1+0x4618], R3 ;  /* 0x0046180301007387 */ /* 0x000fe80000100800 */
[----:B------:R-:W-:Y:S04]  /*be1e0*/  STL [R1+0x4614], R114 ;  /* 0x0046147201007387 */ /* 0x000fe80000100800 */
[----:B------:R-:W4:Y:S04]  /*be1f0*/  LDL.LU R115, [R1+0x452c] ;  /* 0x00452c0001737983 */ /* 0x000f280000300800 */
[----:B------:R1:W-:Y:S04]  /*be200*/  LDGSTS.E [R8+0x3080], desc[UR60][R4.64], P1 ;  /* 0x0308000004087fae */ /* 0x0003e8000892187c */
[----:B------:R-:W4:Y:S01]  /*be210*/  LDL.LU R7, [R1+0x4530] ;  /* 0x0045300001077983 */ /* 0x000f220000300800 */
[----:B-1----:R-:W-:Y:S01]  /*be220*/  MOV R4, R112 ;  /* 0x0000007000047202 */ /* 0x002fe20000000f00 */
[----:B------:R-:W-:-:S05]  /*be230*/  IMAD.MOV.U32 R5, RZ, RZ, R114 ;  /* 0x000000ffff057224 */ /* 0x000fca00078e0072 */
[----:B------:R1:W-:Y:S02]  /*be240*/  LDGSTS.E [R8+0x3100], desc[UR60][R4.64], P1 ;  /* 0x0310000004087fae */ /* 0x0003e4000892187c */
[----:B-1----:R-:W-:Y:S01]  /*be250*/  IMAD.MOV.U32 R4, RZ, RZ, R3 ;  /* 0x000000ffff047224 */ /* 0x002fe200078e0003 */
[----:B--2---:R-:W-:Y:S02]  /*be260*/  IADD3 R10, P0, R10, UR13, RZ ;  /* 0x0000000d0a0a7c10 */ /* 0x004fe4000ff1e0ff */
[----:B------:R-:W-:-:S03]  /*be270*/  IADD3.X R113, R113, UR7, RZ, P2, !PT ;  /* 0x0000000771717c10 */ /* 0x000fc600097fe4ff */
[----:B------:R-:W-:Y:S04]  /*be280*/  STL [R1+0x4610], R10 ;  /* 0x0046100a01007387 */ /* 0x000fe80000100800 */
[----:B------:R1:W-:Y:S01]  /*be290*/  STL [R1+0x460c], R113 ;  /* 0x00460c7101007387 */ /* 0x0003e20000100800 */
[----:B------:R-:W-:-:S03]  /*be2a0*/  IMAD.MOV.U32 R5, RZ, RZ, R113 ;  /* 0x000000ffff057224 */ /* 0x000fc600078e0071 */
[----:B------:R-:W2:Y:S01]  /*be2b0*/  LDL.LU R117, [R1+0x4528] ;  /* 0x0045280001757983 */ /* 0x000ea20000300800 */
[----:B---3--:R-:W-:-:S03]  /*be2c0*/  IADD3 R6, P2, R6, UR13, RZ ;  /* 0x0000000d06067c10 */ /* 0x008fc6000ff5e0ff */
[----:B------:R-:W3:Y:S01]  /*be2d0*/  LDL.LU R112, [R1+0x4520] ;  /* 0x0045200001707983 */ /* 0x000ee20000300800 */
[----:B------:R-:W-:-:S03]  /*be2e0*/  IADD3.X R119, R119, UR7, RZ, P0, !PT ;  /* 0x0000000777777c10 */ /* 0x000fc600087fe4ff */
[----:B------:R-:W-:Y:S04]  /*be2f0*/  STL [R1+0x4608], R6 ;  /* 0x0046080601007387 */ /* 0x000fe80000100800 */
[----:B------:R-:W-:Y:S04]  /*be300*/  STL [R1+0x4604], R119 ;  /* 0x0046047701007387 */ /* 0x000fe80000100800 */
[----:B-1----:R-:W3:Y:S04]  /*be310*/  LDL.LU R113, [R1+0x451c] ;  /* 0x00451c0001717983 */ /* 0x002ee80000300800 */
[----:B------:R-:W3:Y:S04]  /*be320*/  LDL.LU R114, [R1+0x4514] ;  /* 0x0045140001727983 */ /* 0x000ee80000300800 */
[----:B------:R-:W3:Y:S04]  /*be330*/  LDL.LU R3, [R1+0x4518] ;  /* 0x0045180001037983 */ /* 0x000ee80000300800 */
[----:B------:R1:W-:Y:S02]  /*be340*/  LDGSTS.E [R8+0x3180], desc[UR60][R4.64], P1 ;  /* 0x0318000004087fae */ /* 0x0003e4000892187c */
[----:B-1----:R-:W-:Y:S01]  /*be350*/  MOV R4, R10 ;  /* 0x0000000a00047202 */ /* 0x002fe20000000f00 */
[----:B------:R-:W-:Y:S01]  /*be360*/  IMAD.MOV.U32 R5, RZ, RZ, R119 ;  /* 0x000000ffff057224 */ /* 0x000fe200078e0077 */
[----:B----4-:R-:W-:-:S04]  /*be370*/  IADD3 R116, P0, R116, UR13, RZ ;  /* 0x0000000d74747c10 */ /* 0x010fc8000ff1e0ff */
[----:B------:R1:W-:Y:S01]  /*be380*/  LDGSTS.E [R8+0x3200], desc[UR60][R4.64], P1 ;  /* 0x0320000004087fae */ /* 0x0003e2000892187c */
[----:B------:R-:W-:-:S03]  /*be390*/  IADD3.X R25, R25, UR7, RZ, P2, !PT ;  /* 0x0000000719197c10 */ /* 0x000fc600097fe4ff */
[----:B------:R-:W-:Y:S04]  /*be3a0*/  STL [R1+0x4600], R116 ;  /* 0x0046007401007387 */ /* 0x000fe80000100800 */
[----:B------:R4:W-:Y:S04]  /*be3b0*/  STL [R1+0x45fc], R25 ;  /* 0x0045fc1901007387 */ /* 0x0009e80000100800 */
[----:B------:R-:W3:Y:S01]  /*be3c0*/  LDL.LU R10, [R1+0x4510] ;  /* 0x00451000010a7983 */ /* 0x000ee20000300800 */
[----:B-1----:R-:W-:Y:S01]  /*be3d0*/  IMAD.MOV.U32 R5, RZ, RZ, R25 ;  /* 0x000000ffff057224 */ /* 0x002fe200078e0019 */
[----:B------:R-:W-:-:S02]  /*be3e0*/  IADD3 R11, P2, R11, UR13, RZ ;  /* 0x0000000d0b0b7c10 */ /* 0x000fc4000ff5e0ff */
[----:B----4-:R-:W4:Y:S01]  /*be3f0*/  LDL.LU R25, [R1+0x450c] ;  /* 0x00450c0001197983 */ /* 0x010f220000300800 */
[----:B------:R-:W-:-:S03]  /*be400*/  IADD3.X R118, R118, UR7, RZ, P0, !PT ;  /* 0x0000000776767c10 */ /* 0x000fc600087fe4ff */
[----:B------:R-:W-:Y:S01]  /*be410*/  STL [R1+0x45f8], R11 ;  /* 0x0045f80b01007387 */ /* 0x000fe20000100800 */
[----:B------:R-:W-:-:S03]  /*be420*/  IMAD.MOV.U32 R4, RZ, RZ, R6 ;  /* 0x000000ffff047224 */ /* 0x000fc600078e0006 */
[----:B------:R-:W-:Y:S04]  /*be430*/  STL [R1+0x45f4], R118 ;  /* 0x0045f47601007387 */ /* 0x000fe80000100800 */
[----:B------:R-:W4:Y:S04]  /*be440*/  LDL.LU R6, [R1+0x4508] ;  /* 0x0045080001067983 */ /* 0x000f280000300800 */
[----:B------:R-:W4:Y:S01]  /*be450*/  LDL.LU R119, [R1+0x4504] ;  /* 0x0045040001777983 */ /* 0x000f220000300800 */
[----:B------:R-:W-:-:S03]  /*be460*/  UISETP.GT.AND UP1, UPT, UR15, 0x10, UPT ;  /* 0x000000100f00788c */ /* 0x000fc6000bf24270 */
[----:B------:R1:W-:Y:S01]  /*be470*/  LDGSTS.E [R8+0x3280], desc[UR60][R4.64], P1 ;  /* 0x0328000004087fae */ /* 0x0003e2000892187c */
[----:B------:R-:W-:-:S04]  /*be480*/  USEL UR12, URZ, 0x4, !UP1 ;  /* 0x000000043f0c7887 */ /* 0x000fc8000c800000 */
[----:B------:R-:W-:Y:S01]  /*be490*/  USEL UR12, UR12, URZ, !UP0 ;  /* 0x0000003f0c0c7287 */ /* 0x000fe2000c000000 */
[----:B-1----:R-:W-:Y:S01]  /*be4a0*/  MOV R4, R116 ;  /* 0x0000007400047202 */ /* 0x002fe20000000f00 */
[----:B------:R-:W-:-:S04]  /*be4b0*/  IMAD.MOV.U32 R5, RZ, RZ, R118 ;  /* 0x000000ffff057224 */ /* 0x000fc800078e0076 */
[----:B------:R-:W-:Y:S01]  /*be4c0*/  ISETP.NE.U32.AND P0, PT, RZ, UR12, PT ;  /* 0x0000000cff007c0c */ /* 0x000fe2000bf05070 */
[----:B------:R1:W-:Y:S01]  /*be4d0*/  LDGSTS.E [R8+0x3300], desc[UR60][R4.64], P1 ;  /* 0x0330000004087fae */ /* 0x0003e2000892187c */
[----:B------:R-:W-:Y:S01]  /*be4e0*/  IADD3.X R26, R26, UR7, RZ, P2, !PT ;  /* 0x000000071a1a7c10 */ /* 0x000fe200097fe4ff */
[----:B-1----:R-:W-:Y:S01]  /*be4f0*/  IMAD.MOV.U32 R4, RZ, RZ, R11 ;  /* 0x000000ffff047224 */ /* 0x002fe200078e000b */
[----:B------:R-:W-:-:S03]  /*be500*/  IADD3 R115, P3, R115, UR13, RZ ;  /* 0x0000000d73737c10 */ /* 0x000fc6000ff7e0ff */
[----:B------:R-:W-:Y:S02]  /*be510*/  IMAD.MOV.U32 R5, RZ, RZ, R26 ;  /* 0x000000ffff057224 */ /* 0x000fe400078e001a */
[----:B------:R-:W-:Y:S01]  /*be520*/  STL [R1+0x452c], R115 ;  /* 0x00452c7301007387 */ /* 0x000fe20000100800 */
[----:B------:R-:W-:-:S03]  /*be530*/  IADD3 R7, P2, R7, UR13, RZ ;  /* 0x0000000d07077c10 */ /* 0x000fc6000ff5e0ff */
[----:B------:R1:W-:Y:S04]  /*be540*/  STL [R1+0x45e4], R26 ;  /* 0x0045e41a01007387 */ /* 0x0003e80000100800 */
[----:B------:R-:W4:Y:S04]  /*be550*/  LDL.LU R116, [R1+0x4500] ;  /* 0x0045000001747983 */ /* 0x000f280000300800 */
[----:B------:R1:W-:Y:S04]  /*be560*/  LDGSTS.E [R8+0x3380], desc[UR60][R4.64], P1 ;  /* 0x0338000004087fae */ /* 0x0003e8000892187c */
[----:B-1----:R-:W4:Y:S04]  /*be570*/  LDL.LU R26, [R1+0x44fc] ;  /* 0x0044fc00011a7983 */ /* 0x002f280000300800 */
[----:B------:R-:W-:Y:S01]  /*be580*/  STL [R1+0x4530], R7 ;  /* 0x0045300701007387 */ /* 0x000fe20000100800 */
[----:B------:R-:W-:-:S02]  /*be590*/  MOV R4, R115 ;  /* 0x0000007300047202 */ /* 0x000fc40000000f00 */
[----:B--2---:R-:W-:Y:S02]  /*be5a0*/  IADD3.X R117, R117, UR7, RZ, P3, !PT ;  /* 0x0000000775757c10 */ /* 0x004fe40009ffe4ff */
[----:B---3--:R-:W-:-:S03]  /*be5b0*/  IADD3 R112, P1, R112, UR13, RZ ;  /* 0x0000000d70707c10 */ /* 0x008fc6000ff3e0ff */
[----:B------:R-:W-:Y:S01]  /*be5c0*/  STL [R1+0x4528], R117 ;  /* 0x0045287501007387 */ /* 0x000fe20000100800 */
[----:B------:R-:W-:-:S03]  /*be5d0*/  IMAD.MOV.U32 R5, RZ, RZ, R117 ;  /* 0x000000ffff057224 */ /* 0x000fc600078e0075 */
[----:B------:R-:W2:Y:S04]  /*be5e0*/  LDL.LU R11, [R1+0x44f8] ;  /* 0x0044f800010b7983 */ /* 0x000ea80000300800 */
[----:B------:R-:W3:Y:S01]  /*be5f0*/  LDL.LU R118, [R1+0x44f4] ;  /* 0x0044f40001767983 */ /* 0x000ee20000300800 */
[----:B------:R-:W-:-:S03]  /*be600*/  IADD3.X R113, R113, UR7, RZ, P2, !PT ;  /* 0x0000000771717c10 */ /* 0x000fc600097fe4ff */
[----:B------:R-:W-:Y:S01]  /*be610*/  STL [R1+0x4520], R112 ;  /* 0x0045207001007387 */ /* 0x000fe20000100800 */
[----:B------:R-:W-:-:S03]  /*be620*/  IADD3.X R114, R114, UR7, RZ, P1, !PT ;  /* 0x0000000772727c10 */ /* 0x000fc60008ffe4ff */
[----:B------:R1:W-:Y:S01]  /*be630*/  LDGSTS.E [R8+0x4000], desc[UR60][R4.64], P0 ;  /* 0x0400000004087fae */ /* 0x0003e2000812187c */
[----:B------:R-:W-:-:S03]  /*be640*/  IADD3 R3, P2, R3, UR13, RZ ;  /* 0x0000000d03037c10 */ /* 0x000fc6000ff5e0ff */
[----:B------:R1:W-:Y:S02]  /*be650*/  STL [R1+0x451c], R113 ;  /* 0x00451c7101007387 */ /* 0x0003e40000100800 */
[----:B-1----:R-:W-:Y:S02]  /*be660*/  IMAD.MOV.U32 R5, RZ, RZ, R113 ;  /* 0x000000ffff057224 */ /* 0x002fe400078e0071 */
[----:B------:R-:W3:Y:S04]  /*be670*/  LDL.LU R113, [R1+0x44e4] ;  /* 0x0044e40001717983 */ /* 0x000ee80000300800 */
[----:B------:R-:W-:Y:S01]  /*be680*/  STL [R1+0x4518], R3 ;  /* 0x0045180301007387 */ /* 0x000fe20000100800 */
[----:B------:R-:W-:-:S03]  /*be690*/  IMAD.MOV.U32 R4, RZ, RZ, R7 ;  /* 0x000000ffff047224 */ /* 0x000fc600078e0007 */
[----:B------:R-:W-:Y:S04]  /*be6a0*/  STL [R1+0x4514], R114 ;  /* 0x0045147201007387 */ /* 0x000fe80000100800 */
[----:B------:R-:W3:Y:S04]  /*be6b0*/  LDL.LU R115, [R1+0x442c] ;  /* 0x00442c0001737983 */ /* 0x000ee80000300800 */
[----:B------:R-:W3:Y:S04]  /*be6c0*/  LDL.LU R7, [R1+0x4430] ;  /* 0x0044300001077983 */ /* 0x000ee80000300800 */
[----:B------:R1:W-:Y:S01]  /*be6d0*/  LDGSTS.E [R8+0x4080], desc[UR60][R4.64], P0 ;  /* 0x0408000004087fae */ /* 0x0003e2000812187c */
[----:B------:R-:W-:-:S02]  /*be6e0*/  IADD3 R10, P1, R10, UR13, RZ ;  /* 0x0000000d0a0a7c10 */ /* 0x000fc4000ff3e0ff */
[----:B----4-:R-:W-:-:S03]  /*be6f0*/  IADD3.X R25, R25, UR7, RZ, P2, !PT ;  /* 0x0000000719197c10 */ /* 0x010fc600097fe4ff */
[----:B------:R-:W-:Y:S01]  /*be700*/  STL [R1+0x4510], R10 ;  /* 0x0045100a01007387 */ /* 0x000fe20000100800 */
[----:B-1----:R-:W-:-:S03]  /*be710*/  MOV R4, R112 ;  /* 0x0000007000047202 */ /* 0x002fc60000000f00 */
[----:B------:R1:W-:Y:S01]  /*be720*/  STL [R1+0x450c], R25 ;  /* 0x00450c1901007387 */ /* 0x0003e20000100800 */
[----:B------:R-:W-:-:S03]  /*be730*/  IMAD.MOV.U32 R5, RZ, RZ, R114 ;  /* 0x000000ffff057224 */ /* 0x000fc600078e0072 */
[----:B------:R-:W4:Y:S01]  /*be740*/  LDL.LU R117, [R1+0x4428] ;  /* 0x0044280001757983 */ /* 0x000f220000300800 */
[----:B------:R-:W-:-:S03]  /*be750*/  IADD3 R6, P2, R6, UR13, RZ ;  /* 0x0000000d06067c10 */ /* 0x000fc6000ff5e0ff */
[----:B------:R-:W4:Y:S01]  /*be760*/  LDL.LU R112, [R1+0x4420] ;  /* 0x0044200001707983 */ /* 0x000f220000300800 */
[----:B------:R-:W-:-:S03]  /*be770*/  IADD3.X R119, R119, UR7, RZ, P1, !PT ;  /* 0x0000000777777c10 */ /* 0x000fc60008ffe4ff */
[----:B------:R1:W-:Y:S04]  /*be780*/  LDGSTS.E [R8+0x4100], desc[UR60][R4.64], P0 ;  /* 0x0410000004087fae */ /* 0x0003e8000812187c */
[----:B------:R-:W-:Y:S04]  /*be790*/  STL [R1+0x4508], R6 ;  /* 0x0045080601007387 */ /* 0x000fe80000100800 */
[----:B------:R-:W-:Y:S01]  /*be7a0*/  STL [R1+0x4504], R119 ;  /* 0x0045047701007387 */ /* 0x000fe20000100800 */
[----:B-1----:R-:W-:-:S03]  /*be7b0*/  IMAD.MOV.U32 R5, RZ, RZ, R25 ;  /* 0x000000ffff057224 */ /* 0x002fc600078e0019 */
[----:B------:R-:W4:Y:S01]  /*be7c0*/  LDL.LU R25, [R1+0x441c] ;  /* 0x00441c0001197983 */ /* 0x000f220000300800 */
[----:B------:R-:W-:-:S03]  /*be7d0*/  IMAD.MOV.U32 R4, RZ, RZ, R3 ;  /* 0x000000ffff047224 */ /* 0x000fc600078e0003 */
[----:B------:R-:W4:Y:S04]  /*be7e0*/  LDL.LU R114, [R1+0x4414] ;  /* 0x0044140001727983 */ /* 0x000f280000300800 */
[----:B------:R-:W4:Y:S04]  /*be7f0*/  LDL.LU R3, [R1+0x4418] ;  /* 0x0044180001037983 */ /* 0x000f280000300800 */
[----:B------:R1:W-:Y:S01]  /*be800*/  LDGSTS.E [R8+0x4180], desc[UR60][R4.64], P0 ;  /* 0x0418000004087fae */ /* 0x0003e2000812187c */
[----:B------:R-:W-:Y:S01]  /*be810*/  UISETP.GT.AND UP1, UPT, UR15, 0x14, UPT ;  /* 0x000000140f00788c */ /* 0x000fe2000bf24270 */
[----:B-1----:R-:W-:Y:S01]  /*be820*/  MOV R4, R10 ;  /* 0x0000000a00047202 */ /* 0x002fe20000000f00 */
[----:B------:R-:W-:-:S05]  /*be830*/  IMAD.MOV.U32 R5, RZ, RZ, R119 ;  /* 0x000000ffff057224 */ /* 0x000fca00078e0077 */
[----:B------:R1:W-:Y:S01]  /*be840*/  LDGSTS.E [R8+0x4200], desc[UR60][R4.64], P0 ;  /* 0x0420000004087fae */ /* 0x0003e2000812187c */
[----:B------:R-:W-:Y:S02]  /*be850*/  IADD3 R116, P1, R116, UR13, RZ ;  /* 0x0000000d74747c10 */ /* 0x000fe4000ff3e0ff */
[----:B------:R-:W-:-:S03]  /*be860*/  IADD3.X R26, R26, UR7, RZ, P2, !PT ;  /* 0x000000071a1a7c10 */ /* 0x000fc600097fe4ff */
[----:B------:R-:W-:Y:S04]  /*be870*/  STL [R1+0x4500], R116 ;  /* 0x0045007401007387 */ /* 0x000fe80000100800 */
[----:B------:R1:W-:Y:S02]  /*be880*/  STL [R1+0x44fc], R26 ;  /* 0x0044fc1a01007387 */ /* 0x0003e40000100800 */
[----:B-1----:R-:W-:Y:S02]  /*be890*/  IMAD.MOV.U32 R5, RZ, RZ, R26 ;  /* 0x000000ffff057224 */ /* 0x002fe400078e001a */
[----:B------:R-:W4:Y:S01]  /*be8a0*/  LDL.LU R10, [R1+0x4410] ;  /* 0x00441000010a7983 */ /* 0x000f220000300800 */
[----:B------:R-:W-:Y:S01]  /*be8b0*/  IMAD.MOV.U32 R4, RZ, RZ, R6 ;  /* 0x000000ffff047224 */ /* 0x000fe200078e0006 */
[----:B------:R-:W-:-:S02]  /*be8c0*/  USEL UR12, URZ, 0x4, !UP1 ;  /* 0x000000043f0c7887 */ /* 0x000fc4000c800000 */
[----:B------:R-:W4:Y:S02]  /*be8d0*/  LDL.LU R26, [R1+0x440c] ;  /* 0x00440c00011a7983 */ /* 0x000f240000300800 */
[----:B------:R-:W-:Y:S02]  /*be8e0*/  USEL UR12, UR12, URZ, !UP0 ;  /* 0x0000003f0c0c7287 */ /* 0x000fe4000c000000 */
[----:B------:R1:W-:Y:S02]  /*be8f0*/  LDGSTS.E [R8+0x4280], desc[UR60][R4.64], P0 ;  /* 0x0428000004087fae */ /* 0x0003e4000812187c */
[----:B-1----:R-:W-:Y:S02]  /*be900*/  MOV R4, R116 ;  /* 0x0000007400047202 */ /* 0x002fe40000000f00 */
[----:B--2---:R-:W-:Y:S02]  /*be910*/  IADD3 R11, P2, R11, UR13, RZ ;  /* 0x0000000d0b0b7c10 */ /* 0x004fe4000ff5e0ff */
[----:B---3--:R-:W-:-:S03]  /*be920*/  IADD3.X R118, R118, UR7, RZ, P1, !PT ;  /* 0x0000000776767c10 */ /* 0x008fc60008ffe4ff */
[----:B------:R-:W-:Y:S04]  /*be930*/  STL [R1+0x44f8], R11 ;  /* 0x0044f80b01007387 */ /* 0x000fe80000100800 */
[----:B------:R-:W-:Y:S01]  /*be940*/  STL [R1+0x44f4], R118 ;  /* 0x0044f47601007387 */ /* 0x000fe20000100800 */
[----:B------:R-:W-:-:S03]  /*be950*/  IMAD.MOV.U32 R5, RZ, RZ, R118 ;  /* 0x000000ffff057224 */ /* 0x000fc600078e0076 */
[----:B------:R-:W2:Y:S04]  /*be960*/  LDL.LU R6, [R1+0x4408] ;  /* 0x0044080001067983 */ /* 0x000ea80000300800 */
[----:B------:R-:W3:Y:S01]  /*be970*/  LDL.LU R119, [R1+0x4404] ;  /* 0x0044040001777983 */ /* 0x000ee20000300800 */
[----:B------:R-:W-:-:S03]  /*be980*/  ISETP.NE.U32.AND P1, PT, RZ, UR12, PT ;  /* 0x0000000cff007c0c */ /* 0x000fc6000bf25070 */
[----:B------:R1:W-:Y:S01]  /*be990*/  LDGSTS.E [R8+0x4300], desc[UR60][R4.64], P0 ;  /* 0x0430000004087fae */ /* 0x0003e2000812187c */
[----:B------:R-:W-:Y:S02]  /*be9a0*/  IADD3.X R113, R113, UR7, RZ, P2, !PT ;  /* 0x0000000771717c10 */ /* 0x000fe400097fe4ff */
[----:B------:R-:W-:-:S03]  /*be9b0*/  IADD3 R115, P3, R115, UR13, RZ ;  /* 0x0000000d73737c10 */ /* 0x000fc6000ff7e0ff */
[----:B-1----:R-:W-:Y:S01]  /*be9c0*/  IMAD.MOV.U32 R5, RZ, RZ, R113 ;  /* 0x000000ffff057224 */ /* 0x002fe200078e0071 */
[----:B------:R-:W-:Y:S01]  /*be9d0*/  IADD3 R7, P2, R7, UR13, RZ ;  /* 0x0000000d07077c10 */ /* 0x000fe2000ff5e0ff */
[----:B------:R-:W-:Y:S01]  /*be9e0*/  STL [R1+0x442c], R115 ;  /* 0x00442c7301007387 */ /* 0x000fe20000100800 */
[----:B------:R-:W-:-:S03]  /*be9f0*/  IMAD.MOV.U32 R4, RZ, RZ, R11 ;  /* 0x000000ffff047224 */ /* 0x000fc600078e000b */
[----:B------:R1:W-:Y:S04]  /*bea00*/  STL [R1+0x44e4], R113 ;  /* 0x0044e47101007387 */ /* 0x0003e80000100800 */
[----:B------:R-:W3:Y:S04]  /*bea10*/  LDL.LU R116, [R1+0x4400] ;  /* 0x0044000001747983 */ /* 0x000ee80000300800 */
[----:B------:R4:W-:Y:S04]  /*bea20*/  LDGSTS.E [R8+0x4380], desc[UR60][R4.64], P0 ;  /* 0x0438000004087fae */ /* 0x0009e8000812187c */
[----:B-1----:R-:W3:Y:S01]  /*bea30*/  LDL.LU R113, [R1+0x43fc] ;  /* 0x0043fc0001717983 */ /* 0x002ee20000300800 */
[----:B----4-:R-:W-:-:S03]  /*bea40*/  IADD3.X R117, R117, UR7, RZ, P3, !PT ;  /* 0x0000000775757c10 */ /* 0x010fc60009ffe4ff */
[----:B------:R-:W-:Y:S01]  /*bea50*/  STL [R1+0x4430], R7 ;  /* 0x0044300701007387 */ /* 0x000fe20000100800 */
[----:B------:R-:W-:-:S03]  /*bea60*/  MOV R4, R115 ;  /* 0x0000007300047202 */ /* 0x000fc60000000f00 */
[----:B------:R-:W-:Y:S01]  /*bea70*/  STL [R1+0x4428], R117 ;  /* 0x0044287501007387 */ /* 0x000fe20000100800 */
[----:B------:R-:W-:Y:S01]  /*bea80*/  IADD3 R112, P0, R112, UR13, RZ ;  /* 0x0000000d70707c10 */ /* 0x000fe2000ff1e0ff */
[----:B------:R-:W-:Y:S02]  /*bea90*/  IMAD.MOV.U32 R5, RZ, RZ, R117 ;  /* 0x000000ffff057224 */ /* 0x000fe400078e0075 */
[----:B------:R-:W4:Y:S04]  /*beaa0*/  LDL.LU R11, [R1+0x43f8] ;  /* 0x0043f800010b7983 */ /* 0x000f280000300800 */
[----:B------:R-:W4:Y:S04]  /*beab0*/  LDL.LU R118, [R1+0x43f4] ;  /* 0x0043f40001767983 */ /* 0x000f280000300800 */
[----:B------:R-:W-:Y:S04]  /*beac0*/  STL [R1+0x4420], R112 ;  /* 0x0044207001007387 */ /* 0x000fe80000100800 */
[----:B------:R1:W-:Y:S01]  /*bead0*/  LDGSTS.E [R8+0x5000], desc[UR60][R4.64], P1 ;  /* 0x0500000004087fae */ /* 0x0003e2000892187c */
[----:B------:R-:W-:-:S02]  /*beae0*/  IADD3.X R25, R25, UR7, RZ, P2, !PT ;  /* 0x0000000719197c10 */ /* 0x000fc400097fe4ff */
[----:B------:R-:W-:-:S03]  /*beaf0*/  IADD3.X R114, R114, UR7, RZ, P0, !PT ;  /* 0x0000000772727c10 */ /* 0x000fc600087fe4ff */
[----:B------:R1:W-:Y:S01]  /*beb00*/  STL [R1+0x441c], R25 ;  /* 0x00441c1901007387 */ /* 0x0003e20000100800 */
[----:B------:R-:W-:Y:S01]  /*beb10*/  IADD3 R3, P2, R3, UR13, RZ ;  /* 0x0000000d03037c10 */ /* 0x000fe2000ff5e0ff */
[----:B-1----:R-:W-:Y:S02]  /*beb20*/  IMAD.MOV.U32 R5, RZ, RZ, R25 ;  /* 0x000000ffff057224 */ /* 0x002fe400078e0019 */
[----:B------:R-:W4:Y:S04]  /*beb30*/  LDL.LU R25, [R1+0x43e4] ;  /* 0x0043e40001197983 */ /* 0x000f280000300800 */
[----:B------:R-:W-:Y:S04]  /*beb40*/  STL [R1+0x4418], R3 ;  /* 0x0044180301007387 */ /* 0x000fe80000100800 */
[----:B------:R-:W-:Y:S04]  /*beb50*/  STL [R1+0x4414], R114 ;  /* 0x0044147201007387 */ /* 0x000fe80000100800 */
[----:B------:R-:W4:Y:S01]  /*beb60*/  LDL.LU R115, [R1+0x432c] ;  /* 0x00432c0001737983 */ /* 0x000f220000300800 */
[----:B------:R-:W-:-:S03]  /*beb70*/  IMAD.MOV.U32 R4, RZ, RZ, R7 ;  /* 0x000000ffff047224 */ /* 0x000fc600078e0007 */
[----:B------:R-:W4:Y:S04]  /*beb80*/  LDL.LU R7, [R1+0x4330] ;  /* 0x0043300001077983 */ /* 0x000f280000300800 */
[----:B------:R1:W-:Y:S02]  /*beb90*/  LDGSTS.E [R8+0x5080], desc[UR60][R4.64], P1 ;  /* 0x0508000004087fae */ /* 0x0003e4000892187c */
[----:B-1----:R-:W-:Y:S01]  /*beba0*/  MOV R4, R112 ;  /* 0x0000007000047202 */ /* 0x002fe20000000f00 */
[----:B------:R-:W-:-:S05]  /*bebb0*/  IMAD.MOV.U32 R5, RZ, RZ, R114 ;  /* 0x000000ffff057224 */ /* 0x000fca00078e0072 */
[----:B------:R1:W-:Y:S01]  /*bebc0*/  LDGSTS.E [R8+0x5100], desc[UR60][R4.64], P1 ;  /* 0x0510000004087fae */ /* 0x0003e2000892187c */
[----:B------:R-:W-:Y:S02]  /*bebd0*/  IADD3 R10, P0, R10, UR13, RZ ;  /* 0x0000000d0a0a7c10 */ /* 0x000fe4000ff1e0ff */
[----:B------:R-:W-:-:S03]  /*bebe0*/  IADD3.X R26, R26, UR7, RZ, P2, !PT ;  /* 0x000000071a1a7c10 */ /* 0x000fc600097fe4ff */
[----:B------:R-:W-:Y:S04]  /*bebf0*/  STL [R1+0x4410], R10 ;  /* 0x0044100a01007387 */ /* 0x000fe80000100800 */
[----:B------:R3:W-:Y:S01]  /*bec00*/  STL [R1+0x440c], R26 ;  /* 0x00440c1a01007387 */ /* 0x0007e20000100800 */
[----:B-1----:R-:W-:-:S03]  /*bec10*/  IMAD.MOV.U32 R4, RZ, RZ, R3 ;  /* 0x000000ffff047224 */ /* 0x002fc600078e0003 */
[----:B------:R-:W4:Y:S01]  /*bec20*/  LDL.LU R117, [R1+0x4328] ;  /* 0x0043280001757983 */ /* 0x000f220000300800 */
[----:B------:R-:W-:-:S03]  /*bec30*/  IMAD.MOV.U32 R5, RZ, RZ, R26 ;  /* 0x000000ffff057224 */ /* 0x000fc600078e001a */
[----:B------:R-:W4:Y:S04]  /*bec40*/  LDL.LU R112, [R1+0x4320] ;  /* 0x0043200001707983 */ /* 0x000f280000300800 */
        /* <DEDUP_REMOVED lines=8> */
[----:B------:R-:W3:Y:S04]  /*becd0*/  LDL.LU R114, [R1+0x4314] ;  /* 0x0043140001727983 */ /* 0x000ee80000300800 */
[----:B------:R-:W3:Y:S04]  /*bece0*/  LDL.LU R3, [R1+0x4318] ;  /* 0x0043180001037983 */ /* 0x000ee80000300800 */
[----:B------:R1:W-:Y:S01]  /*becf0*/  LDGSTS.E [R8+0x5200], desc[UR60][R4.64], P1 ;  /* 0x0520000004087fae */ /* 0x0003e2000892187c */
[----:B------:R-:W-:-:S02]  /*bed00*/  IADD3 R116, P0, R116, UR13, RZ ;  /* 0x0000000d74747c10 */ /* 0x000fc4000ff1e0ff */
[----:B------:R-:W-:-:S03]  /*bed10*/  IADD3.X R113, R113, UR7, RZ, P2, !PT ;  /* 0x0000000771717c10 */ /* 0x000fc600097fe4ff */
[----:B------:R-:W-:Y:S04]  /*bed20*/  STL [R1+0x4400], R116 ;  /* 0x0044007401007387 */ /* 0x000fe80000100800 */
[----:B------:R4:W-:Y:S01]  /*bed30*/  STL [R1+0x43fc], R113 ;  /* 0x0043fc7101007387 */ /* 0x0009e20000100800 */
[----:B-1----:R-:W-:-:S03]  /*bed40*/  IMAD.MOV.U32 R5, RZ, RZ, R113 ;  /* 0x000000ffff057224 */ /* 0x002fc600078e0071 */
[----:B------:R-:W3:Y:S01]  /*bed50*/  LDL.LU R10, [R1+0x4310] ;  /* 0x00431000010a7983 */ /* 0x000ee20000300800 */
[----:B----4-:R-:W-:-:S03]  /*bed60*/  IADD3 R11, P2, R11, UR13, RZ ;  /* 0x0000000d0b0b7c10 */ /* 0x010fc6000ff5e0ff */
[----:B------:R-:W4:Y:S01]  /*bed70*/  LDL.LU R113, [R1+0x430c] ;  /* 0x00430c0001717983 */ /* 0x000f220000300800 */
[----:B------:R-:W-:-:S03]  /*bed80*/  IADD3.X R118, R118, UR7, RZ, P0, !PT ;  /* 0x0000000776767c10 */ /* 0x000fc600087fe4ff */
[----:B------:R-:W-:Y:S01]  /*bed90*/  STL [R1+0x43f8], R11 ;  /* 0x0043f80b01007387 */ /* 0x000fe20000100800 */
[----:B------:R-:W-:-:S03]  /*beda0*/  IMAD.MOV.U32 R4, RZ, RZ, R6 ;  /* 0x000000ffff047224 */ /* 0x000fc600078e0006 */
[----:B------:R-:W-:Y:S04]  /*bedb0*/  STL [R1+0x43f4], R118 ;  /* 0x0043f47601007387 */ /* 0x000fe80000100800 */
[----:B------:R-:W4:Y:S04]  /*bedc0*/  LDL.LU R6, [R1+0x4308] ;  /* 0x0043080001067983 */ /* 0x000f280000300800 */
[----:B------:R-:W4:Y:S04]  /*bedd0*/  LDL.LU R119, [R1+0x4304] ;  /* 0x0043040001777983 */ /* 0x000f280000300800 */
[----:B------:R1:W-:Y:S01]  /*bede0*/  LDGSTS.E [R8+0x5280], desc[UR60][R4.64], P1 ;  /* 0x0528000004087fae */ /* 0x0003e2000892187c */
[----:B------:R-:W-:-:S02]  /*bedf0*/  IADD3.X R25, R25, UR7, RZ, P2, !PT ;  /* 0x0000000719197c10 */ /* 0x000fc400097fe4ff */
[----:B-1----:R-:W-:Y:S01]  /*bee00*/  MOV R4, R116 ;  /* 0x0000007400047202 */ /* 0x002fe20000000f00 */
[----:B------:R-:W-:-:S05]  /*bee10*/  IMAD.MOV.U32 R5, RZ, RZ, R118 ;  /* 0x000000ffff057224 */ /* 0x000fca00078e0076 */
[----:B------:R1:W-:Y:S01]  /*bee20*/  LDGSTS.E [R8+0x5300], desc[UR60][R4.64], P1 ;  /* 0x0530000004087fae */ /* 0x0003e2000892187c */
[----:B------:R-:W-:-:S05]  /*bee30*/  IADD3 R115, P3, R115, UR13, RZ ;  /* 0x0000000d73737c10 */ /* 0x000fca000ff7e0ff */
[----:B------:R-:W-:Y:S04]  /*bee40*/  STL [R1+0x432c], R115 ;  /* 0x00432c7301007387 */ /* 0x000fe80000100800 */
[----:B------:R1:W-:Y:S02]  /*bee50*/  STL [R1+0x43e4], R25 ;  /* 0x0043e41901007387 */ /* 0x0003e40000100800 */
[----:B-1----:R-:W-:Y:S02]  /*bee60*/  IMAD.MOV.U32 R5, RZ, RZ, R25 ;  /* 0x000000ffff057224 */ /* 0x002fe400078e0019 */
[----:B------:R-:W4:Y:S04]  /*bee70*/  LDL.LU R116, [R1+0x4300] ;  /* 0x0043000001747983 */ /* 0x000f280000300800 */
[----:B------:R-:W4:Y:S01]  /*bee80*/  LDL.LU R25, [R1+0x42fc] ;  /* 0x0042fc0001197983 */ /* 0x000f220000300800 */
[----:B------:R-:W-:-:S04]  /*bee90*/  UISETP.GT.AND UP1, UPT, UR15, 0x18, UPT ;  /* 0x000000180f00788c */ /* 0x000fc8000bf24270 */
[----:B------:R-:W-:-:S04]  /*beea0*/  USEL UR12, URZ, 0x4, !UP1 ;  /* 0x000000043f0c7887 */ /* 0x000fc8000c800000 */
[----:B------:R-:W-:Y:S01]  /*beeb0*/  USEL UR12, UR12, URZ, !UP0 ;  /* 0x0000003f0c0c7287 */ /* 0x000fe2000c000000 */
[----:B------:R-:W-:Y:S01]  /*beec0*/  IADD3 R7, P2, R7, UR13, RZ ;  /* 0x0000000d07077c10 */ /* 0x000fe2000ff5e0ff */
[----:B------:R-:W-:-:S04]  /*beed0*/  IMAD.MOV.U32 R4, RZ, RZ, R11 ;  /* 0x000000ffff047224 */ /* 0x000fc800078e000b */
[----:B------:R-:W-:Y:S01]  /*beee0*/  ISETP.NE.U32.AND P0, PT, RZ, UR12, PT ;  /* 0x0000000cff007c0c */ /* 0x000fe2000bf05070 */
[----:B------:R-:W-:Y:S04]  /*beef0*/  STL [R1+0x4330], R7 ;  /* 0x0043300701007387 */ /* 0x000fe80000100800 */
[----:B------:R1:W-:Y:S01]  /*bef00*/  LDGSTS.E [R8+0x5380], desc[UR60][R4.64], P1 ;  /* 0x0538000004087fae */ /* 0x0003e2000892187c */
[----:B------:R-:W-:Y:S02]  /*bef10*/  IADD3.X R117, R117, UR7, RZ, P3, !PT ;  /* 0x0000000775757c10 */ /* 0x000fe40009ffe4ff */
[----:B------:R-:W-:-:S03]  /*bef20*/  IADD3 R112, P1, R112, UR13, RZ ;  /* 0x0000000d70707c10 */ /* 0x000fc6000ff3e0ff */
[----:B------:R-:W-:Y:S01]  /*bef30*/  STL [R1+0x4328], R117 ;  /* 0x0043287501007387 */ /* 0x000fe20000100800 */
[----:B-1----:R-:W-:Y:S01]  /*bef40*/  MOV R4, R115 ;  /* 0x0000007300047202 */ /* 0x002fe20000000f00 */
[----:B------:R-:W-:Y:S02]  /*bef50*/  IMAD.MOV.U32 R5, RZ, RZ, R117 ;  /* 0x000000ffff057224 */ /* 0x000fe400078e0075 */
[----:B------:R-:W4:Y:S04]  /*bef60*/  LDL.LU R11, [R1+0x42f8] ;  /* 0x0042f800010b7983 */ /* 0x000f280000300800 */
[----:B------:R-:W4:Y:S04]  /*bef70*/  LDL.LU R118, [R1+0x42f4] ;  /* 0x0042f40001767983 */ /* 0x000f280000300800 */
[----:B------:R-:W-:Y:S04]  /*bef80*/  STL [R1+0x4320], R112 ;  /* 0x0043207001007387 */ /* 0x000fe80000100800 */
[----:B------:R1:W-:Y:S02]  /*bef90*/  LDGSTS.E [R8+0x6000], desc[UR60][R4.64], P0 ;  /* 0x0600000004087fae */ /* 0x0003e4000812187c */
[----:B-1----:R-:W-:Y:S01]  /*befa0*/  IMAD.MOV.U32 R4, RZ, RZ, R7 ;  /* 0x000000ffff047224 */ /* 0x002fe200078e0007 */
[----:B--2---:R-:W-:-:S02]  /*befb0*/  IADD3.X R26, R26, UR7, RZ, P2, !PT ;  /* 0x000000071a1a7c10 */ /* 0x004fc400097fe4ff */
[----:B---3--:R-:W-:-:S03]  /*befc0*/  IADD3.X R114, R114, UR7, RZ, P1, !PT ;  /* 0x0000000772727c10 */ /* 0x008fc60008ffe4ff */
[----:B------:R1:W-:Y:S01]  /*befd0*/  STL [R1+0x431c], R26 ;  /* 0x00431c1a01007387 */ /* 0x0003e20000100800 */
[----:B------:R-:W-:Y:S01]  /*befe0*/  IADD3 R3, P2, R3, UR13, RZ ;  /* 0x0000000d03037c10 */ /* 0x000fe2000ff5e0ff */
[----:B------:R-:W-:-:S05]  /*beff0*/  IMAD.MOV.U32 R5, RZ, RZ, R26 ;  /* 0x000000ffff057224 */ /* 0x000fca00078e001a */
[----:B------:R2:W-:Y:S04]  /*bf000*/  LDGSTS.E [R8+0x6080], desc[UR60][R4.64], P0 ;  /* 0x0608000004087fae */ /* 0x0005e8000812187c */
[----:B-1----:R-:W3:Y:S04]  /*bf010*/  LDL.LU R26, [R1+0x42e4] ;  /* 0x0042e400011a7983 */ /* 0x002ee80000300800 */
[----:B------:R-:W-:Y:S04]  /*bf020*/  STL [R1+0x4318], R3 ;  /* 0x0043180301007387 */ /* 0x000fe80000100800 */
[----:B------:R-:W-:Y:S04]  /*bf030*/  STL [R1+0x4314], R114 ;  /* 0x0043147201007387 */ /* 0x000fe80000100800 */
[----:B------:R-:W3:Y:S01]  /*bf040*/  LDL.LU R115, [R1+0x422c] ;  /* 0x00422c0001737983 */ /* 0x000ee20000300800 */
[----:B--2---:R-:W-:Y:S01]  /*bf050*/  MOV R4, R112 ;  /* 0x0000007000047202 */ /* 0x004fe20000000f00 */
[----:B------:R-:W-:-:S02]  /*bf060*/  IMAD.MOV.U32 R5, RZ, RZ, R114 ;  /* 0x000000ffff057224 */ /* 0x000fc400078e0072 */
[----:B------:R-:W2:Y:S04]  /*bf070*/  LDL.LU R7, [R1+0x4230] ;  /* 0x0042300001077983 */ /* 0x000ea80000300800 */
[----:B------:R1:W-:Y:S01]  /*bf080*/  LDGSTS.E [R8+0x6100], desc[UR60][R4.64], P0 ;  /* 0x0610000004087fae */ /* 0x0003e2000812187c */
[----:B------:R-:W-:Y:S02]  /*bf090*/  IADD3 R10, P1, R10, UR13, RZ ;  /* 0x0000000d0a0a7c10 */ /* 0x000fe4000ff3e0ff */
[----:B----4-:R-:W-:-:S03]  /*bf0a0*/  IADD3.X R113, R113, UR7, RZ, P2, !PT ;  /* 0x0000000771717c10 */ /* 0x010fc600097fe4ff */
[----:B------:R-:W-:Y:S04]  /*bf0b0*/  STL [R1+0x4310], R10 ;  /* 0x0043100a01007387 */ /* 0x000fe80000100800 */
[----:B------:R4:W-:Y:S04]  /*bf0c0*/  STL [R1+0x430c], R113 ;  /* 0x00430c7101007387 */ /* 0x0009e80000100800 */
[----:B------:R-:W2:Y:S01]  /*bf0d0*/  LDL.LU R117, [R1+0x4228] ;  /* 0x0042280001757983 */ /* 0x000ea20000300800 */
[----:B------:R-:W-:-:S03]  /*bf0e0*/  IADD3 R6, P2, R6, UR13, RZ ;  /* 0x0000000d06067c10 */ /* 0x000fc6000ff5e0ff */
[----:B------:R-:W2:Y:S01]  /*bf0f0*/  LDL.LU R112, [R1+0x4220] ;  /* 0x0042200001707983 */ /* 0x000ea20000300800 */
[----:B------:R-:W-:-:S03]  /*bf100*/  IADD3.X R119, R119, UR7, RZ, P1, !PT ;  /* 0x0000000777777c10 */ /* 0x000fc60008ffe4ff */
[----:B------:R-:W-:Y:S01]  /*bf110*/  STL [R1+0x4308], R6 ;  /* 0x0043080601007387 */ /* 0x000fe20000100800 */
[----:B-1----:R-:W-:Y:S02]  /*bf120*/  IMAD.MOV.U32 R4, RZ, RZ, R3 ;  /* 0x000000ffff047224 */ /* 0x002fe400078e0003 */
[----:B------:R-:W-:Y:S01]  /*bf130*/  IMAD.MOV.U32 R5, RZ, RZ, R113 ;  /* 0x000000ffff057224 */ /* 0x000fe200078e0071 */
[----:B------:R-:W-:Y:S04]  /*bf140*/  STL [R1+0x4304], R119 ;  /* 0x0043047701007387 */ /* 0x000fe80000100800 */
[----:B----4-:R-:W4:Y:S04]  /*bf150*/  LDL.LU R113, [R1+0x421c] ;  /* 0x00421c0001717983 */ /* 0x010f280000300800 */
[----:B------:R-:W4:Y:S04]  /*bf160*/  LDL.LU R114, [R1+0x4214] ;  /* 0x0042140001727983 */ /* 0x000f280000300800 */
[----:B------:R-:W4:Y:S04]  /*bf170*/  LDL.LU R3, [R1+0x4218] ;  /* 0x0042180001037983 */ /* 0x000f280000300800 */
[----:B------:R1:W-:Y:S02]  /*bf180*/  LDGSTS.E [R8+0x6180], desc[UR60][R4.64], P0 ;  /* 0x0618000004087fae */ /* 0x0003e4000812187c */
[----:B-1----:R-:W-:Y:S01]  /*bf190*/  MOV R4, R10 ;  /* 0x0000000a00047202 */ /* 0x002fe20000000f00 */
[----:B------:R-:W-:Y:S01]  /*bf1a0*/  IMAD.MOV.U32 R5, RZ, RZ, R119 ;  /* 0x000000ffff057224 */ /* 0x000fe200078e0077 */
[----:B------:R-:W-:-:S04]  /*bf1b0*/  IADD3 R116, P1, R116, UR13, RZ ;  /* 0x0000000d74747c10 */ /* 0x000fc8000ff3e0ff */
[----:B------:R1:W-:Y:S01]  /*bf1c0*/  LDGSTS.E [R8+0x6200], desc[UR60][R4.64], P0 ;  /* 0x0620000004087fae */ /* 0x0003e2000812187c */
[----:B------:R-:W-:-:S03]  /*bf1d0*/  IADD3.X R25, R25, UR7, RZ, P2, !PT ;  /* 0x0000000719197c10 */ /* 0x000fc600097fe4ff */
[----:B------:R-:W-:Y:S04]  /*bf1e0*/  STL [R1+0x4300], R116 ;  /* 0x0043007401007387 */ /* 0x000fe80000100800 */
[----:B------:R1:W-:Y:S04]  /*bf1f0*/  STL [R1+0x42fc], R25 ;  /* 0x0042fc1901007387 */ /* 0x0003e80000100800 */
[----:B------:R-:W4:Y:S01]  /*bf200*/  LDL.LU R10, [R1+0x4210] ;  /* 0x00421000010a7983 */ /* 0x000f220000300800 */
[----:B-1----:R-:W-:-:S03]  /*bf210*/  IMAD.MOV.U32 R5, RZ, RZ, R25 ;  /* 0x000000ffff057224 */ /* 0x002fc600078e0019 */
[----:B------:R-:W4:Y:S01]  /*bf220*/  LDL.LU R25, [R1+0x420c] ;  /* 0x00420c0001197983 */ /* 0x000f220000300800 */
[----:B------:R-:W-:Y:S01]  /*bf230*/  UISETP.GT.AND UP1, UPT, UR15, 0x1c, UPT ;  /* 0x0000001c0f00788c */ /* 0x000fe2000bf24270 */
[----:B------:R-:W-:-:S03]  /*bf240*/  IMAD.MOV.U32 R4, RZ, RZ, R6 ;  /* 0x000000ffff047224 */ /* 0x000fc600078e0006 */
[----:B------:R-:W-:Y:S02]  /*bf250*/  USEL UR12, URZ, 0x4, !UP1 ;  /* 0x000000043f0c7887 */ /* 0x000fe4000c800000 */
[----:B------:R1:W-:Y:S02]  /*bf260*/  LDGSTS.E [R8+0x6280], desc[UR60][R4.64], P0 ;  /* 0x0628000004087fae */ /* 0x0003e4000812187c */
[----:B------:R-:W-:Y:S01]  /*bf270*/  USEL UR12, UR12, URZ, !UP0 ;  /* 0x0000003f0c0c7287 */ /* 0x000fe2000c000000 */
[----:B------:R-:W-:Y:S02]  /*bf280*/  IADD3 R11, P2, R11, UR13, RZ ;  /* 0x0000000d0b0b7c10 */ /* 0x000fe4000ff5e0ff */
[----:B------:R-:W-:-:S03]  /*bf290*/  IADD3.X R118, R118, UR7, RZ, P1, !PT ;  /* 0x0000000776767c10 */ /* 0x000fc60008ffe4ff */
[----:B------:R-:W-:Y:S01]  /*bf2a0*/  STL [R1+0x42f8], R11 ;  /* 0x0042f80b01007387 */ /* 0x000fe20000100800 */
[----:B-1----:R-:W-:-:S03]  /*bf2b0*/  MOV R4, R116 ;  /* 0x0000007400047202 */ /* 0x002fc60000000f00 */
[----:B------:R-:W-:Y:S01]  /*bf2c0*/  STL [R1+0x42f4], R118 ;  /* 0x0042f47601007387 */ /* 0x000fe20000100800 */
[----:B------:R-:W-:-:S03]  /*bf2d0*/  IMAD.MOV.U32 R5, RZ, RZ, R118 ;  /* 0x000000ffff057224 */ /* 0x000fc600078e0076 */
[----:B------:R-:W4:Y:S04]  /*bf2e0*/  LDL.LU R6, [R1+0x4208] ;  /* 0x0042080001067983 */ /* 0x000f280000300800 */
[----:B------:R-:W4:Y:S01]  /*bf2f0*/  LDL.LU R119, [R1+0x4204] ;  /* 0x0042040001777983 */ /* 0x000f220000300800 */
[----:B------:R-:W-:-:S03]  /*bf300*/  ISETP.NE.U32.AND P1, PT, RZ, UR12, PT ;  /* 0x0000000cff007c0c */ /* 0x000fc6000bf25070 */
[----:B------:R1:W-:Y:S02]  /*bf310*/  LDGSTS.E [R8+0x6300], desc[UR60][R4.64], P0 ;  /* 0x0630000004087fae */ /* 0x0003e4000812187c */
[----:B-1----:R-:W-:Y:S01]  /*bf320*/  IMAD.MOV.U32 R4, RZ, RZ, R11 ;  /* 0x000000ffff047224 */ /* 0x002fe200078e000b */
[----:B---3--:R-:W-:-:S05]  /*bf330*/  IADD3.X R26, R26, UR7, RZ, P2, !PT ;  /* 0x000000071a1a7c10 */ /* 0x008fca00097fe4ff */
[----:B------:R-:W-:-:S05]  /*bf340*/  IMAD.MOV.U32 R5, RZ, RZ, R26 ;  /* 0x000000ffff057224 */ /* 0x000fca00078e001a */
[----:B------:R1:W-:Y:S01]  /*bf350*/  LDGSTS.E [R8+0x6380], desc[UR60][R4.64], P0 ;  /* 0x0638000004087fae */ /* 0x0003e2000812187c */
[----:B------:R-:W-:Y:S02]  /*bf360*/  IADD3 R115, P3, R115, UR13, RZ ;  /* 0x0000000d73737c10 */ /* 0x000fe4000ff7e0ff */
[----:B--2---:R-:W-:-:S03]  /*bf370*/  IADD3 R7, P2, R7, UR13, RZ ;  /* 0x0000000d07077c10 */ /* 0x004fc6000ff5e0ff */
[----:B------:R-:W-:Y:S04]  /*bf380*/  STL [R1+0x422c], R115 ;  /* 0x00422c7301007387 */ /* 0x000fe80000100800 */
[----:B------:R2:W-:Y:S04]  /*bf390*/  STL [R1+0x42e4], R26 ;  /* 0x0042e41a01007387 */ /* 0x0005e80000100800 */
[----:B------:R-:W3:Y:S01]  /*bf3a0*/  LDL.LU R116, [R1+0x4200] ;  /* 0x0042000001747983 */ /* 0x000ee20000300800 */
[----:B-1----:R-:W-:-:S03]  /*bf3b0*/  MOV R4, R115 ;  /* 0x0000007300047202 */ /* 0x002fc60000000f00 */
[----:B--2---:R-:W2:Y:S04]  /*bf3c0*/  LDL.LU R26, [R1+0x41fc] ;  /* 0x0041fc00011a7983 */ /* 0x004ea80000300800 */
[----:B------:R-:W-:Y:S01]  /*bf3d0*/  STL [R1+0x4230], R7 ;  /* 0x0042300701007387 */ /* 0x000fe20000100800 */
[----:B------:R-:W-:Y:S02]  /*bf3e0*/  IADD3.X R117, R117, UR7, RZ, P3, !PT ;  /* 0x0000000775757c10 */ /* 0x000fe40009ffe4ff */
[----:B------:R-:W-:-:S03]  /*bf3f0*/  IADD3 R112, P0, R112, UR13, RZ ;  /* 0x0000000d70707c10 */ /* 0x000fc6000ff1e0ff */
[----:B------:R-:W-:Y:S01]  /*bf400*/  STL [R1+0x4228], R117 ;  /* 0x0042287501007387 */ /* 0x000fe20000100800 */
[----:B------:R-:W-:-:S03]  /*bf410*/  IMAD.MOV.U32 R5, RZ, RZ, R117 ;  /* 0x000000ffff057224 */ /* 0x000fc600078e0075 */
[----:B------:R-:W2:Y:S04]  /*bf420*/  LDL.LU R11, [R1+0x41f8] ;  /* 0x0041f800010b7983 */ /* 0x000ea80000300800 */
[----:B------:R-:W2:Y:S01]  /*bf430*/  LDL.LU R118, [R1+0x41f4] ;  /* 0x0041f40001767983 */ /* 0x000ea20000300800 */
[----:B----4-:R-:W-:-:S03]  /*bf440*/  IADD3.X R113, R113, UR7, RZ, P2, !PT ;  /* 0x0000000771717c10 */ /* 0x010fc600097fe4ff */
[----:B------:R-:W-:Y:S01]  /*bf450*/  STL [R1+0x4220], R112 ;  /* 0x0042207001007387 */ /* 0x000fe20000100800 */
[----:B------:R-:W-:-:S03]  /*bf460*/  IADD3.X R114, R114, UR7, RZ, P0, !PT ;  /* 0x0000000772727c10 */ /* 0x000fc600087fe4ff */
[----:B------:R1:W-:Y:S01]  /*bf470*/  LDGSTS.E [R8+0x7000], desc[UR60][R4.64], P1 ;  /* 0x0700000004087fae */ /* 0x0003e2000892187c */
[----:B------:R-:W-:-:S03]  /*bf480*/  IADD3 R3, P2, R3, UR13, RZ ;  /* 0x0000000d03037c10 */ /* 0x000fc6000ff5e0ff */
[----:B------:R4:W-:Y:S01]  /*bf490*/  STL [R1+0x421c], R113 ;  /* 0x00421c7101007387 */ /* 0x0009e20000100800 */
[----:B-1----:R-:W-:-:S03]  /*bf4a0*/  IMAD.MOV.U32 R5, RZ, RZ, R113 ;  /* 0x000000ffff057224 */ /* 0x002fc600078e0071 */
[----:B----4-:R-:W4:Y:S04]  /*bf4b0*/  LDL.LU R113, [R1+0x41e4] ;  /* 0x0041e40001717983 */ /* 0x010f280000300800 */
[----:B------:R-:W-:Y:S04]  /*bf4c0*/  STL [R1+0x4218], R3 ;  /* 0x0042180301007387 */ /* 0x000fe80000100800 */
[----:B------:R-:W-:Y:S04]  /*bf4d0*/  STL [R1+0x4214], R114 ;  /* 0x0042147201007387 */ /* 0x000fe80000100800 */
[----:B------:R-:W4:Y:S01]  /*bf4e0*/  LDL.LU R115, [R1+0x412c] ;  /* 0x00412c0001737983 */ /* 0x000f220000300800 */
[----:B------:R-:W-:-:S03]  /*bf4f0*/  IMAD.MOV.U32 R4, RZ, RZ, R7 ;  /* 0x000000ffff047224 */ /* 0x000fc600078e0007 */
[----:B------:R-:W4:Y:S04]  /*bf500*/  LDL.LU R7, [R1+0x4130] ;  /* 0x0041300001077983 */ /* 0x000f280000300800 */
[----:B------:R1:W-:Y:S01]  /*bf510*/  LDGSTS.E [R8+0x7080], desc[UR60][R4.64], P1 ;  /* 0x0708000004087fae */ /* 0x0003e2000892187c */
[----:B------:R-:W-:Y:S02]  /*bf520*/  IADD3 R10, P0, R10, UR13, RZ ;  /* 0x0000000d0a0a7c10 */ /* 0x000fe4000ff1e0ff */
[----:B------:R-:W-:-:S03]  /*bf530*/  IADD3.X R25, R25, UR7, RZ, P2, !PT ;  /* 0x0000000719197c10 */ /* 0x000fc600097fe4ff */
[----:B------:R-:W-:Y:S04]  /*bf540*/  STL [R1+0x4210], R10 ;  /* 0x0042100a01007387 */ /* 0x000fe80000100800 */
[----:B------:R1:W-:Y:S04]  /*bf550*/  STL [R1+0x420c], R25 ;  /* 0x00420c1901007387 */ /* 0x0003e80000100800 */
[----:B------:R-:W4:Y:S01]  /*bf560*/  LDL.LU R117, [R1+0x4128] ;  /* 0x0041280001757983 */ /* 0x000f220000300800 */
[----:B-1----:R-:W-:Y:S01]  /*bf570*/  MOV R4, R112 ;  /* 0x0000007000047202 */ /* 0x002fe20000000f00 */
[----:B------:R-:W-:-:S02]  /*bf580*/  IMAD.MOV.U32 R5, RZ, RZ, R114 ;  /* 0x000000ffff057224 */ /* 0x000fc400078e0072 */
[----:B------:R-:W4:Y:S04]  /*bf590*/  LDL.LU R112, [R1+0x4120] ;  /* 0x0041200001707983 */ /* 0x000f280000300800 */
[----:B------:R1:W-:Y:S01]  /*bf5a0*/  LDGSTS.E [R8+0x7100], desc[UR60][R4.64], P1 ;  /* 0x0710000004087fae */ /* 0x0003e2000892187c */
[----:B------:R-:W-:Y:S01]  /*bf5b0*/  IADD3 R6, P2, R6, UR13, RZ ;  /* 0x0000000d06067c10 */ /* 0x000fe2000ff5e0ff */
[----:B-1----:R-:W-:Y:S01]  /*bf5c0*/  IMAD.MOV.U32 R4, RZ, RZ, R3 ;  /* 0x000000ffff047224 */ /* 0x002fe200078e0003 */
[----:B------:R-:W-:Y:S01]  /*bf5d0*/  IADD3.X R119, R119, UR7, RZ, P0, !PT ;  /* 0x0000000777777c10 */ /* 0x000fe200087fe4ff */
[----:B------:R-:W-:Y:S02]  /*bf5e0*/  IMAD.MOV.U32 R5, RZ, RZ, R25 ;  /* 0x000000ffff057224 */ /* 0x000fe400078e0019 */
[----:B------:R-:W-:Y:S04]  /*bf5f0*/  STL [R1+0x4208], R6 ;  /* 0x0042080601007387 */ /* 0x000fe80000100800 */
        /* <DEDUP_REMOVED lines=14> */
[----:B------:R-:W2:Y:S04]  /*bf6e0*/  LDL.LU R10, [R1+0x4110] ;  /* 0x00411000010a7983 */ /* 0x000ea80000300800 */
[----:B------:R3:W-:Y:S01]  /*bf6f0*/  LDGSTS.E [R8+0x7280], desc[UR60][R4.64], P1 ;  /* 0x0728000004087fae */ /* 0x0007e2000892187c */
[----:B------:R-:W-:-:S03]  /*bf700*/  IADD3 R11, P2, R11, UR13, RZ ;  /* 0x0000000d0b0b7c10 */ /* 0x000fc6000ff5e0ff */
[----:B-1----:R-:W2:Y:S01]  /*bf710*/  LDL.LU R26, [R1+0x410c] ;  /* 0x00410c00011a7983 */ /* 0x002ea20000300800 */
[----:B------:R-:W-:-:S03]  /*bf720*/  IADD3.X R118, R118, UR7, RZ, P0, !PT ;  /* 0x0000000776767c10 */ /* 0x000fc600087fe4ff */
        /* <DEDUP_REMOVED lines=29> */
[----:B------:R-:W-:Y:S01]  /*bf900*/  IADD3.X R25, R25, UR7, RZ, P2, !PT ;  /* 0x0000000719197c10 */ /* 0x000fe200097fe4ff */
[----:B------:R-:W-:Y:S01]  /*bf910*/  STL [R1+0x4120], R112 ;  /* 0x0041207001007387 */ /* 0x000fe20000100800 */
[----:B------:R-:W-:-:S05]  /*bf920*/  IADD3.X R114, R114, UR7, RZ, P1, !PT ;  /* 0x0000000772727c10 */ /* 0x000fca0008ffe4ff */
[----:B------:R1:W-:Y:S01]  /*bf930*/  LDGSTS.E [R8+0x8000], desc[UR60][R4.64], P0 ;  /* 0x0800000004087fae */ /* 0x0003e2000812187c */
[----:B------:R-:W-:-:S03]  /*bf940*/  IADD3 R3, P2, R3, UR13, RZ ;  /* 0x0000000d03037c10 */ /* 0x000fc6000ff5e0ff */
        /* <DEDUP_REMOVED lines=13> */
[----:B--2---:R-:W-:-:S05]  /*bfa20*/  IADD3 R10, P1, R10, UR13, RZ ;  /* 0x0000000d0a0a7c10 */ /* 0x004fca000ff3e0ff */
[----:B------:R-:W-:Y:S01]  /*bfa30*/  STL [R1+0x4110], R10 ;  /* 0x0041100a01007387 */ /* 0x000fe20000100800 */
[----:B------:R-:W-:-:S05]  /*bfa40*/  IADD3.X R26, R26, UR7, RZ, P2, !PT ;  /* 0x000000071a1a7c10 */ /* 0x000fca00097fe4ff */
        /* <DEDUP_REMOVED lines=38> */
[----:B-1----:R-:W-:-:S04]  /*bfcb0*/  IMAD.MOV.U32 R4, RZ, RZ, R11 ;  /* 0x000000ffff047224 */ /* 0x002fc800078e000b */
[----:B------:R-:W-:-:S05]  /*bfcc0*/  IMAD.MOV.U32 R5, RZ, RZ, R25 ;  /* 0x000000ffff057224 */ /* 0x000fca00078e0019 */
[----:B------:R1:W-:Y:S01]  /*bfcd0*/  LDGSTS.E [R8+0x8380], desc[UR60][R4.64], P0 ;  /* 0x0838000004087fae */ /* 0x0003e2000812187c */
[----:B------:R-:W-:-:S05]  /*bfce0*/  IADD3 R115, P3, R115, UR13, RZ ;  /* 0x0000000d73737c10 */ /* 0x000fca000ff7e0ff */
[----:B------:R-:W-:Y:S01]  /*bfcf0*/  STL [R1+0x2dd0], R115 ;  /* 0x002dd07301007387 */ /* 0x000fe20000100800 */
[----:B------:R-:W-:-:S03]  /*bfd00*/  IADD3 R7, P2, R7, UR13, RZ ;  /* 0x0000000d07077c10 */ /* 0x000fc6000ff5e0ff */
[----:B------:R1:W-:Y:S04]  /*bfd10*/  STL [R1+0x2d08], R25 ;  /* 0x002d081901007387 */ /* 0x0003e80000100800 */
[----:B------:R-:W4:Y:S01]  /*bfd20*/  LDL.LU R116, [R1+0x2e00] ;  /* 0x002e000001747983 */ /* 0x000f220000300800 */
[----:B-1----:R-:W-:-:S03]  /*bfd30*/  MOV R4, R115 ;  /* 0x0000007300047202 */ /* 0x002fc60000000f00 */
[----:B------:R-:W4:Y:S04]  /*bfd40*/  LDL.LU R25, [R1+0x2df4] ;  /* 0x002df40001197983 */ /* 0x000f280000300800 */
[----:B------:R-:W-:Y:S01]  /*bfd50*/  STL [R1+0x2dd8], R7 ;  /* 0x002dd80701007387 */ /* 0x000fe20000100800 */
        /* <DEDUP_REMOVED lines=526> */
[----:B------:R-:W-:Y:S01]  /*c1e40*/  IMAD.MOV.U32 R4, RZ, RZ, R11 ;  /* 0x000000ffff047224 */ /* 0x000fe200078e000b */
[----:B------:R-:W-:-:S04]  /*c1e50*/  IADD3 R7, P2, R7, UR13, RZ ;  /* 0x0000000d07077c10 */ /* 0x000fc8000ff5e0ff */
[----:B------:R-:W-:Y:S01]  /*c1e60*/  ISETP.NE.U32.AND P0, PT, RZ, UR12, PT ;  /* 0x0000000cff007c0c */ /* 0x000fe2000bf05070 */
[----:B------:R1:W-:Y:S01]  /*c1e70*/  LDGSTS.E [R8+0xf380], desc[UR60][R4.64], P1 ;  /* 0x0f38000004087fae */ /* 0x0003e2000892187c */
[----:B------:R-:W-:-:S03]  /*c1e80*/  IADD3.X R117, R117, UR7, RZ, P3, !PT ;  /* 0x0000000775757c10 */ /* 0x000fc60009ffe4ff */
[----:B------:R-:W-:Y:S01]  /*c1e90*/  STL [R1+0x34d8], R7 ;  /* 0x0034d80701007387 */ /* 0x000fe20000100800 */
[----:B------:R-:W-:Y:S01]  /*c1ea0*/  IADD3 R112, P1, R112, UR13, RZ ;  /* 0x0000000d70707c10 */ /* 0x000fe2000ff3e0ff */
[----:B-1----:R-:W-:Y:S01]  /*c1eb0*/  IMAD.MOV.U32 R5, RZ, RZ, R117 ;  /* 0x000000ffff057224 */ /* 0x002fe200078e0075 */
[----:B------:R-:W-:Y:S01]  /*c1ec0*/  MOV R4, R115 ;  /* 0x0000007300047202 */ /* 0x000fe20000000f00 */
[----:B------:R-:W-:Y:S04]  /*c1ed0*/  STL [R1+0x34cc], R117 ;  /* 0x0034cc7501007387 */ /* 0x000fe80000100800 */
        /* <DEDUP_REMOVED lines=56> */
[----:B------:R-:W4:Y:S01]  /*c2260*/  LDL.LU R6, [R1+0x35f8] ;  /* 0x0035f80001067983 */ /* 0x000f220000300800 */
[----:B------:R-:W-:-:S03]  /*c2270*/  ISETP.NE.U32.AND P1, PT, RZ, UR12, PT ;  /* 0x0000000cff007c0c */ /* 0x000fc6000bf25070 */
[----:B------:R-:W4:Y:S04]  /*c2280*/  LDL.LU R119, [R1+0x35ec] ;  /* 0x0035ec0001777983 */ /* 0x000f280000300800 */
        /* <DEDUP_REMOVED lines=41> */
[----:B------:R1:W-:Y:S02]  /*c2520*/  LDGSTS.E [R8+0x11100], desc[UR60][R4.64], P1 ;  /* 0x1110000004087fae */ /* 0x0003e4000892187c */
[----:B-1----:R-:W-:Y:S02]  /*c2530*/  IMAD.MOV.U32 R4, RZ, RZ, R3 ;  /* 0x000000ffff047224 */ /* 0x002fe400078e0003 */
[----:B------:R-:W-:Y:S01]  /*c2540*/  IMAD.MOV.U32 R5, RZ, RZ, R26 ;  /* 0x000000ffff057224 */ /* 0x000fe200078e001a */
[----:B------:R-:W-:-:S04]  /*c2550*/  IADD3 R6, P2, R6, UR13, RZ ;  /* 0x0000000d06067c10 */ /* 0x000fc8000ff5e0ff */
[----:B------:R1:W-:Y:S01]  /*c2560*/  LDGSTS.E [R8+0x11180], desc[UR60][R4.64], P1 ;  /* 0x1118000004087fae */ /* 0x0003e2000892187c */
[----:B------:R-:W-:-:S03]  /*c2570*/  IADD3.X R119, R119, UR7, RZ, P0, !PT ;  /* 0x0000000777777c10 */ /* 0x000fc600087fe4ff */
[----:B------:R-:W-:Y:S04]  /*c2580*/  STL [R1+0x35f8], R6 ;  /* 0x0035f80601007387 */ /* 0x000fe80000100800 */
[----:B------:R-:W-:Y:S04]  /*c2590*/  STL [R1+0x35ec], R119 ;  /* 0x0035ec7701007387 */ /* 0x000fe80000100800 */
[----:B------:R-:W4:Y:S01]  /*c25a0*/  LDL.LU R26, [R1+0x36d4] ;  /* 0x0036d400011a7983 */ /* 0x000f220000300800 */
[----:B-1----:R-:W-:Y:S01]  /*c25b0*/  MOV R4, R10 ;  /* 0x0000000a00047202 */ /* 0x002fe20000000f00 */
[----:B------:R-:W-:-:S02]  /*c25c0*/  IMAD.MOV.U32 R5, RZ, RZ, R119 ;  /* 0x000000ffff057224 */ /* 0x000fc400078e0077 */
[----:B------:R-:W4:Y:S04]  /*c25d0*/  LDL.LU R114, [R1+0x36dc] ;  /* 0x0036dc0001727983 */ /* 0x000f280000300800 */
[----:B------:R-:W4:Y:S04]  /*c25e0*/  LDL.LU R3, [R1+0x36e8] ;  /* 0x0036e80001037983 */ /* 0x000f280000300800 */
[----:B------:R1:W-:Y:S02]  /*c25f0*/  LDGSTS.E [R8+0x11200], desc[UR60][R4.64], P1 ;  /* 0x1120000004087fae */ /* 0x0003e4000892187c */
[----:B-1----:R-:W-:Y:S01]  /*c2600*/  IMAD.MOV.U32 R4, RZ, RZ, R6 ;  /* 0x000000ffff047224 */ /* 0x002fe200078e0006 */
[----:B---3--:R-:W-:-:S02]  /*c2610*/  IADD3 R116, P0, R116, UR13, RZ ;  /* 0x0000000d74747c10 */ /* 0x008fc4000ff1e0ff */
        /* <DEDUP_REMOVED lines=37> */
[----:B------:R-:W-:-:S03]  /*c2870*/  MOV R4, R115 ;  /* 0x0000007300047202 */ /* 0x000fc60000000f00 */
[----:B------:R-:W-:Y:S01]  /*c2880*/  STL [R1+0x36e0], R112 ;  /* 0x0036e07001007387 */ /* 0x000fe20000100800 */
[----:B------:R-:W-:-:S05]  /*c2890*/  IADD3.X R26, R26, UR7, RZ, P2, !PT ;  /* 0x000000071a1a7c10 */ /* 0x000fca00097fe4ff */
[----:B------:R1:W-:Y:S01]  /*c28a0*/  LDGSTS.E [R8+0x12000], desc[UR60][R4.64], P0 ;  /* 0x1200000004087fae */ /* 0x0003e2000812187c */
[----:B------:R-:W-:Y:S02]  /*c28b0*/  IADD3.X R114, R114, UR7, RZ, P1, !PT ;  /* 0x0000000772727c10 */ /* 0x000fe40008ffe4ff */
[----:B------:R-:W-:Y:S01]  /*c28c0*/  IADD3 R3, P2, R3, UR13, RZ ;  /* 0x0000000d03037c10 */ /* 0x000fe2000ff5e0ff */
[----:B------:R1:W-:Y:S02]  /*c28d0*/  STL [R1+0x36d4], R26 ;  /* 0x0036d41a01007387 */ /* 0x0003e40000100800 */
[----:B-1----:R-:W-:Y:S02]  /*c28e0*/  IMAD.MOV.U32 R4, RZ, RZ, R7 ;  /* 0x000000ffff047224 */ /* 0x002fe400078e0007 */
[----:B------:R-:W-:Y:S02]  /*c28f0*/  IMAD.MOV.U32 R5, RZ, RZ, R26 ;  /* 0x000000ffff057224 */ /* 0x000fe400078e001a */
[----:B------:R-:W4:Y:S04]  /*c2900*/  LDL.LU R26, [R1+0x3704] ;  /* 0x00370400011a7983 */ /* 0x000f280000300800 */
        /* <DEDUP_REMOVED lines=56> */
[----:B------:R1:W-:Y:S02]  /*c2c90*/  STL [R1+0x3704], R26 ;  /* 0x0037041a01007387 */ /* 0x0003e40000100800 */
[----:B-1----:R-:W-:Y:S02]  /*c2ca0*/  MOV R4, R115 ;  /* 0x0000007300047202 */ /* 0x002fe40000000f00 */
[----:B------:R-:W4:Y:S04]  /*c2cb0*/  LDL.LU R116, [R1+0x3800] ;  /* 0x0038000001747983 */ /* 0x000f280000300800 */
[----:B------:R-:W4:Y:S04]  /*c2cc0*/  LDL.LU R26, [R1+0x37f4] ;  /* 0x0037f400011a7983 */ /* 0x000f280000300800 */
[----:B------:R-:W-:Y:S01]  /*c2cd0*/  STL [R1+0x37d8], R7 ;  /* 0x0037d80701007387 */ /* 0x000fe20000100800 */
[----:B--2---:R-:W-:-:S02]  /*c2ce0*/  IADD3.X R117, R117, UR7, RZ, P3, !PT ;  /* 0x0000000775757c10 */ /* 0x004fc40009ffe4ff */
[----:B---3--:R-:W-:-:S03]  /*c2cf0*/  IADD3 R112, P0, R112, UR13, RZ ;  /* 0x0000000d70707c10 */ /* 0x008fc6000ff1e0ff */
[----:B------:R-:W-:Y:S01]  /*c2d00*/  IMAD.MOV.U32 R5, RZ, RZ, R117 ;  /* 0x000000ffff057224 */ /* 0x000fe200078e0075 */
[----:B------:R-:W-:Y:S04]  /*c2d10*/  STL [R1+0x37cc], R117 ;  /* 0x0037cc7501007387 */ /* 0x000fe80000100800 */
        /* <DEDUP_REMOVED lines=18> */
[----:B------:R-:W-:Y:S04]  /*c2e40*/  STL [R1+0x37f0], R10 ;  /* 0x0037f00a01007387 */ /* 0x000fe80000100800 */
[----:B------:R4:W-:Y:S01]  /*c2e50*/  STL [R1+0x37e4], R25 ;  /* 0x0037e41901007387 */ /* 0x0009e20000100800 */
[----:B-1----:R-:W-:Y:S01]  /*c2e60*/  MOV R4, R112 ;  /* 0x0000007000047202 */ /* 0x002fe20000000f00 */
[----:B------:R-:W-:Y:S02]  /*c2e70*/  IMAD.MOV.U32 R5, RZ, RZ, R114 ;  /* 0x000000ffff057224 */ /* 0x000fe400078e0072 */
[----:B------:R-:W3:Y:S01]  /*c2e80*/  LDL.LU R117, [R1+0x38cc] ;  /* 0x0038cc0001757983 */ /* 0x000ee20000300800 */
[----:B------:R-:W-:-:S03]  /*c2e90*/  IADD3 R6, P2, R6, UR13, RZ ;  /* 0x0000000d06067c10 */ /* 0x000fc6000ff5e0ff */
[----:B------:R-:W3:Y:S01]  /*c2ea0*/  LDL.LU R112, [R1+0x38e0] ;  /* 0x0038e00001707983 */ /* 0x000ee20000300800 */
[----:B------:R-:W-:-:S03]  /*c2eb0*/  IADD3.X R119, R119, UR7, RZ, P0, !PT ;  /* 0x0000000777777c10 */ /* 0x000fc600087fe4ff */
[----:B------:R1:W-:Y:S04]  /*c2ec0*/  LDGSTS.E [R8+0x13100], desc[UR60][R4.64], P1 ;  /* 0x1310000004087fae */ /* 0x0003e8000892187c */
[----:B------:R-:W-:Y:S04]  /*c2ed0*/  STL [R1+0x37f8], R6 ;  /* 0x0037f80601007387 */ /* 0x000fe80000100800 */
[----:B------:R-:W-:Y:S01]  /*c2ee0*/  STL [R1+0x37ec], R119 ;  /* 0x0037ec7701007387 */ /* 0x000fe20000100800 */
[----:B-1----:R-:W-:-:S03]  /*c2ef0*/  IMAD.MOV.U32 R5, RZ, RZ, R25 ;  /* 0x000000ffff057224 */ /* 0x002fc600078e0019 */
[----:B----4-:R-:W4:Y:S01]  /*c2f00*/  LDL.LU R25, [R1+0x38d4] ;  /* 0x0038d40001197983 */ /* 0x010f220000300800 */
[----:B------:R-:W-:-:S03]  /*c2f10*/  IMAD.MOV.U32 R4, RZ, RZ, R3 ;  /* 0x000000ffff047224 */ /* 0x000fc600078e0003 */
[----:B------:R-:W4:Y:S04]  /*c2f20*/  LDL.LU R114, [R1+0x38dc] ;  /* 0x0038dc0001727983 */ /* 0x000f280000300800 */
[----:B------:R-:W4:Y:S04]  /*c2f30*/  LDL.LU R3, [R1+0x38e8] ;  /* 0x0038e80001037983 */ /* 0x000f280000300800 */
[----:B------:R1:W-:Y:S01]  /*c2f40*/  LDGSTS.E [R8+0x13180], desc[UR60][R4.64], P1 ;  /* 0x1318000004087fae */ /* 0x0003e2000892187c */
[----:B------:R-:W-:Y:S01]  /*c2f50*/  UISETP.GT.AND UP1, UPT, UR15, 0x50, UPT ;  /* 0x000000500f00788c */ /* 0x000fe2000bf24270 */
[----:B-1----:R-:W-:Y:S01]  /*c2f60*/  MOV R4, R10 ;  /* 0x0000000a00047202 */ /* 0x002fe20000000f00 */
[----:B------:R-:W-:-:S02]  /*c2f70*/  IMAD.MOV.U32 R5, RZ, RZ, R119 ;  /* 0x000000ffff057224 */ /* 0x000fc400078e0077 */
[----:B------:R-:W-:-:S03]  /*c2f80*/  USEL UR12, URZ, 0x4, !UP1 ;  /* 0x000000043f0c7887 */ /* 0x000fc6000c800000 */
[----:B------:R1:W-:Y:S01]  /*c2f90*/  LDGSTS.E [R8+0x13200], desc[UR60][R4.64], P1 ;  /* 0x1320000004087fae */ /* 0x0003e2000892187c */
[----:B------:R-:W-:Y:S02]  /*c2fa0*/  IADD3 R116, P0, R116, UR13, RZ ;  /* 0x0000000d74747c10 */ /* 0x000fe4000ff1e0ff */
[----:B------:R-:W-:-:S03]  /*c2fb0*/  IADD3.X R26, R26, UR7, RZ, P2, !PT ;  /* 0x000000071a1a7c10 */ /* 0x000fc600097fe4ff */
[----:B------:R-:W-:Y:S01]  /*c2fc0*/  STL [R1+0x3800], R116 ;  /* 0x0038007401007387 */ /* 0x000fe20000100800 */
[----:B-1----:R-:W-:-:S03]  /*c2fd0*/  IMAD.MOV.U32 R4, RZ, RZ, R6 ;  /* 0x000000ffff047224 */ /* 0x002fc600078e0006 */
[----:B------:R1:W-:Y:S01]  /*c2fe0*/  STL [R1+0x37f4], R26 ;  /* 0x0037f41a01007387 */ /* 0x0003e20000100800 */
[----:B------:R-:W-:-:S03]  /*c2ff0*/  IMAD.MOV.U32 R5, RZ, RZ, R26 ;  /* 0x000000ffff057224 */ /* 0x000fc600078e001a */
[----:B------:R-:W4:Y:S01]  /*c3000*/  LDL.LU R10, [R1+0x38f0] ;  /* 0x0038f000010a7983 */ /* 0x000f220000300800 */
[----:B------:R-:W-:-:S03]  /*c3010*/  USEL UR12, UR12, URZ, !UP0 ;  /* 0x0000003f0c0c7287 */ /* 0x000fc6000c000000 */
[----:B------:R1:W-:Y:S04]  /*c3020*/  LDGSTS.E [R8+0x13280], desc[UR60][R4.64], P1 ;  /* 0x1328000004087fae */ /* 0x0003e8000892187c */
[----:B-1----:R-:W4:Y:S01]  /*c3030*/  LDL.LU R26, [R1+0x38e4] ;  /* 0x0038e400011a7983 */ /* 0x002f220000300800 */
[----:B------:R-:W-:Y:S02]  /*c3040*/  MOV R4, R116 ;  /* 0x0000007400047202 */ /* 0x000fe40000000f00 */
        /* <DEDUP_REMOVED lines=19> */
[----:B------:R-:W-:-:S03]  /*c3180*/  IADD3.X R117, R117, UR7, RZ, P3, !PT ;  /* 0x0000000775757c10 */ /* 0x000fc60009ffe4ff */
[----:B------:R-:W-:Y:S04]  /*c3190*/  STL [R1+0x38d8], R7 ;  /* 0x0038d80701007387 */ /* 0x000fe80000100800 */
[----:B------:R-:W-:Y:S01]  /*c31a0*/  STL [R1+0x38cc], R117 ;  /* 0x0038cc7501007387 */ /* 0x000fe20000100800 */
[----:B------:R-:W-:Y:S01]  /*c31b0*/  IADD3 R112, P1, R112, UR13, RZ ;  /* 0x0000000d70707c10 */ /* 0x000fe2000ff3e0ff */
[----:B------:R-:W-:Y:S01]  /*c31c0*/  IMAD.MOV.U32 R5, RZ, RZ, R117 ;  /* 0x000000ffff057224 */ /* 0x000fe200078e0075 */
[----:B------:R-:W-:Y:S01]  /*c31d0*/  MOV R4, R115 ;  /* 0x0000007300047202 */ /* 0x000fe20000000f00 */
[----:B------:R-:W3:Y:S04]  /*c31e0*/  LDL.LU R11, [R1+0x3908] ;  /* 0x00390800010b7983 */ /* 0x000ee80000300800 */
[----:B------:R-:W3:Y:S04]  /*c31f0*/  LDL.LU R118, [R1+0x38fc] ;  /* 0x0038fc0001767983 */ /* 0x000ee80000300800 */
        /* <DEDUP_REMOVED lines=19> */
[----:B------:R-:W-:Y:S01]  /*c3330*/  STL [R1+0x38f0], R10 ;  /* 0x0038f00a01007387 */ /* 0x000fe20000100800 */
[----:B-1----:R-:W-:-:S03]  /*c3340*/  IMAD.MOV.U32 R4, RZ, RZ, R3 ;  /* 0x000000ffff047224 */ /* 0x002fc600078e0003 */
[----:B------:R1:W-:Y:S01]  /*c3350*/  STL [R1+0x38e4], R26 ;  /* 0x0038e41a01007387 */ /* 0x0003e20000100800 */
[----:B------:R-:W-:-:S03]  /*c3360*/  IMAD.MOV.U32 R5, RZ, RZ, R26 ;  /* 0x000000ffff057224 */ /* 0x000fc600078e001a */
[----:B------:R-:W4:Y:S04]  /*c3370*/  LDL.LU R117, [R1+0x39cc] ;  /* 0x0039cc0001757983 */ /* 0x000f280000300800 */
[----:B------:R-:W4:Y:S04]  /*c3380*/  LDL.LU R112, [R1+0x39e0] ;  /* 0x0039e00001707983 */ /* 0x000f280000300800 */
[----:B------:R1:W-:Y:S02]  /*c3390*/  LDGSTS.E [R8+0x14180], desc[UR60][R4.64], P0 ;  /* 0x1418000004087fae */ /* 0x0003e4000812187c */
[----:B-1----:R-:W-:-:S02]  /*c33a0*/  MOV R4, R10 ;  /* 0x0000000a00047202 */ /* 0x002fc40000000f00 */
        /* <DEDUP_REMOVED lines=12> */
[----:B------:R1:W-:Y:S02]  /*c3470*/  STL [R1+0x38f4], R113 ;  /* 0x0038f47101007387 */ /* 0x0003e40000100800 */
[----:B-1----:R-:W-:Y:S02]  /*c3480*/  IMAD.MOV.U32 R5, RZ, RZ, R113 ;  /* 0x000000ffff057224 */ /* 0x002fe400078e0071 */
[----:B------:R-:W3:Y:S01]  /*c3490*/  LDL.LU R10, [R1+0x39f0] ;  /* 0x0039f000010a7983 */ /* 0x000ee20000300800 */
[----:B------:R-:W-:-:S03]  /*c34a0*/  IADD3 R11, P2, R11, UR13, RZ ;  /* 0x0000000d0b0b7c10 */ /* 0x000fc6000ff5e0ff */
[----:B------:R-:W3:Y:S01]  /*c34b0*/  LDL.LU R113, [R1+0x39e4] ;  /* 0x0039e40001717983 */ /* 0x000ee20000300800 */
[----:B------:R-:W-:Y:S01]  /*c34c0*/  IADD3.X R118, R118, UR7, RZ, P1, !PT ;  /* 0x0000000776767c10 */ /* 0x000fe20008ffe4ff */
[----:B------:R-:W-:Y:S02]  /*c34d0*/  IMAD.MOV.U32 R4, RZ, RZ, R6 ;  /* 0x000000ffff047224 */ /* 0x000fe400078e0006 */
[----:B------:R-:W-:Y:S04]  /*c34e0*/  STL [R1+0x3908], R11 ;  /* 0x0039080b01007387 */ /* 0x000fe80000100800 */
[----:B------:R-:W-:Y:S04]  /*c34f0*/  STL [R1+0x38fc], R118 ;  /* 0x0038fc7601007387 */ /* 0x000fe80000100800 */
[----:B------:R-:W3:Y:S04]  /*c3500*/  LDL.LU R6, [R1+0x39f8] ;  /* 0x0039f80001067983 */ /* 0x000ee80000300800 */
[----:B------:R-:W3:Y:S04]  /*c3510*/  LDL.LU R119, [R1+0x39ec] ;  /* 0x0039ec0001777983 */ /* 0x000ee80000300800 */
[----:B------:R1:W-:Y:S01]  /*c3520*/  LDGSTS.E [R8+0x14280], desc[UR60][R4.64], P0 ;  /* 0x1428000004087fae */ /* 0x0003e2000812187c */
[----:B----4-:R-:W-:-:S02]  /*c3530*/  IADD3.X R25, R25, UR7, RZ, P2, !PT ;  /* 0x0000000719197c10 */ /* 0x010fc400097fe4ff */
[----:B-1----:R-:W-:Y:S01]  /*c3540*/  MOV R4, R116 ;  /* 0x0000007400047202 */ /* 0x002fe20000000f00 */
[----:B------:R-:W-:Y:S01]  /*c3550*/  IMAD.MOV.U32 R5, RZ, RZ, R118 ;  /* 0x000000ffff057224 */ /* 0x000fe200078e0076 */
[----:B------:R-:W-:-:S04]  /*c3560*/  IADD3 R115, P3, R115, UR13, RZ ;  /* 0x0000000d73737c10 */ /* 0x000fc8000ff7e0ff */
[----:B------:R1:W-:Y:S04]  /*c3570*/  LDGSTS.E [R8+0x14300], desc[UR60][R4.64], P0 ;  /* 0x1430000004087fae */ /* 0x0003e8000812187c */
[----:B------:R-:W-:Y:S04]  /*c3580*/  STL [R1+0x39d0], R115 ;  /* 0x0039d07301007387 */ /* 0x000fe80000100800 */
[----:B------:R4:W-:Y:S04]  /*c3590*/  STL [R1+0x3904], R25 ;  /* 0x0039041901007387 */ /* 0x0009e80000100800 */
[----:B------:R-:W3:Y:S01]  /*c35a0*/  LDL.LU R116, [R1+0x3a00] ;  /* 0x003a000001747983 */ /* 0x000ee20000300800 */
[----:B-1----:R-:W-:-:S03]  /*c35b0*/  IMAD.MOV.U32 R5, RZ, RZ, R25 ;  /* 0x000000ffff057224 */ /* 0x002fc600078e0019 */
[----:B----4-:R-:W4:Y:S01]  /*c35c0*/  LDL.LU R25, [R1+0x39f4] ;  /* 0x0039f40001197983 */ /* 0x010f220000300800 */
        /* <DEDUP_REMOVED lines=33> */
[----:B------:R-:W-:-:S03]  /*c37e0*/  IADD3.X R113, R113, UR7, RZ, P2, !PT ;  /* 0x0000000771717c10 */ /* 0x000fc600097fe4ff */
        /* <DEDUP_REMOVED lines=10> */
[----:B------:R-:W2:Y:S04]  /*c3890*/  LDL.LU R113, [R1+0x3ad4] ;  /* 0x003ad40001717983 */ /* 0x000ea80000300800 */
[----:B------:R-:W2:Y:S04]  /*c38a0*/  LDL.LU R114, [R1+0x3adc] ;  /* 0x003adc0001727983 */ /* 0x000ea80000300800 */
[----:B------:R-:W2:Y:S04]  /*c38b0*/  LDL.LU R3, [R1+0x3ae8] ;  /* 0x003ae80001037983 */ /* 0x000ea80000300800 */
[----:B------:R1:W-:Y:S02]  /*c38c0*/  LDGSTS.E [R8+0x15180], desc[UR60][R4.64], P1 ;  /* 0x1518000004087fae */ /* 0x0003e4000892187c */
[----:B-1----:R-:W-:Y:S01]  /*c38d0*/  MOV R4, R10 ;  /* 0x0000000a00047202 */ /* 0x002fe20000000f00 */
[----:B------:R-:W-:Y:S01]  /*c38e0*/  IMAD.MOV.U32 R5, RZ, RZ, R119 ;  /* 0x000000ffff057224 */ /* 0x000fe200078e0077 */
[----:B------:R-:W-:-:S04]  /*c38f0*/  IADD3 R116, P0, R116, UR13, RZ ;  /* 0x0000000d74747c10 */ /* 0x000fc8000ff1e0ff */
[----:B------:R1:W-:Y:S01]  /*c3900*/  LDGSTS.E [R8+0x15200], desc[UR60][R4.64], P1 ;  /* 0x1520000004087fae */ /* 0x0003e2000892187c */
[----:B----4-:R-:W-:-:S03]  /*c3910*/  IADD3.X R25, R25, UR7, RZ, P2, !PT ;  /* 0x0000000719197c10 */ /* 0x010fc600097fe4ff */
[----:B------:R-:W-:Y:S04]  /*c3920*/  STL [R1+0x3a00], R116 ;  /* 0x003a007401007387 */ /* 0x000fe80000100800 */
[----:B------:R4:W-:Y:S04]  /*c3930*/  STL [R1+0x39f4], R25 ;  /* 0x0039f41901007387 */ /* 0x0009e80000100800 */
[----:B------:R-:W2:Y:S01]  /*c3940*/  LDL.LU R10, [R1+0x3af0] ;  /* 0x003af000010a7983 */ /* 0x000ea20000300800 */
[----:B-1----:R-:W-:-:S03]  /*c3950*/  IMAD.MOV.U32 R5, RZ, RZ, R25 ;  /* 0x000000ffff057224 */ /* 0x002fc600078e0019 */
[----:B----4-:R-:W4:Y:S01]  /*c3960*/  LDL.LU R25, [R1+0x3ae4] ;  /* 0x003ae40001197983 */ /* 0x010f220000300800 */
        /* <DEDUP_REMOVED lines=22> */
[----:B------:R2:W-:Y:S01]  /*c3ad0*/  STL [R1+0x3a04], R26 ;  /* 0x003a041a01007387 */ /* 0x0005e20000100800 */
[----:B-1----:R-:W-:-:S03]  /*c3ae0*/  MOV R4, R115 ;  /* 0x0000007300047202 */ /* 0x002fc60000000f00 */
[----:B------:R-:W3:Y:S04]  /*c3af0*/  LDL.LU R116, [R1+0x3b00] ;  /* 0x003b000001747983 */ /* 0x000ee80000300800 */
[----:B--2---:R-:W2:Y:S01]  /*c3b00*/  LDL.LU R26, [R1+0x3af4] ;  /* 0x003af400011a7983 */ /* 0x004ea20000300800 */
[----:B------:R-:W-:-:S03]  /*c3b10*/  IADD3.X R117, R117, UR7, RZ, P3, !PT ;  /* 0x0000000775757c10 */ /* 0x000fc60009ffe4ff */
[----:B------:R-:W-:Y:S01]  /*c3b20*/  STL [R1+0x3ad8], R7 ;  /* 0x003ad80701007387 */ /* 0x000fe20000100800 */
[----:B------:R-:W-:Y:S01]  /*c3b30*/  IADD3 R112, P1, R112, UR13, RZ ;  /* 0x0000000d70707c10 */ /* 0x000fe2000ff3e0ff */
[----:B------:R-:W-:Y:S02]  /*c3b40*/  IMAD.MOV.U32 R5, RZ, RZ, R117 ;  /* 0x000000ffff057224 */ /* 0x000fe400078e0075 */
[----:B------:R-:W-:Y:S04]  /*c3b50*/  STL [R1+0x3acc], R117 ;  /* 0x003acc7501007387 */ /* 0x000fe80000100800 */
[----:B------:R-:W2:Y:S04]  /*c3b60*/  LDL.LU R11, [R1+0x3b08] ;  /* 0x003b0800010b7983 */ /* 0x000ea80000300800 */
[----:B------:R-:W2:Y:S01]  /*c3b70*/  LDL.LU R118, [R1+0x3afc] ;  /* 0x003afc0001767983 */ /* 0x000ea20000300800 */
[----:B------:R-:W-:-:S03]  /*c3b80*/  IADD3.X R113, R113, UR7, RZ, P2, !PT ;  /* 0x0000000771717c10 */ /* 0x000fc600097fe4ff */
[----:B------:R-:W-:Y:S01]  /*c3b90*/  STL [R1+0x3ae0], R112 ;  /* 0x003ae07001007387 */ /* 0x000fe20000100800 */
[----:B------:R-:W-:-:S03]  /*c3ba0*/  IADD3.X R114, R114, UR7, RZ, P1, !PT ;  /* 0x0000000772727c10 */ /* 0x000fc60008ffe4ff */
[----:B------:R1:W-:Y:S01]  /*c3bb0*/  LDGSTS.E [R8+0x16000], desc[UR60][R4.64], P0 ;  /* 0x1600000004087fae */ /* 0x0003e2000812187c */
[----:B------:R-:W-:-:S03]  /*c3bc0*/  IADD3 R3, P2, R3, UR13, RZ ;  /* 0x0000000d03037c10 */ /* 0x000fc6000ff5e0ff */
[----:B------:R1:W-:Y:S02]  /*c3bd0*/  STL [R1+0x3ad4], R113 ;  /* 0x003ad47101007387 */ /* 0x0003e40000100800 */
[----:B-1----:R-:W-:Y:S02]  /*c3be0*/  IMAD.MOV.U32 R5, RZ, RZ, R113 ;  /* 0x000000ffff057224 */ /* 0x002fe400078e0071 */
[----:B------:R-:W2:Y:S04]  /*c3bf0*/  LDL.LU R113, [R1+0x3b04] ;  /* 0x003b040001717983 */ /* 0x000ea80000300800 */
[----:B------:R-:W-:Y:S04]  /*c3c00*/  STL [R1+0x3ae8], R3 ;  /* 0x003ae80301007387 */ /* 0x000fe80000100800 */
[----:B------:R-:W-:Y:S04]  /*c3c10*/  STL [R1+0x3adc], R114 ;  /* 0x003adc7201007387 */ /* 0x000fe80000100800 */
[----:B------:R-:W2:Y:S01]  /*c3c20*/  LDL.LU R115, [R1+0x3bd0] ;  /* 0x003bd00001737983 */ /* 0x000ea20000300800 */
[----:B------:R-:W-:-:S03]  /*c3c30*/  IMAD.MOV.U32 R4, RZ, RZ, R7 ;  /* 0x000000ffff047224 */ /* 0x000fc600078e0007 */
[----:B------:R-:W2:Y:S04]  /*c3c40*/  LDL.LU R7, [R1+0x3bd8] ;  /* 0x003bd80001077983 */ /* 0x000ea80000300800 */
[----:B------:R1:W-:Y:S01]  /*c3c50*/  LDGSTS.E [R8+0x16080], desc[UR60][R4.64], P0 ;  /* 0x1608000004087fae */ /* 0x0003e2000812187c */
[----:B------:R-:W-:Y:S02]  /*c3c60*/  IADD3 R10, P1, R10, UR13, RZ ;  /* 0x0000000d0a0a7c10 */ /* 0x000fe4000ff3e0ff */
[----:B----4-:R-:W-:-:S03]  /*c3c70*/  IADD3.X R25, R25, UR7, RZ, P2, !PT ;  /* 0x0000000719197c10 */ /* 0x010fc600097fe4ff */
[----:B------:R-:W-:Y:S04]  /*c3c80*/  STL [R1+0x3af0], R10 ;  /* 0x003af00a01007387 */ /* 0x000fe80000100800 */
[----:B------:R4:W-:Y:S04]  /*c3c90*/  STL [R1+0x3ae4], R25 ;  /* 0x003ae41901007387 */ /* 0x0009e80000100800 */
[----:B------:R-:W2:Y:S01]  /*c3ca0*/  LDL.LU R117, [R1+0x3bcc] ;  /* 0x003bcc0001757983 */ /* 0x000ea20000300800 */
[----:B-1----:R-:W-:Y:S01]  /*c3cb0*/  MOV R4, R112 ;  /* 0x0000007000047202 */ /* 0x002fe20000000f00 */
[----:B------:R-:W-:-:S02]  /*c3cc0*/  IMAD.MOV.U32 R5, RZ, RZ, R114 ;  /* 0x000000ffff057224 */ /* 0x000fc400078e0072 */
[----:B------:R-:W2:Y:S04]  /*c3cd0*/  LDL.LU R112, [R1+0x3be0] ;  /* 0x003be00001707983 */ /* 0x000ea80000300800 */
[----:B------:R1:W-:Y:S02]  /*c3ce0*/  LDGSTS.E [R8+0x16100], desc[UR60][R4.64], P0 ;  /* 0x1610000004087fae */ /* 0x0003e4000812187c */
[----:B-1----:R-:W-:Y:S01]  /*c3cf0*/  IMAD.MOV.U32 R4, RZ, RZ, R3 ;  /* 0x000000ffff047224 */ /* 0x002fe200078e0003 */
[----:B------:R-:W-:Y:S01]  /*c3d00*/  IADD3 R6, P2, R6, UR13, RZ ;  /* 0x0000000d06067c10 */ /* 0x000fe2000ff5e0ff */
[----:B------:R-:W-:Y:S01]  /*c3d10*/  IMAD.MOV.U32 R5, RZ, RZ, R25 ;  /* 0x000000ffff057224 */ /* 0x000fe200078e0019 */
[----:B------:R-:W-:-:S03]  /*c3d20*/  IADD3.X R119, R119, UR7, RZ, P1, !PT ;  /* 0x0000000777777c10 */ /* 0x000fc60008ffe4ff */
[----:B------:R-:W-:Y:S04]  /*c3d30*/  STL [R1+0x3af8], R6 ;  /* 0x003af80601007387 */ /* 0x000fe80000100800 */
[----:B------:R-:W-:Y:S04]  /*c3d40*/  STL [R1+0x3aec], R119 ;  /* 0x003aec7701007387 */ /* 0x000fe80000100800 */
[----:B----4-:R-:W4:Y:S04]  /*c3d50*/  LDL.LU R25, [R1+0x3bd4] ;  /* 0x003bd40001197983 */ /* 0x010f280000300800 */
[----:B------:R1:W-:Y:S04]  /*c3d60*/  LDGSTS.E [R8+0x16180], desc[UR60][R4.64], P0 ;  /* 0x1618000004087fae */ /* 0x0003e8000812187c */
[----:B------:R-:W4:Y:S04]  /*c3d70*/  LDL.LU R114, [R1+0x3bdc] ;  /* 0x003bdc0001727983 */ /* 0x000f280000300800 */
[----:B------:R-:W4:Y:S01]  /*c3d80*/  LDL.LU R3, [R1+0x3be8] ;  /* 0x003be80001037983 */ /* 0x000f220000300800 */
        /* <DEDUP_REMOVED lines=10> */
[----:B------:R3:W-:Y:S04]  /*c3e30*/  LDGSTS.E [R8+0x16280], desc[UR60][R4.64], P0 ;  /* 0x1628000004087fae */ /* 0x0007e8000812187c */
[----:B-1----:R-:W2:Y:S01]  /*c3e40*/  LDL.LU R26, [R1+0x3be4] ;  /* 0x003be400011a7983 */ /* 0x002ea20000300800 */
[----:B------:R-:W-:Y:S02]  /*c3e50*/  IADD3 R11, P2, R11, UR13, RZ ;  /* 0x0000000d0b0b7c10 */ /* 0x000fe4000ff5e0ff */
[----:B------:R-:W-:-:S03]  /*c3e60*/  IADD3.X R118, R118, UR7, RZ, P1, !PT ;  /* 0x0000000776767c10 */ /* 0x000fc60008ffe4ff */
[----:B------:R-:W-:Y:S01]  /*c3e70*/  STL [R1+0x3b08], R11 ;  /* 0x003b080b01007387 */ /* 0x000fe20000100800 */
[----:B---3--:R-:W-:-:S03]  /*c3e80*/  MOV R4, R116 ;  /* 0x0000007400047202 */ /* 0x008fc60000000f00 */
[----:B------:R-:W-:Y:S01]  /*c3e90*/  STL [R1+0x3afc], R118 ;  /* 0x003afc7601007387 */ /* 0x000fe20000100800 */
[----:B------:R-:W-:-:S03]  /*c3ea0*/  IMAD.MOV.U32 R5, RZ, RZ, R118 ;  /* 0x000000ffff057224 */ /* 0x000fc600078e0076 */
[----:B------:R-:W3:Y:S04]  /*c3eb0*/  LDL.LU R6, [R1+0x3bf8] ;  /* 0x003bf80001067983 */ /* 0x000ee80000300800 */
[----:B------:R-:W3:Y:S04]  /*c3ec0*/  LDL.LU R119, [R1+0x3bec] ;  /* 0x003bec0001777983 */ /* 0x000ee80000300800 */
[----:B------:R1:W-:Y:S01]  /*c3ed0*/  LDGSTS.E [R8+0x16300], desc[UR60][R4.64], P0 ;  /* 0x1630000004087fae */ /* 0x0003e2000812187c */
[----:B------:R-:W-:Y:S02]  /*c3ee0*/  IADD3.X R113, R113, UR7, RZ, P2, !PT ;  /* 0x0000000771717c10 */ /* 0x000fe400097fe4ff */
[----:B------:R-:W-:-:S03]  /*c3ef0*/  IADD3 R115, P3, R115, UR13, RZ ;  /* 0x0000000d73737c10 */ /* 0x000fc6000ff7e0ff */
[----:B-1----:R-:W-:Y:S02]  /*c3f00*/  IMAD.MOV.U32 R5, RZ, RZ, R113 ;  /* 0x000000ffff057224 */ /* 0x002fe400078e0071 */
[----:B------:R-:W-:Y:S01]  /*c3f10*/  STL [R1+0x3bd0], R115 ;  /* 0x003bd07301007387 */ /* 0x000fe20000100800 */
[----:B------:R-:W-:-:S03]  /*c3f20*/  IADD3 R7, P2, R7, UR13, RZ ;  /* 0x0000000d07077c10 */ /* 0x000fc6000ff5e0ff */
[----:B------:R1:W-:Y:S04]  /*c3f30*/  STL [R1+0x3b04], R113 ;  /* 0x003b047101007387 */ /* 0x0003e80000100800 */
[----:B------:R-:W3:Y:S04]  /*c3f40*/  LDL.LU R116, [R1+0x3c00] ;  /* 0x003c000001747983 */ /* 0x000ee80000300800 */
[----:B-1----:R-:W3:Y:S01]  /*c3f50*/  LDL.LU R113, [R1+0x3bf4] ;  /* 0x003bf40001717983 */ /* 0x002ee20000300800 */
[----:B------:R-:W-:Y:S01]  /*c3f60*/  IMAD.MOV.U32 R4, RZ, RZ, R11 ;  /* 0x000000ffff047224 */ /* 0x000fe200078e000b */
[----:B------:R-:W-:-:S02]  /*c3f70*/  IADD3.X R117, R117, UR7, RZ, P3, !PT ;  /* 0x0000000775757c10 */ /* 0x000fc40009ffe4ff */
[----:B------:R-:W-:Y:S04]  /*c3f80*/  STL [R1+0x3bd8], R7 ;  /* 0x003bd80701007387 */ /* 0x000fe80000100800 */
[----:B------:R-:W-:Y:S04]  /*c3f90*/  STL [R1+0x3bcc], R117 ;  /* 0x003bcc7501007387 */ /* 0x000fe80000100800 */
[----:B------:R-:W3:Y:S04]  /*c3fa0*/  LDL.LU R11, [R1+0x3c08] ;  /* 0x003c0800010b7983 */ /* 0x000ee80000300800 */
[----:B------:R-:W3:Y:S01]  /*c3fb0*/  LDL.LU R118, [R1+0x3bfc] ;  /* 0x003bfc0001767983 */ /* 0x000ee20000300800 */
[----:B------:R-:W-:-:S03]  /*c3fc0*/  UISETP.GT.AND UP1, UPT, UR15, 0x5c, UPT ;  /* 0x0000005c0f00788c */ /* 0x000fc6000bf24270 */
[----:B------:R1:W-:Y:S01]  /*c3fd0*/  LDGSTS.E [R8+0x16380], desc[UR60][R4.64], P0 ;  /* 0x1638000004087fae */ /* 0x0003e2000812187c */
[----:B------:R-:W-:-:S04]  /*c3fe0*/  USEL UR12, URZ, 0x4, !UP1 ;  /* 0x000000043f0c7887 */ /* 0x000fc8000c800000 */
[----:B------:R-:W-:-:S06]  /*c3ff0*/  USEL UR12, UR12, URZ, !UP0 ;  /* 0x0000003f0c0c7287 */ /* 0x000fcc000c000000 */
[----:B------:R-:W-:Y:S01]  /*c4000*/  ISETP.NE.U32.AND P1, PT, RZ, UR12, PT ;  /* 0x0000000cff007c0c */ /* 0x000fe2000bf25070 */
[----:B-1----:R-:W-:Y:S01]  /*c4010*/  IMAD.MOV.U32 R5, RZ, RZ, R117 ;  /* 0x000000ffff057224 */ /* 0x002fe200078e0075 */
[----:B------:R-:W-:Y:S02]  /*c4020*/  MOV R4, R115 ;  /* 0x0000007300047202 */ /* 0x000fe40000000f00 */
[----:B------:R-:W-:Y:S02]  /*c4030*/  IADD3 R112, P0, R112, UR13, RZ ;  /* 0x0000000d70707c10 */ /* 0x000fe4000ff1e0ff */
[----:B----4-:R-:W-:-:S07]  /*c4040*/  IADD3.X R25, R25, UR7, RZ, P2, !PT ;  /* 0x0000000719197c10 */ /* 0x010fce00097fe4ff */
[----:B------:R1:W-:Y:S04]  /*c4050*/  LDGSTS.E [R8+0x17000], desc[UR60][R4.64], P1 ;  /* 0x1700000004087fae */ /* 0x0003e8000892187c */
[----:B------:R-:W-:Y:S01]  /*c4060*/  STL [R1+0x3be0], R112 ;  /* 0x003be07001007387 */ /* 0x000fe20000100800 */
[----:B------:R-:W-:Y:S02]  /*c4070*/  IADD3.X R114, R114, UR7, RZ, P0, !PT ;  /* 0x0000000772727c10 */ /* 0x000fe400087fe4ff */
[----:B------:R-:W-:Y:S01]  /*c4080*/  IADD3 R3, P2, R3, UR13, RZ ;  /* 0x0000000d03037c10 */ /* 0x000fe2000ff5e0ff */
[----:B-1----:R-:W-:Y:S02]  /*c4090*/  IMAD.MOV.U32 R4, RZ, RZ, R7 ;  /* 0x000000ffff047224 */ /* 0x002fe400078e0007 */
[----:B------:R-:W-:Y:S01]  /*c40a0*/  IMAD.MOV.U32 R5, RZ, RZ, R25 ;  /* 0x000000ffff057224 */ /* 0x000fe200078e0019 */
[----:B------:R1:W-:Y:S04]  /*c40b0*/  STL [R1+0x3bd4], R25 ;  /* 0x003bd41901007387 */ /* 0x0003e80000100800 */
[----:B------:R4:W-:Y:S04]  /*c40c0*/  LDGSTS.E [R8+0x17080], desc[UR60][R4.64], P1 ;  /* 0x1708000004087fae */ /* 0x0009e8000892187c */
[----:B-1----:R-:W3:Y:S04]  /*c40d0*/  LDL.LU R25, [R1+0x3c04] ;  /* 0x003c040001197983 */ /* 0x002ee80000300800 */
[----:B------:R-:W-:Y:S01]  /*c40e0*/  STL [R1+0x3be8], R3 ;  /* 0x003be80301007387 */ /* 0x000fe20000100800 */
[----:B----4-:R-:W-:Y:S01]  /*c40f0*/  MOV R4, R112 ;  /* 0x0000007000047202 */ /* 0x010fe20000000f00 */
[----:B------:R-:W-:-:S02]  /*c4100*/  IMAD.MOV.U32 R5, RZ, RZ, R114 ;  /* 0x000000ffff057224 */ /* 0x000fc400078e0072 */
[----:B------:R-:W-:Y:S04]  /*c4110*/  STL [R1+0x3bdc], R114 ;  /* 0x003bdc7201007387 */ /* 0x000fe80000100800 */
[----:B------:R-:W4:Y:S04]  /*c4120*/  LDL.LU R115, [R1+0x3cd0] ;  /* 0x003cd00001737983 */ /* 0x000f280000300800 */
[----:B------:R-:W4:Y:S04]  /*c4130*/  LDL.LU R7, [R1+0x3cd8] ;  /* 0x003cd80001077983 */ /* 0x000f280000300800 */
[----:B------:R1:W-:Y:S02]  /*c4140*/  LDGSTS.E [R8+0x17100], desc[UR60][R4.64], P1 ;  /* 0x1710000004087fae */ /* 0x0003e4000892187c */
[----:B-1----:R-:W-:Y:S01]  /*c4150*/  IMAD.MOV.U32 R4, RZ, RZ, R3 ;  /* 0x000000ffff047224 */ /* 0x002fe200078e0003 */
[----:B--2---:R-:W-:-:S02]  /*c4160*/  IADD3 R10, P0, R10, UR13, RZ ;  /* 0x0000000d0a0a7c10 */ /* 0x004fc4000ff1e0ff */
[----:B------:R-:W-:-:S03]  /*c4170*/  IADD3.X R26, R26, UR7, RZ, P2, !PT ;  /* 0x000000071a1a7c10 */ /* 0x000fc600097fe4ff */
[----:B------:R-:W-:Y:S04]  /*c4180*/  STL [R1+0x3bf0], R10 ;  /* 0x003bf00a01007387 */ /* 0x000fe80000100800 */
[----:B------:R1:W-:Y:S01]  /*c4190*/  STL [R1+0x3be4], R26 ;  /* 0x003be41a01007387 */ /* 0x0003e20000100800 */
[----:B------:R-:W-:-:S03]  /*c41a0*/  IMAD.MOV.U32 R5, RZ, RZ, R26 ;  /* 0x000000ffff057224 */ /* 0x000fc600078e001a */
[----:B------:R-:W2:Y:S04]  /*c41b0*/  LDL.LU R117, [R1+0x3ccc] ;  /* 0x003ccc0001757983 */ /* 0x000ea80000300800 */
[----:B------:R-:W2:Y:S01]  /*c41c0*/  LDL.LU R112, [R1+0x3ce0] ;  /* 0x003ce00001707983 */ /* 0x000ea20000300800 */
[----:B---3--:R-:W-:-:S03]  /*c41d0*/  IADD3 R6, P2, R6, UR13, RZ ;  /* 0x0000000d06067c10 */ /* 0x008fc6000ff5e0ff */
[----:B------:R3:W-:Y:S01]  /*c41e0*/  LDGSTS.E [R8+0x17180], desc[UR60][R4.64], P1 ;  /* 0x1718000004087fae */ /* 0x0007e2000892187c */
[----:B------:R-:W-:-:S03]  /*c41f0*/  IADD3.X R119, R119, UR7, RZ, P0, !PT ;  /* 0x0000000777777c10 */ /* 0x000fc600087fe4ff */
[----:B------:R-:W-:Y:S04]  /*c4200*/  STL [R1+0x3bf8], R6 ;  /* 0x003bf80601007387 */ /* 0x000fe80000100800 */
[----:B------:R-:W-:Y:S04]  /*c4210*/  STL [R1+0x3bec], R119 ;  /* 0x003bec7701007387 */ /* 0x000fe80000100800 */
[----:B-1----:R-:W2:Y:S01]  /*c4220*/  LDL.LU R26, [R1+0x3cd4] ;  /* 0x003cd400011a7983 */ /* 0x002ea20000300800 */
[----:B---3--:R-:W-:Y:S01]  /*c4230*/  MOV R4, R10 ;  /* 0x0000000a00047202 */ /* 0x008fe20000000f00 */
[----:B------:R-:W-:-:S02]  /*c4240*/  IMAD.MOV.U32 R5, RZ, RZ, R119 ;  /* 0x000000ffff057224 */ /* 0x000fc400078e0077 */
[----:B------:R-:W3:Y:S04]  /*c4250*/  LDL.LU R114, [R1+0x3cdc] ;  /* 0x003cdc0001727983 */ /* 0x000ee80000300800 */
[----:B------:R-:W3:Y:S04]  /*c4260*/  LDL.LU R3, [R1+0x3ce8] ;  /* 0x003ce80001037983 */ /* 0x000ee80000300800 */
[----:B------:R1:W-:Y:S01]  /*c4270*/  LDGSTS.E [R8+0x17200], desc[UR60][R4.64], P1 ;  /* 0x1720000004087fae */ /* 0x0003e2000892187c */
[----:B------:R-:W-:Y:S02]  /*c4280*/  IADD3 R116, P0, R116, UR13, RZ ;  /* 0x0000000d74747c10 */ /* 0x000fe4000ff1e0ff */
[----:B------:R-:W-:-:S03]  /*c4290*/  IADD3.X R113, R113, UR7, RZ, P2, !PT ;  /* 0x0000000771717c10 */ /* 0x000fc600097fe4ff */
[----:B------:R-:W-:Y:S04]  /*c42a0*/  STL [R1+0x3c00], R116 ;  /* 0x003c007401007387 */ /* 0x000fe80000100800 */
[----:B------:R1:W-:Y:S02]  /*c42b0*/  STL [R1+0x3bf4], R113 ;  /* 0x003bf47101007387 */ /* 0x0003e40000100800 */
[----:B-1----:R-:W-:Y:S02]  /*c42c0*/  IMAD.MOV.U32 R5, RZ, RZ, R113 ;  /* 0x000000ffff057224 */ /* 0x002fe400078e0071 */
[----:B------:R-:W3:Y:S01]  /*c42d0*/  LDL.LU R10, [R1+0x3cf0] ;  /* 0x003cf000010a7983 */ /* 0x000ee20000300800 */
[----:B------:R-:W-:-:S03]  /*c42e0*/  IADD3 R11, P2, R11, UR13, RZ ;  /* 0x0000000d0b0b7c10 */ /* 0x000fc6000ff5e0ff */
[----:B------:R-:W3:Y:S01]  /*c42f0*/  LDL.LU R113, [R1+0x3ce4] ;  /* 0x003ce40001717983 */ /* 0x000ee20000300800 */
[----:B------:R-:W-:-:S03]  /*c4300*/  IADD3.X R118, R118, UR7, RZ, P0, !PT ;  /* 0x0000000776767c10 */ /* 0x000fc600087fe4ff */
[----:B------:R-:W-:Y:S01]  /*c4310*/  STL [R1+0x3c08], R11 ;  /* 0x003c080b01007387 */ /* 0x000fe20000100800 */
[----:B------:R-:W-:-:S03]  /*c4320*/  IMAD.MOV.U32 R4, RZ, RZ, R6 ;  /* 0x000000ffff047224 */ /* 0x000fc600078e0006 */
[----:B------:R-:W-:Y:S04]  /*c4330*/  STL [R1+0x3bfc], R118 ;  /* 0x003bfc7601007387 */ /* 0x000fe80000100800 */
[----:B------:R-:W3:Y:S04]  /*c4340*/  LDL.LU R6, [R1+0x3cf8] ;  /* 0x003cf80001067983 */ /* 0x000ee80000300800 */
[----:B------:R-:W3:Y:S01]  /*c4350*/  LDL.LU R119, [R1+0x3cec] ;  /* 0x003cec0001777983 */ /* 0x000ee20000300800 */
[----:B------:R-:W-:-:S03]  /*c4360*/  UISETP.GT.AND UP1, UPT, UR15, 0x60, UPT ;  /* 0x000000600f00788c */ /* 0x000fc6000bf24270 */
[----:B------:R1:W-:Y:S01]  /*c4370*/  LDGSTS.E [R8+0x17280], desc[UR60][R4.64], P1 ;  /* 0x1728000004087fae */ /* 0x0003e2000892187c */
[----:B------:R-:W-:-:S04]  /*c4380*/  USEL UR12, URZ, 0x4, !UP1 ;  /* 0x000000043f0c7887 */ /* 0x000fc8000c800000 */
[----:B------:R-:W-:Y:S01]  /*c4390*/  USEL UR12, UR12, URZ, !UP0 ;  /* 0x0000003f0c0c7287 */ /* 0x000fe2000c000000 */
[----:B-1----:R-:W-:Y:S01]  /*c43a0*/  MOV R4, R116 ;  /* 0x0000007400047202 */ /* 0x002fe20000000f00 */
[----:B------:R-:W-:-:S04]  /*c43b0*/  IMAD.MOV.U32 R5, RZ, RZ, R118 ;  /* 0x000000ffff057224 */ /* 0x000fc800078e0076 */
[----:B------:R-:W-:Y:S01]  /*c43c0*/  ISETP.NE.U32.AND P0, PT, RZ, UR12, PT ;  /* 0x0000000cff007c0c */ /* 0x000fe2000bf05070 */
[----:B------:R1:W-:Y:S02]  /*c43d0*/  LDGSTS.E [R8+0x17300], desc[UR60][R4.64], P1 ;  /* 0x1730000004087fae */ /* 0x0003e4000892187c */
[----:B-1----:R-:W-:Y:S01]  /*c43e0*/  IMAD.MOV.U32 R4, RZ, RZ, R11 ;  /* 0x000000ffff047224 */ /* 0x002fe200078e000b */
[----:B------:R-:W-:-:S05]  /*c43f0*/  IADD3.X R25, R25, UR7, RZ, P2, !PT ;  /* 0x0000000719197c10 */ /* 0x000fca00097fe4ff */
[----:B------:R-:W-:-:S05]  /*c4400*/  IMAD.MOV.U32 R5, RZ, RZ, R25 ;  /* 0x000000ffff057224 */ /* 0x000fca00078e0019 */
[----:B------:R1:W-:Y:S01]  /*c4410*/  LDGSTS.E [R8+0x17380], desc[UR60][R4.64], P1 ;  /* 0x1738000004087fae */ /* 0x0003e2000892187c */
[----:B----4-:R-:W-:Y:S02]  /*c4420*/  IADD3 R115, P3, R115, UR13, RZ ;  /* 0x0000000d73737c10 */ /* 0x010fe4000ff7e0ff */
[----:B------:R-:W-:-:S03]  /*c4430*/  IADD3 R7, P2, R7, UR13, RZ ;  /* 0x0000000d07077c10 */ /* 0x000fc6000ff5e0ff */
[----:B------:R-:W-:Y:S04]  /*c4440*/  STL [R1+0x3cd0], R115 ;  /* 0x003cd07301007387 */ /* 0x000fe80000100800 */
[----:B------:R4:W-:Y:S01]  /*c4450*/  STL [R1+0x3c04], R25 ;  /* 0x003c041901007387 */ /* 0x0009e20000100800 */
[----:B-1----:R-:W-:-:S03]  /*c4460*/  MOV R4, R115 ;  /* 0x0000007300047202 */ /* 0x002fc60000000f00 */
[----:B------:R-:W3:Y:S04]  /*c4470*/  LDL.LU R116, [R1+0x3d00] ;  /* 0x003d000001747983 */ /* 0x000ee80000300800 */
[----:B----4-:R-:W4:Y:S04]  /*c4480*/  LDL.LU R25, [R1+0x3cf4] ;  /* 0x003cf40001197983 */ /* 0x010f280000300800 */
[----:B------:R-:W-:Y:S01]  /*c4490*/  STL [R1+0x3cd8], R7 ;  /* 0x003cd80701007387 */ /* 0x000fe20000100800 */
[----:B--2---:R-:W-:Y:S02]  /*c44a0*/  IADD3.X R117, R117, UR7, RZ, P3, !PT ;  /* 0x0000000775757c10 */ /* 0x004fe40009ffe4ff */
[----:B------:R-:W-:-:S03]  /*c44b0*/  IADD3 R112, P1, R112, UR13, RZ ;  /* 0x0000000d70707c10 */ /* 0x000fc6000ff3e0ff */
[----:B------:R-:W-:Y:S01]  /*c44c0*/  IMAD.MOV.U32 R5, RZ, RZ, R117 ;  /* 0x000000ffff057224 */ /* 0x000fe200078e0075 */
[----:B------:R-:W-:Y:S04]  /*c44d0*/  STL [R1+0x3ccc], R117 ;  /* 0x003ccc7501007387 */ /* 0x000fe80000100800 */
[----:B------:R-:W2:Y:S04]  /*c44e0*/  LDL.LU R11, [R1+0x3d08] ;  /* 0x003d0800010b7983 */ /* 0x000ea80000300800 */
[----:B------:R-:W2:Y:S01]  /*c44f0*/  LDL.LU R118, [R1+0x3cfc] ;  /* 0x003cfc0001767983 */ /* 0x000ea20000300800 */
[----:B------:R-:W-:-:S03]  /*c4500*/  IADD3.X R26, R26, UR7, RZ, P2, !PT ;  /* 0x000000071a1a7c10 */ /* 0x000fc600097fe4ff */
[----:B------:R-:W-:Y:S01]  /*c4510*/  STL [R1+0x3ce0], R112 ;  /* 0x003ce07001007387 */ /* 0x000fe20000100800 */
[----:B---3--:R-:W-:-:S03]  /*c4520*/  IADD3.X R114, R114, UR7, RZ, P1, !PT ;  /* 0x0000000772727c10 */ /* 0x008fc60008ffe4ff */
[----:B------:R1:W-:Y:S01]  /*c4530*/  LDGSTS.E [R8+0x18000], desc[UR60][R4.64], P0 ;  /* 0x1800000004087fae */ /* 0x0003e2000812187c */
[----:B------:R-:W-:-:S03]  /*c4540*/  IADD3 R3, P2, R3, UR13, RZ ;  /* 0x0000000d03037c10 */ /* 0x000fc6000ff5e0ff */
[----:B------:R3:W-:Y:S01]  /*c4550*/  STL [R1+0x3cd4], R26 ;  /* 0x003cd41a01007387 */ /* 0x0007e20000100800 */
[----:B-1----:R-:W-:-:S03]  /*c4560*/  IMAD.MOV.U32 R5, RZ, RZ, R26 ;  /* 0x000000ffff057224 */ /* 0x002fc600078e001a */
[----:B---3--:R-:W3:Y:S01]  /*c4570*/  LDL.LU R26, [R1+0x3d04] ;  /* 0x003d0400011a7983 */ /* 0x008ee20000300800 */
[----:B------:R-:W-:-:S03]  /*c4580*/  IMAD.MOV.U32 R4, RZ, RZ, R7 ;  /* 0x000000ffff047224 */ /* 0x000fc600078e0007 */
[----:B------:R-:W-:Y:S04]  /*c4590*/  STL [R1+0x3ce8], R3 ;  /* 0x003ce80301007387 */ /* 0x000fe80000100800 */
[----:B------:R1:W-:Y:S04]  /*c45a0*/  STL [R1+0x3cdc], R114 ;  /* 0x003cdc7201007387 */ /* 0x0003e80000100800 */
[----:B------:R-:W3:Y:S04]  /*c45b0*/  LDL.LU R115, [R1+0x3dd0] ;  /* 0x003dd00001737983 */ /* 0x000ee80000300800 */
[----:B------:R-:W3:Y:S01]  /*c45c0*/  LDL.LU R7, [R1+0x3dd8] ;  /* 0x003dd80001077983 */ /* 0x000ee20000300800 */
[----:B------:R-:W-:-:S03]  /*c45d0*/  IADD3 R10, P1, R10, UR13, RZ ;  /* 0x0000000d0a0a7c10 */ /* 0x000fc6000ff3e0ff */
[----:B------:R1:W-:Y:S01]  /*c45e0*/  LDGSTS.E [R8+0x18080], desc[UR60][R4.64], P0 ;  /* 0x1808000004087fae */ /* 0x0003e2000812187c */
[----:B------:R-:W-:-:S03]  /*c45f0*/  IADD3.X R113, R113, UR7, RZ, P2, !PT ;  /* 0x0000000771717c10 */ /* 0x000fc600097fe4ff */
[----:B------:R-:W-:Y:S04]  /*c4600*/  STL [R1+0x3cf0], R10 ;  /* 0x003cf00a01007387 */ /* 0x000fe80000100800 */
[----:B------:R1:W-:Y:S02]  /*c4610*/  STL [R1+0x3ce4], R113 ;  /* 0x003ce47101007387 */ /* 0x0003e40000100800 */
[----:B-1----:R-:W-:Y:S01]  /*c4620*/  MOV R4, R112 ;  /* 0x0000007000047202 */ /* 0x002fe20000000f00 */
[----:B------:R-:W-:Y:S01]  /*c4630*/  IMAD.MOV.U32 R5, RZ, RZ, R114 ;  /* 0x000000ffff057224 */ /* 0x000fe200078e0072 */
[----:B------:R-:W3:Y:S01]  /*c4640*/  LDL.LU R117, [R1+0x3dcc] ;  /* 0x003dcc0001757983 */ /* 0x000ee20000300800 */
[----:B------:R-:W-:-:S03]  /*c4650*/  IADD3 R6, P2, R6, UR13, RZ ;  /* 0x0000000d06067c10 */ /* 0x000fc6000ff5e0ff */
[----:B------:R-:W3:Y:S01]  /*c4660*/  LDL.LU R112, [R1+0x3de0] ;  /* 0x003de00001707983 */ /* 0x000ee20000300800 */
[----:B------:R-:W-:-:S03]  /*c4670*/  IADD3.X R119, R119, UR7, RZ, P1, !PT ;  /* 0x0000000777777c10 */ /* 0x000fc60008ffe4ff */
[----:B------:R-:W-:Y:S04]  /*c4680*/  STL [R1+0x3cf8], R6 ;  /* 0x003cf80601007387 */ /* 0x000fe80000100800 */
[----:B------:R1:W-:Y:S04]  /*c4690*/  LDGSTS.E [R8+0x18100], desc[UR60][R4.64], P0 ;  /* 0x1810000004087fae */ /* 0x0003e8000812187c */
[----:B------:R-:W-:Y:S04]  /*c46a0*/  STL [R1+0x3cec], R119 ;  /* 0x003cec7701007387 */ /* 0x000fe80000100800 */
[----:B------:R-:W3:Y:S01]  /*c46b0*/  LDL.LU R114, [R1+0x3dd4] ;  /* 0x003dd40001727983 */ /* 0x000ee20000300800 */
[----:B-1----:R-:W-:-:S02]  /*c46c0*/  IMAD.MOV.U32 R5, RZ, RZ, R113 ;  /* 0x000000ffff057224 */ /* 0x002fc400078e0071 */
[----:B------:R-:W-:Y:S01]  /*c46d0*/  IMAD.MOV.U32 R4, RZ, RZ, R3 ;  /* 0x000000ffff047224 */ /* 0x000fe200078e0003 */
[----:B------:R-:W3:Y:S04]  /*c46e0*/  LDL.LU R113, [R1+0x3ddc] ;  /* 0x003ddc0001717983 */ /* 0x000ee80000300800 */
[----:B------:R-:W3:Y:S01]  /*c46f0*/  LDL.LU R3, [R1+0x3de8] ;  /* 0x003de80001037983 */ /* 0x000ee20000300800 */
[----:B------:R-:W-:-:S03]  /*c4700*/  UISETP.GT.AND UP1, UPT, UR15, 0x64, UPT ;  /* 0x000000640f00788c */ /* 0x000fc6000bf24270 */
[----:B------:R1:W-:Y:S01]  /*c4710*/  LDGSTS.E [R8+0x18180], desc[UR60][R4.64], P0 ;  /* 0x1818000004087fae */ /* 0x0003e2000812187c */
[----:B------:R-:W-:Y:S01]  /*c4720*/  USEL UR12, URZ, 0x4, !UP1 ;  /* 0x000000043f0c7887 */ /* 0x000fe2000c800000 */
[----:B-1----:R-:W-:Y:S01]  /*c4730*/  MOV R4, R10 ;  /* 0x0000000a00047202 */ /* 0x002fe20000000f00 */
[----:B------:R-:W-:-:S05]  /*c4740*/  IMAD.MOV.U32 R5, RZ, RZ, R119 ;  /* 0x000000ffff057224 */ /* 0x000fca00078e0077 */
[----:B------:R1:W-:Y:S01]  /*c4750*/  LDGSTS.E [R8+0x18200], desc[UR60][R4.64], P0 ;  /* 0x1820000004087fae */ /* 0x0003e2000812187c */
[----:B------:R-:W-:Y:S01]  /*c4760*/  USEL UR12, UR12, URZ, !UP0 ;  /* 0x0000003f0c0c7287 */ /* 0x000fe2000c000000 */
[----:B-1----:R-:W-:Y:S01]  /*c4770*/  IMAD.MOV.U32 R4, RZ, RZ, R6 ;  /* 0x000000ffff047224 */ /* 0x002fe200078e0006 */
[----:B------:R-:W-:Y:S02]  /*c4780*/  IADD3 R116, P1, R116, UR13, RZ ;  /* 0x0000000d74747c10 */ /* 0x000fe4000ff3e0ff */
[----:B----4-:R-:W-:-:S03]  /*c4790*/  IADD3.X R25, R25, UR7, RZ, P2, !PT ;  /* 0x0000000719197c10 */ /* 0x010fc600097fe4ff */
[----:B------:R-:W-:Y:S04]  /*c47a0*/  STL [R1+0x3d00], R116 ;  /* 0x003d007401007387 */ /* 0x000fe80000100800 */
[----:B------:R1:W-:Y:S01]  /*c47b0*/  STL [R1+0x3cf4], R25 ;  /* 0x003cf41901007387 */ /* 0x0003e20000100800 */
[----:B------:R-:W-:-:S03]  /*c47c0*/  IMAD.MOV.U32 R5, RZ, RZ, R25 ;  /* 0x000000ffff057224 */ /* 0x000fc600078e0019 */
[----:B------:R-:W4:Y:S04]  /*c47d0*/  LDL.LU R10, [R1+0x3df0] ;  /* 0x003df000010a7983 */ /* 0x000f280000300800 */
[----:B------:R1:W-:Y:S04]  /*c47e0*/  LDGSTS.E [R8+0x18280], desc[UR60][R4.64], P0 ;  /* 0x1828000004087fae */ /* 0x0003e8000812187c */
[----:B-1----:R-:W4:Y:S01]  /*c47f0*/  LDL.LU R25, [R1+0x3de4] ;  /* 0x003de40001197983 */ /* 0x002f220000300800 */
[----:B------:R-:W-:Y:S02]  /*c4800*/  MOV R4, R116 ;  /* 0x0000007400047202 */ /* 0x000fe40000000f00 */
[----:B--2---:R-:W-:-:S02]  /*c4810*/  IADD3 R11, P2, R11, UR13, RZ ;  /* 0x0000000d0b0b7c10 */ /* 0x004fc4000ff5e0ff */
[----:B------:R-:W-:-:S03]  /*c4820*/  IADD3.X R118, R118, UR7, RZ, P1, !PT ;  /* 0x0000000776767c10 */ /* 0x000fc60008ffe4ff */
[----:B------:R-:W-:Y:S04]  /*c4830*/  STL [R1+0x3d08], R11 ;  /* 0x003d080b01007387 */ /* 0x000fe80000100800 */
[----:B------:R1:W-:Y:S01]  /*c4840*/  STL [R1+0x3cfc], R118 ;  /* 0x003cfc7601007387 */ /* 0x0003e20000100800 */
[----:B------:R-:W-:-:S03]  /*c4850*/  IMAD.MOV.U32 R5, RZ, RZ, R118 ;  /* 0x000000ffff057224 */ /* 0x000fc600078e0076 */
[----:B------:R-:W2:Y:S01]  /*c4860*/  LDL.LU R6, [R1+0x3df8] ;  /* 0x003df80001067983 */ /* 0x000ea20000300800 */
[----:B------:R-:W-:-:S03]  /*c4870*/  ISETP.NE.U32.AND P1, PT, RZ, UR12, PT ;  /* 0x0000000cff007c0c */ /* 0x000fc6000bf25070 */
[----:B------:R3:W-:Y:S04]  /*c4880*/  LDGSTS.E [R8+0x18300], desc[UR60][R4.64], P0 ;  /* 0x1830000004087fae */ /* 0x0007e8000812187c */
[----:B-1----:R-:W2:Y:S01]  /*c4890*/  LDL.LU R118, [R1+0x3dec] ;  /* 0x003dec0001767983 */ /* 0x002ea20000300800 */
[----:B---3--:R-:W-:Y:S01]  /*c48a0*/  IADD3.X R26, R26, UR7, RZ, P2, !PT ;  /* 0x000000071a1a7c10 */ /* 0x008fe200097fe4ff */
[----:B------:R-:W-:-:S04]  /*c48b0*/  IMAD.MOV.U32 R4, RZ, RZ, R11 ;  /* 0x000000ffff047224 */ /* 0x000fc800078e000b */
[----:B------:R-:W-:-:S05]  /*c48c0*/  IMAD.MOV.U32 R5, RZ, RZ, R26 ;  /* 0x000000ffff057224 */ /* 0x000fca00078e001a */
[----:B------:R1:W-:Y:S01]  /*c48d0*/  LDGSTS.E [R8+0x18380], desc[UR60][R4.64], P0 ;  /* 0x1838000004087fae */ /* 0x0003e2000812187c */
[----:B------:R-:W-:Y:S02]  /*c48e0*/  IADD3 R115, P3, R115, UR13, RZ ;  /* 0x0000000d73737c10 */ /* 0x000fe4000ff7e0ff */
[----:B------:R-:W-:-:S03]  /*c48f0*/  IADD3 R7, P2, R7, UR13, RZ ;  /* 0x0000000d07077c10 */ /* 0x000fc6000ff5e0ff */
[----:B------:R-:W-:Y:S04]  /*c4900*/  STL [R1+0x3dd0], R115 ;  /* 0x003dd07301007387 */ /* 0x000fe80000100800 */
[----:B------:R3:W-:Y:S04]  /*c4910*/  STL [R1+0x3d04], R26 ;  /* 0x003d041a01007387 */ /* 0x0007e80000100800 */
[----:B------:R-:W2:Y:S04]  /*c4920*/  LDL.LU R116, [R1+0x3e00] ;  /* 0x003e000001747983 */ /* 0x000ea80000300800 */
[----:B------:R-:W2:Y:S01]  /*c4930*/  LDL.LU R11, [R1+0x3df4] ;  /* 0x003df400010b7983 */ /* 0x000ea20000300800 */
[----:B------:R-:W-:-:S03]  /*c4940*/  IADD3.X R117, R117, UR7, RZ, P3, !PT ;  /* 0x0000000775757c10 */ /* 0x000fc60009ffe4ff */
[----:B------:R-:W-:Y:S01]  /*c4950*/  STL [R1+0x3dd8], R7 ;  /* 0x003dd80701007387 */ /* 0x000fe20000100800 */
[----:B-1----:R-:W-:-:S03]  /*c4960*/  MOV R4, R115 ;  /* 0x0000007300047202 */ /* 0x002fc60000000f00 */
[----:B------:R-:W-:Y:S01]  /*c4970*/  STL [R1+0x3dcc], R117 ;  /* 0x003dcc7501007387 */ /* 0x000fe20000100800 */
[----:B------:R-:W-:Y:S01]  /*c4980*/  IADD3 R112, P0, R112, UR13, RZ ;  /* 0x0000000d70707c10 */ /* 0x000fe2000ff1e0ff */
[----:B------:R-:W-:Y:S02]  /*c4990*/  IMAD.MOV.U32 R5, RZ, RZ, R117 ;  /* 0x000000ffff057224 */ /* 0x000fe400078e0075 */
[----:B---3--:R-:W3:Y:S04]  /*c49a0*/  LDL.LU R26, [R1+0x3e08] ;  /* 0x003e0800011a7983 */ /* 0x008ee80000300800 */
[----:B------:R-:W3:Y:S01]  /*c49b0*/  LDL.LU R119, [R1+0x3dfc] ;  /* 0x003dfc0001777983 */ /* 0x000ee20000300800 */
[----:B------:R-:W-:-:S03]  /*c49c0*/  IADD3.X R114, R114, UR7, RZ, P2, !PT ;  /* 0x0000000772727c10 */ /* 0x000fc600097fe4ff */
[----:B------:R-:W-:Y:S04]  /*c49d0*/  STL [R1+0x3de0], R112 ;  /* 0x003de07001007387 */ /* 0x000fe80000100800 */
[----:B------:R1:W-:Y:S01]  /*c49e0*/  LDGSTS.E [R8+0x19000], desc[UR60][R4.64], P1 ;  /* 0x1900000004087fae */ /* 0x0003e2000892187c */
[----:B------:R-:W-:Y:S02]  /*c49f0*/  IADD3.X R113, R113, UR7, RZ, P0, !PT ;  /* 0x0000000771717c10 */ /* 0x000fe400087fe4ff */
[----:B------:R-:W-:Y:S01]  /*c4a00*/  IADD3 R3, P2, R3, UR13, RZ ;  /* 0x0000000d03037c10 */ /* 0x000fe2000ff5e0ff */
[----:B------:R1:W-:Y:S02]  /*c4a10*/  STL [R1+0x3dd4], R114 ;  /* 0x003dd47201007387 */ /* 0x0003e40000100800 */
[----:B-1----:R-:W-:-:S02]  /*c4a20*/  IMAD.MOV.U32 R5, RZ, RZ, R114 ;  /* 0x000000ffff057224 */ /* 0x002fc400078e0072 */
[----:B------:R-:W3:Y:S04]  /*c4a30*/  LDL.LU R114, [R1+0x3e04] ;  /* 0x003e040001727983 */ /* 0x000ee80000300800 */
[----:B------:R-:W-:Y:S04]  /*c4a40*/  STL [R1+0x3de8], R3 ;  /* 0x003de80301007387 */ /* 0x000fe80000100800 */
[----:B------:R-:W-:Y:S04]  /*c4a50*/  STL [R1+0x3ddc], R113 ;  /* 0x003ddc7101007387 */ /* 0x000fe80000100800 */
[----:B------:R-:W3:Y:S01]  /*c4a60*/  LDL.LU R115, [R1+0x3ed0] ;  /* 0x003ed00001737983 */ /* 0x000ee20000300800 */
[----:B------:R-:W-:-:S03]  /*c4a70*/  IMAD.MOV.U32 R4, RZ, RZ, R7 ;  /* 0x000000ffff047224 */ /* 0x000fc600078e0007 */
[----:B------:R-:W3:Y:S04]  /*c4a80*/  LDL.LU R7, [R1+0x3ed8] ;  /* 0x003ed80001077983 */ /* 0x000ee80000300800 */
[----:B------:R1:W-:Y:S02]  /*c4a90*/  LDGSTS.E [R8+0x19080], desc[UR60][R4.64], P1 ;  /* 0x1908000004087fae */ /* 0x0003e4000892187c */
[----:B-1----:R-:W-:Y:S01]  /*c4aa0*/  MOV R4, R112 ;  /* 0x0000007000047202 */ /* 0x002fe20000000f00 */
[----:B------:R-:W-:-:S05]  /*c4ab0*/  IMAD.MOV.U32 R5, RZ, RZ, R113 ;  /* 0x000000ffff057224 */ /* 0x000fca00078e0071 */
[----:B------:R1:W-:Y:S01]  /*c4ac0*/  LDGSTS.E [R8+0x19100], desc[UR60][R4.64], P1 ;  /* 0x1910000004087fae */ /* 0x0003e2000892187c */
[----:B----4-:R-:W-:Y:S02]  /*c4ad0*/  IADD3 R10, P0, R10, UR13, RZ ;  /* 0x0000000d0a0a7c10 */ /* 0x010fe4000ff1e0ff */
        /* <DEDUP_REMOVED lines=10> */
[----:B------:R-:W-:-:S03]  /*c4b80*/  IADD3.X R118, R118, UR7, RZ, P0, !PT ;  /* 0x0000000776767c10 */ /* 0x000fc600087fe4ff */
[----:B------:R-:W-:Y:S04]  /*c4b90*/  STL [R1+0x3df8], R6 ;  /* 0x003df80601007387 */ /* 0x000fe80000100800 */
[----:B------:R-:W-:Y:S01]  /*c4ba0*/  STL [R1+0x3dec], R118 ;  /* 0x003dec7601007387 */ /* 0x000fe20000100800 */
[----:B------:R-:W-:-:S03]  /*c4bb0*/  IMAD.MOV.U32 R5, RZ, RZ, R118 ;  /* 0x000000ffff057224 */ /* 0x000fc600078e0076 */
[----:B------:R-:W2:Y:S04]  /*c4bc0*/  LDL.LU R25, [R1+0x3ed4] ;  /* 0x003ed40001197983 */ /* 0x000ea80000300800 */
[----:B------:R-:W2:Y:S04]  /*c4bd0*/  LDL.LU R113, [R1+0x3edc] ;  /* 0x003edc0001717983 */ /* 0x000ea80000300800 */
[----:B------:R-:W2:Y:S04]  /*c4be0*/  LDL.LU R3, [R1+0x3ee8] ;  /* 0x003ee80001037983 */ /* 0x000ea80000300800 */
[----:B------:R1:W-:Y:S01]  /*c4bf0*/  LDGSTS.E [R8+0x19200], desc[UR60][R4.64], P1 ;  /* 0x1920000004087fae */ /* 0x0003e2000892187c */
[----:B------:R-:W-:-:S02]  /*c4c00*/  IADD3 R116, P0, R116, UR13, RZ ;  /* 0x0000000d74747c10 */ /* 0x000fc4000ff1e0ff */
[----:B------:R-:W-:-:S03]  /*c4c10*/  IADD3.X R11, R11, UR7, RZ, P2, !PT ;  /* 0x000000070b0b7c10 */ /* 0x000fc600097fe4ff */
[----:B------:R-:W-:Y:S01]  /*c4c20*/  STL [R1+0x3e00], R116 ;  /* 0x003e007401007387 */ /* 0x000fe20000100800 */
[----:B-1----:R-:W-:-:S03]  /*c4c30*/  IMAD.MOV.U32 R4, RZ, RZ, R6 ;  /* 0x000000ffff047224 */ /* 0x002fc600078e0006 */
[----:B------:R1:W-:Y:S01]  /*c4c40*/  STL [R1+0x3df4], R11 ;  /* 0x003df40b01007387 */ /* 0x0003e20000100800 */
[----:B------:R-:W-:-:S03]  /*c4c50*/  IMAD.MOV.U32 R5, RZ, RZ, R11 ;  /* 0x000000ffff057224 */ /* 0x000fc600078e000b */
[----:B------:R-:W2:Y:S04]  /*c4c60*/  LDL.LU R10, [R1+0x3ef0] ;  /* 0x003ef000010a7983 */ /* 0x000ea80000300800 */
[----:B------:R1:W-:Y:S01]  /*c4c70*/  LDGSTS.E [R8+0x19280], desc[UR60][R4.64], P1 ;  /* 0x1928000004087fae */ /* 0x0003e2000892187c */
[----:B---3--:R-:W-:-:S03]  /*c4c80*/  IADD3 R26, P2, R26, UR13, RZ ;  /* 0x0000000d1a1a7c10 */ /* 0x008fc6000ff5e0ff */
[----:B-1----:R-:W3:Y:S01]  /*c4c90*/  LDL.LU R11, [R1+0x3ee4] ;  /* 0x003ee400010b7983 */ /* 0x002ee20000300800 */
[----:B------:R-:W-:-:S03]  /*c4ca0*/  IADD3.X R119, R119, UR7, RZ, P0, !PT ;  /* 0x0000000777777c10 */ /* 0x000fc600087fe4ff */
[----:B------:R1:W-:Y:S04]  /*c4cb0*/  STL [R1+0x3e08], R26 ;  /* 0x003e081a01007387 */ /* 0x0003e80000100800 */
[----:B------:R-:W-:Y:S04]  /*c4cc0*/  STL [R1+0x3dfc], R119 ;  /* 0x003dfc7701007387 */ /* 0x000fe80000100800 */
[----:B------:R-:W3:Y:S01]  /*c4cd0*/  LDL.LU R118, [R1+0x3eec] ;  /* 0x003eec0001767983 */ /* 0x000ee20000300800 */
[----:B------:R-:W-:-:S03]  /*c4ce0*/  MOV R4, R116 ;  /* 0x0000007400047202 */ /* 0x000fc60000000f00 */
[----:B------:R-:W3:Y:S01]  /*c4cf0*/  LDL.LU R6, [R1+0x3ef8] ;  /* 0x003ef80001067983 */ /* 0x000ee20000300800 */
[----:B------:R-:W-:-:S03]  /*c4d00*/  IMAD.MOV.U32 R5, RZ, RZ, R119 ;  /* 0x000000ffff057224 */ /* 0x000fc600078e0077 */
[----:B------:R-:W3:Y:S04]  /*c4d10*/  LDL.LU R116, [R1+0x3f00] ;  /* 0x003f000001747983 */ /* 0x000ee80000300800 */
[----:B------:R1:W-:Y:S01]  /*c4d20*/  LDGSTS.E [R8+0x19300], desc[UR60][R4.64], P1 ;  /* 0x1930000004087fae */ /* 0x0003e2000892187c */
[----:B------:R-:W-:Y:S01]  /*c4d30*/  IADD3.X R114, R114, UR7, RZ, P2, !PT ;  /* 0x0000000772727c10 */ /* 0x000fe200097fe4ff */
[----:B-1----:R-:W-:Y:S01]  /*c4d40*/  IMAD.MOV.U32 R4, RZ, RZ, R26 ;  /* 0x000000ffff047224 */ /* 0x002fe200078e001a */
[----:B------:R-:W-:-:S05]  /*c4d50*/  IADD3 R115, P3, R115, UR13, RZ ;  /* 0x0000000d73737c10 */ /* 0x000fca000ff7e0ff */
[----:B------:R-:W-:Y:S04]  /*c4d60*/  STL [R1+0x3ed0], R115 ;  /* 0x003ed07301007387 */ /* 0x000fe80000100800 */
[----:B------:R1:W-:Y:S04]  /*c4d70*/  STL [R1+0x3e04], R114 ;  /* 0x003e047201007387 */ /* 0x0003e80000100800 */
[----:B------:R-:W3:Y:S01]  /*c4d80*/  LDL.LU R26, [R1+0x3ef4] ;  /* 0x003ef400011a7983 */ /* 0x000ee20000300800 */
[----:B------:R-:W-:-:S04]  /*c4d90*/  UISETP.GT.AND UP1, UPT, UR15, 0x68, UPT ;  /* 0x000000680f00788c */ /* 0x000fc8000bf24270 */
[----:B------:R-:W-:-:S04]  /*c4da0*/  USEL UR12, URZ, 0x4, !UP1 ;  /* 0x000000043f0c7887 */ /* 0x000fc8000c800000 */
[----:B------:R-:W-:Y:S01]  /*c4db0*/  USEL UR12, UR12, URZ, !UP0 ;  /* 0x0000003f0c0c7287 */ /* 0x000fe2000c000000 */
[----:B------:R-:W-:Y:S01]  /*c4dc0*/  IMAD.MOV.U32 R5, RZ, RZ, R114 ;  /* 0x000000ffff057224 */ /* 0x000fe200078e0072 */
[----:B------:R-:W-:-:S04]  /*c4dd0*/  IADD3 R7, P2, R7, UR13, RZ ;  /* 0x0000000d07077c10 */ /* 0x000fc8000ff5e0ff */
[----:B------:R-:W-:Y:S01]  /*c4de0*/  ISETP.NE.U32.AND P0, PT, RZ, UR12, PT ;  /* 0x0000000cff007c0c */ /* 0x000fe2000bf05070 */
[----:B------:R1:W-:Y:S04]  /*c4df0*/  LDGSTS.E [R8+0x19380], desc[UR60][R4.64], P1 ;  /* 0x1938000004087fae */ /* 0x0003e8000892187c */
[----:B------:R-:W-:Y:S01]  /*c4e00*/  STL [R1+0x3ed8], R7 ;  /* 0x003ed80701007387 */ /* 0x000fe20000100800 */
[----:B-1----:R-:W-:Y:S02]  /*c4e10*/  MOV R4, R115 ;  /* 0x0000007300047202 */ /* 0x002fe40000000f00 */
[----:B----4-:R-:W-:-:S05]  /*c4e20*/  IADD3.X R117, R117, UR7, RZ, P3, !PT ;  /* 0x0000000775757c10 */ /* 0x010fca0009ffe4ff */
[----:B------:R-:W-:Y:S01]  /*c4e30*/  IMAD.MOV.U32 R5, RZ, RZ, R117 ;  /* 0x000000ffff057224 */ /* 0x000fe200078e0075 */
[----:B------:R1:W-:Y:S01]  /*c4e40*/  STL [R1+0x3ecc], R117 ;  /* 0x003ecc7501007387 */ /* 0x0003e20000100800 */
[----:B------:R-:W-:-:S03]  /*c4e50*/  IADD3 R112, P1, R112, UR13, RZ ;  /* 0x0000000d70707c10 */ /* 0x000fc6000ff3e0ff */
[----:B------:R-:W4:Y:S04]  /*c4e60*/  LDL.LU R114, [R1+0x3f08] ;  /* 0x003f080001727983 */ /* 0x000f280000300800 */
[----:B------:R1:W-:Y:S04]  /*c4e70*/  LDGSTS.E [R8+0x1a000], desc[UR60][R4.64], P0 ;  /* 0x1a00000004087fae */ /* 0x0003e8000812187c */
[----:B-1----:R-:W4:Y:S04]  /*c4e80*/  LDL.LU R117, [R1+0x3efc] ;  /* 0x003efc0001757983 */ /* 0x002f280000300800 */
[----:B------:R-:W-:Y:S01]  /*c4e90*/  STL [R1+0x3ee0], R112 ;  /* 0x003ee07001007387 */ /* 0x000fe20000100800 */
[----:B------:R-:W-:Y:S01]  /*c4ea0*/  IMAD.MOV.U32 R4, RZ, RZ, R7 ;  /* 0x000000ffff047224 */ /* 0x000fe200078e0007 */
[----:B--2---:R-:W-:-:S02]  /*c4eb0*/  IADD3.X R25, R25, UR7, RZ, P2, !PT ;  /* 0x0000000719197c10 */ /* 0x004fc400097fe4ff */
[----:B------:R-:W-:-:S03]  /*c4ec0*/  IADD3.X R113, R113, UR7, RZ, P1, !PT ;  /* 0x0000000771717c10 */ /* 0x000fc60008ffe4ff */
[----:B------:R-:W-:Y:S01]  /*c4ed0*/  IMAD.MOV.U32 R5, RZ, RZ, R25 ;  /* 0x000000ffff057224 */ /* 0x000fe200078e0019 */
[----:B------:R-:W-:Y:S01]  /*c4ee0*/  IADD3 R3, P2, R3, UR13, RZ ;  /* 0x0000000d03037c10 */ /* 0x000fe2000ff5e0ff */
[----:B------:R1:W-:Y:S04]  /*c4ef0*/  STL [R1+0x3ed4], R25 ;  /* 0x003ed41901007387 */ /* 0x0003e80000100800 */
[----:B------:R-:W2:Y:S04]  /*c4f00*/  LDL.LU R115, [R1+0x3f04] ;  /* 0x003f040001737983 */ /* 0x000ea80000300800 */
[----:B------:R-:W-:Y:S04]  /*c4f10*/  STL [R1+0x3ee8], R3 ;  /* 0x003ee80301007387 */ /* 0x000fe80000100800 */
[----:B------:R-:W-:Y:S04]  /*c4f20*/  STL [R1+0x3edc], R113 ;  /* 0x003edc7101007387 */ /* 0x000fe80000100800 */
[----:B------:R1:W-:Y:S04]  /*c4f30*/  LDGSTS.E [R8+0x1a080], desc[UR60][R4.64], P0 ;  /* 0x1a08000004087fae */ /* 0x0003e8000812187c */
[----:B-1----:R-:W2:Y:S04]  /*c4f40*/  LDL.LU R25, [R1+0x3f10] ;  /* 0x003f100001197983 */ /* 0x002ea80000300800 */
[----:B------:R-:W2:Y:S01]  /*c4f50*/  LDL.LU R7, [R1+0x3f18] ;  /* 0x003f180001077983 */ /* 0x000ea20000300800 */
[----:B------:R-:W-:Y:S01]  /*c4f60*/  IADD3 R10, P1, R10, UR13, RZ ;  /* 0x0000000d0a0a7c10 */ /* 0x000fe2000ff3e0ff */
[----:B------:R-:W-:Y:S01]  /*c4f70*/  IMAD.MOV.U32 R5, RZ, RZ, R113 ;  /* 0x000000ffff057224 */ /* 0x000fe200078e0071 */
[----:B------:R-:W-:-:S02]  /*c4f80*/  MOV R4, R112 ;  /* 0x0000007000047202 */ /* 0x000fc40000000f00 */
[----:B---3--:R-:W-:Y:S01]  /*c4f90*/  IADD3.X R11, R11, UR7, RZ, P2, !PT ;  /* 0x000000070b0b7c10 */ /* 0x008fe200097fe4ff */
[----:B------:R-:W-:Y:S04]  /*c4fa0*/  STL [R1+0x3ef0], R10 ;  /* 0x003ef00a01007387 */ /* 0x000fe80000100800 */
[----:B------:R1:W-:Y:S04]  /*c4fb0*/  STL [R1+0x3ee4], R11 ;  /* 0x003ee40b01007387 */ /* 0x0003e80000100800 */
[----:B------:R-:W3:Y:S01]  /*c4fc0*/  LDL.LU R112, [R1+0x3f0c] ;  /* 0x003f0c0001707983 */ /* 0x000ee20000300800 */
[----:B------:R-:W-:-:S03]  /*c4fd0*/  IADD3.X R118, R118, UR7, RZ, P1, !PT ;  /* 0x0000000776767c10 */ /* 0x000fc60008ffe4ff */
[----:B------:R1:W-:Y:S01]  /*c4fe0*/  LDGSTS.E [R8+0x1a100], desc[UR60][R4.64], P0 ;  /* 0x1a10000004087fae */ /* 0x0003e2000812187c */
[----:B------:R-:W-:-:S05]  /*c4ff0*/  IADD3 R6, P2, R6, UR13, RZ ;  /* 0x0000000d06067c10 */ /* 0x000fca000ff5e0ff */
[----:B------:R-:W-:Y:S01]  /*c5000*/  STL [R1+0x3ef8], R6 ;  /* 0x003ef80601007387 */ /* 0x000fe20000100800 */
[----:B------:R-:W-:Y:S01]  /*c5010*/  IADD3 R116, P1, R116, UR13, RZ ;  /* 0x0000000d74747c10 */ /* 0x000fe2000ff3e0ff */
[----:B-1----:R-:W-:Y:S02]  /*c5020*/  IMAD.MOV.U32 R5, RZ, RZ, R11 ;  /* 0x000000ffff057224 */ /* 0x002fe400078e000b */
[----:B------:R-:W-:Y:S01]  /*c5030*/  STL [R1+0x3eec], R118 ;  /* 0x003eec7601007387 */ /* 0x000fe20000100800 */
[----:B------:R-:W-:-:S03]  /*c5040*/  IMAD.MOV.U32 R4, RZ, RZ, R3 ;  /* 0x000000ffff047224 */ /* 0x000fc600078e0003 */
[----:B------:R-:W3:Y:S04]  /*c5050*/  LDL.LU R11, [R1+0x3f14] ;  /* 0x003f1400010b7983 */ /* 0x000ee80000300800 */
[----:B------:R-:W3:Y:S04]  /*c5060*/  LDL.LU R113, [R1+0x3f1c] ;  /* 0x003f1c0001717983 */ /* 0x000ee80000300800 */
[----:B------:R-:W3:Y:S04]  /*c5070*/  LDL.LU R3, [R1+0x3f20] ;  /* 0x003f200001037983 */ /* 0x000ee80000300800 */
[----:B------:R1:W-:Y:S04]  /*c5080*/  LDGSTS.E [R8+0x1a180], desc[UR60][R4.64], P0 ;  /* 0x1a18000004087fae */ /* 0x0003e8000812187c */
[----:B------:R-:W-:Y:S01]  /*c5090*/  STL [R1+0x3f00], R116 ;  /* 0x003f007401007387 */ /* 0x000fe20000100800 */
[----:B------:R-:W-:-:S02]  /*c50a0*/  IADD3.X R26, R26, UR7, RZ, P2, !PT ;  /* 0x000000071a1a7c10 */ /* 0x000fc400097fe4ff */
[----:B-1----:R-:W-:-:S03]  /*c50b0*/  MOV R4, R10 ;  /* 0x0000000a00047202 */ /* 0x002fc60000000f00 */
[----:B------:R1:W-:Y:S04]  /*c50c0*/  STL [R1+0x3ef4], R26 ;  /* 0x003ef41a01007387 */ /* 0x0003e80000100800 */
[----:B------:R-:W3:Y:S01]  /*c50d0*/  LDL.LU R10, [R1+0x3f28] ;  /* 0x003f2800010a7983 */ /* 0x000ee20000300800 */
[----:B------:R-:W-:-:S05]  /*c50e0*/  IMAD.MOV.U32 R5, RZ, RZ, R118 ;  /* 0x000000ffff057224 */ /* 0x000fca00078e0076 */
[----:B------:R1:W-:Y:S01]  /*c50f0*/  LDGSTS.E [R8+0x1a200], desc[UR60][R4.64], P0 ;  /* 0x1a20000004087fae */ /* 0x0003e2000812187c */
[----:B------:R-:W-:Y:S01]  /*c5100*/  UISETP.GT.AND UP1, UPT, UR15, 0x6c, UPT ;  /* 0x0000006c0f00788c */ /* 0x000fe2000bf24270 */
[----:B-1----:R-:W-:Y:S02]  /*c5110*/  IMAD.MOV.U32 R4, RZ, RZ, R6 ;  /* 0x000000ffff047224 */ /* 0x002fe400078e0006 */
[----:B------:R-:W-:Y:S02]  /*c5120*/  IMAD.MOV.U32 R5, RZ, RZ, R26 ;  /* 0x000000ffff057224 */ /* 0x000fe400078e001a */
[----:B------:R-:W3:Y:S04]  /*c5130*/  LDL.LU R26, [R1+0x3f24] ;  /* 0x003f2400011a7983 */ /* 0x000ee80000300800 */
[----:B------:R1:W-:Y:S01]  /*c5140*/  LDGSTS.E [R8+0x1a280], desc[UR60][R4.64], P0 ;  /* 0x1a28000004087fae */ /* 0x0003e2000812187c */
[----:B------:R-:W-:Y:S01]  /*c5150*/  USEL UR12, URZ, 0x4, !UP1 ;  /* 0x000000043f0c7887 */ /* 0x000fe2000c800000 */
[----:B----4-:R-:W-:-:S02]  /*c5160*/  IADD3 R114, P2, R114, UR13, RZ ;  /* 0x0000000d72727c10 */ /* 0x010fc4000ff5e0ff */
[----:B-1----:R-:W-:Y:S02]  /*c5170*/  MOV R4, R116 ;  /* 0x0000007400047202 */ /* 0x002fe40000000f00 */
[----:B------:R-:W-:Y:S01]  /*c5180*/  IADD3.X R117, R117, UR7, RZ, P1, !PT ;  /* 0x0000000775757c10 */ /* 0x000fe20008ffe4ff */
[----:B------:R-:W-:Y:S04]  /*c5190*/  STL [R1+0x3f08], R114 ;  /* 0x003f087201007387 */ /* 0x000fe80000100800 */
[----:B------:R-:W-:Y:S01]  /*c51a0*/  IMAD.MOV.U32 R5, RZ, RZ, R117 ;  /* 0x000000ffff057224 */ /* 0x000fe200078e0075 */
[----:B------:R1:W-:Y:S04]  /*c51b0*/  STL [R1+0x3efc], R117 ;  /* 0x003efc7501007387 */ /* 0x0003e80000100800 */
[----:B------:R-:W4:Y:S04]  /*c51c0*/  LDL.LU R6, [R1+0x3f30] ;  /* 0x003f300001067983 */ /* 0x000f280000300800 */
[----:B------:R1:W-:Y:S04]  /*c51d0*/  LDGSTS.E [R8+0x1a300], desc[UR60][R4.64], P0 ;  /* 0x1a30000004087fae */ /* 0x0003e8000812187c */
[----:B------:R-:W4:Y:S01]  /*c51e0*/  LDL.LU R119, [R1+0x3f38] ;  /* 0x003f380001777983 */ /* 0x000f220000300800 */
[----:B------:R-:W-:-:S03]  /*c51f0*/  USEL UR12, UR12, URZ, !UP0 ;  /* 0x0000003f0c0c7287 */ /* 0x000fc6000c000000 */
[----:B------:R-:W4:Y:S01]  /*c5200*/  LDL.LU R121, [R1+0x3f2c] ;  /* 0x003f2c0001797983 */ /* 0x000f220000300800 */
[----:B-1----:R-:W-:Y:S02]  /*c5210*/  IMAD.MOV.U32 R4, RZ, RZ, R114 ;  /* 0x000000ffff047224 */ /* 0x002fe400078e0072 */
[----:B------:R-:W-:Y:S02]  /*c5220*/  ISETP.NE.U32.AND P1, PT, RZ, UR12, PT ;  /* 0x0000000cff007c0c */ /* 0x000fe4000bf25070 */
[----:B--2---:R-:W-:-:S05]  /*c5230*/  IADD3.X R115, R115, UR7, RZ, P2, !PT ;  /* 0x0000000773737c10 */ /* 0x004fca00097fe4ff */
[----:B------:R-:W-:-:S05]  /*c5240*/  IMAD.MOV.U32 R5, RZ, RZ, R115 ;  /* 0x000000ffff057224 */ /* 0x000fca00078e0073 */
[----:B------:R1:W-:Y:S01]  /*c5250*/  LDGSTS.E [R8+0x1a380], desc[UR60][R4.64], P0 ;  /* 0x1a38000004087fae */ /* 0x0003e2000812187c */
[----:B------:R-:W-:Y:S02]  /*c5260*/  IADD3 R25, P3, R25, UR13, RZ ;  /* 0x0000000d19197c10 */ /* 0x000fe4000ff7e0ff */
[----:B------:R-:W-:-:S03]  /*c5270*/  IADD3 R7, P2, R7, UR13, RZ ;  /* 0x0000000d07077c10 */ /* 0x000fc6000ff5e0ff */
[----:B------:R-:W-:Y:S04]  /*c5280*/  STL [R1+0x3f10], R25 ;  /* 0x003f101901007387 */ /* 0x000fe80000100800 */
[----:B------:R2:W-:Y:S04]  /*c5290*/  STL [R1+0x3f04], R115 ;  /* 0x003f047301007387 */ /* 0x0005e80000100800 */
[----:B------:R-:W4:Y:S04]  /*c52a0*/  LDL.LU R117, [R1+0x3f40] ;  /* 0x003f400001757983 */ /* 0x000f280000300800 */
[----:B------:R-:W-:Y:S01]  /*c52b0*/  STL [R1+0x3f18], R7 ;  /* 0x003f180701007387 */ /* 0x000fe20000100800 */
[----:B---3--:R-:W-:-:S05]  /*c52c0*/  IADD3.X R112, R112, UR7, RZ, P3, !PT ;  /* 0x0000000770707c10 */ /* 0x008fca0009ffe4ff */
[----:B------:R-:W-:Y:S04]  /*c52d0*/  STL [R1+0x3f0c], R112 ;  /* 0x003f0c7001007387 */ /* 0x000fe80000100800 */
[----:B------:R-:W3:Y:S01]  /*c52e0*/  LDL.LU R120, [R1+0x3f34] ;  /* 0x003f340001787983 */ /* 0x000ee20000300800 */
[----:B------:R-:W-:Y:S02]  /*c52f0*/  IADD3.X R11, R11, UR7, RZ, P2, !PT ;  /* 0x000000070b0b7c10 */ /* 0x000fe400097fe4ff */
[----:B------:R-:W-:-:S05]  /*c5300*/  IADD3 R3, P0, R3, UR13, RZ ;  /* 0x0000000d03037c10 */ /* 0x000fca000ff1e0ff */
[----:B------:R-:W-:Y:S01]  /*c5310*/  STL [R1+0x3f20], R3 ;  /* 0x003f200301007387 */ /* 0x000fe20000100800 */
[----:B------:R-:W-:-:S03]  /*c5320*/  IADD3.X R113, R113, UR7, RZ, P0, !PT ;  /* 0x0000000771717c10 */ /* 0x000fc600087fe4ff */
[----:B------:R1:W-:Y:S04]  /*c5330*/  STL [R1+0x3f14], R11 ;  /* 0x003f140b01007387 */ /* 0x0003e80000100800 */
[----:B--2---:R-:W2:Y:S04]  /*c5340*/  LDL.LU R115, [R1+0x3f48] ;  /* 0x003f480001737983 */ /* 0x004ea80000300800 */
[----:B------:R-:W2:Y:S01]  /*c5350*/  LDL.LU R118, [R1+0x3f3c] ;  /* 0x003f3c0001767983 */ /* 0x000ea20000300800 */
[----:B-1----:R-:W-:Y:S01]  /*c5360*/  MOV R4, R25 ;  /* 0x0000001900047202 */ /* 0x002fe20000000f00 */
[----:B------:R-:W-:-:S05]  /*c5370*/  IMAD.MOV.U32 R5, RZ, RZ, R112 ;  /* 0x000000ffff057224 */ /* 0x000fca00078e0070 */
[----:B------:R1:W-:Y:S01]  /*c5380*/  LDGSTS.E [R8+0x1b000], desc[UR60][R4.64], P1 ;  /* 0x1b00000004087fae */ /* 0x0003e2000892187c */
[----:B------:R-:W-:-:S05]  /*c5390*/  IADD3 R10, P2, R10, UR13, RZ ;  /* 0x0000000d0a0a7c10 */ /* 0x000fca000ff5e0ff */
[----:B------:R-:W-:Y:S04]  /*c53a0*/  STL [R1+0x3f28], R10 ;  /* 0x003f280a01007387 */ /* 0x000fe80000100800 */
[----:B------:R1:W-:Y:S04]  /*c53b0*/  STL [R1+0x3f1c], R113 ;  /* 0x003f1c7101007387 */ /* 0x0003e80000100800 */
[----:B------:R-:W2:Y:S01]  /*c53c0*/  LDL.LU R116, [R1+0x3f44] ;  /* 0x003f440001747983 */ /* 0x000ea20000300800 */
[----:B-1----:R-:W-:Y:S02]  /*c53d0*/  IMAD.MOV.U32 R5, RZ, RZ, R11 ;  /* 0x000000ffff057224 */ /* 0x002fe400078e000b */
[----:B------:R-:W-:Y:S01]  /*c53e0*/  IMAD.MOV.U32 R4, RZ, RZ, R7 ;  /* 0x000000ffff047224 */ /* 0x000fe200078e0007 */
[----:B------:R-:W2:Y:S04]  /*c53f0*/  LDL.LU R114, [R1+0x3f4c] ;  /* 0x003f4c0001727983 */ /* 0x000ea80000300800 */
[----:B------:R-:W2:Y:S04]  /*c5400*/  LDL.LU R11, [R1+0x3f50] ;  /* 0x003f5000010b7983 */ /* 0x000ea80000300800 */
[----:B------:R-:W2:Y:S04]  /*c5410*/  LDL.LU R112, [R1+0x3f58] ;  /* 0x003f580001707983 */ /* 0x000ea80000300800 */
[----:B------:R-:W2:Y:S04]  /*c5420*/  LDL.LU R25, [R1+0x3f60] ;  /* 0x003f600001197983 */ /* 0x000ea80000300800 */
[----:B------:R1:W-:Y:S04]  /*c5430*/  LDGSTS.E [R8+0x1b080], desc[UR60][R4.64], P1 ;  /* 0x1b08000004087fae */ /* 0x0003e8000892187c */
[----:B------:R-:W2:Y:S01]  /*c5440*/  LDL.LU R7, [R1+0x3f68] ;  /* 0x003f680001077983 */ /* 0x000ea20000300800 */
[----:B-1----:R-:W-:-:S03]  /*c5450*/  IMAD.MOV.U32 R5, RZ, RZ, R113 ;  /* 0x000000ffff057224 */ /* 0x002fc600078e0071 */
[----:B------:R-:W2:Y:S01]  /*c5460*/  LDL.LU R113, [R1+0x3f54] ;  /* 0x003f540001717983 */ /* 0x000ea20000300800 */
[----:B------:R-:W-:Y:S02]  /*c5470*/  MOV R4, R3 ;  /* 0x0000000300047202 */ /* 0x000fe40000000f00 */
[----:B------:R-:W-:-:S03]  /*c5480*/  IADD3.X R26, R26, UR7, RZ, P2, !PT ;  /* 0x000000071a1a7c10 */ /* 0x000fc600097fe4ff */
[----:B------:R1:W-:Y:S01]  /*c5490*/  LDGSTS.E [R8+0x1b100], desc[UR60][R4.64], P1 ;  /* 0x1b10000004087fae */ /* 0x0003e2000892187c */
[----:B----4-:R-:W-:Y:S01]  /*c54a0*/  IADD3 R6, P0, R6, UR13, RZ ;  /* 0x0000000d06067c10 */ /* 0x010fe2000ff1e0ff */
[----:B-1----:R-:W-:Y:S02]  /*c54b0*/  IMAD.MOV.U32 R4, RZ, RZ, R10 ;  /* 0x000000ffff047224 */ /* 0x002fe400078e000a */
[----:B------:R-:W-:Y:S01]  /*c54c0*/  IMAD.MOV.U32 R5, RZ, RZ, R26 ;  /* 0x000000ffff057224 */ /* 0x000fe200078e001a */
[----:B------:R-:W-:Y:S02]  /*c54d0*/  IADD3.X R121, R121, UR7, RZ, P0, !PT ;  /* 0x0000000779797c10 */ /* 0x000fe400087fe4ff */
[----:B------:R-:W-:Y:S02]  /*c54e0*/  IADD3 R119, P2, R119, UR13, RZ ;  /* 0x0000000d77777c10 */ /* 0x000fe4000ff5e0ff */
[----:B------:R1:W-:Y:S02]  /*c54f0*/  LDGSTS.E [R8+0x1b180], desc[UR60][R4.64], P1 ;  /* 0x1b18000004087fae */ /* 0x0003e4000892187c */
[----:B-1----:R-:W-:Y:S01]  /*c5500*/  MOV R4, R6 ;  /* 0x0000000600047202 */ /* 0x002fe20000000f00 */
[----:B------:R-:W-:-:S05]  /*c5510*/  IMAD.MOV.U32 R5, RZ, RZ, R121 ;  /* 0x000000ffff057224 */ /* 0x000fca00078e0079 */
[----:B------:R1:W-:Y:S04]  /*c5520*/  LDGSTS.E [R8+0x1b200], desc[UR60][R4.64], P1 ;  /* 0x1b20000004087fae */ /* 0x0003e8000892187c */
[----:B------:R-:W-:Y:S01]  /*c5530*/  STL [R1+0x3f30], R6 ;  /* 0x003f300601007387 */ /* 0x000fe20000100800 */
[----:B-1----:R-:W-:-:S03]  /*c5540*/  IMAD.MOV.U32 R4, RZ, RZ, R119 ;  /* 0x000000ffff047224 */ /* 0x002fc600078e0077 */
[----:B------:R1:W-:Y:S04]  /*c5550*/  STL [R1+0x3f24], R26 ;  /* 0x003f241a01007387 */ /* 0x0003e80000100800 */
[----:B------:R-:W4:Y:S04]  /*c5560*/  LDL.LU R3, [R1+0x3f70] ;  /* 0x003f700001037983 */ /* 0x000f280000300800 */
[----:B------:R-:W-:Y:S04]  /*c5570*/  STL [R1+0x3f38], R119 ;  /* 0x003f387701007387 */ /* 0x000fe80000100800 */
[----:B-1----:R-:W4:Y:S04]  /*c5580*/  LDL.LU R26, [R1+0x3f5c] ;  /* 0x003f5c00011a7983 */ /* 0x002f280000300800 */
[----:B------:R-:W-:Y:S04]  /*c5590*/  STL [R1+0x3f2c], R121 ;  /* 0x003f2c7901007387 */ /* 0x000fe80000100800 */
[----:B------:R-:W4:Y:S04]  /*c55a0*/  LDL.LU R10, [R1+0x3f64] ;  /* 0x003f6400010a7983 */ /* 0x000f280000300800 */
[----:B------:R-:W4:Y:S01]  /*c55b0*/  LDL.LU R6, [R1+0x3f6c] ;  /* 0x003f6c0001067983 */ /* 0x000f220000300800 */
[----:B------:R-:W-:-:S02]  /*c55c0*/  IADD3 R117, P0, R117, UR13, RZ ;  /* 0x0000000d75757c10 */ /* 0x000fc4000ff1e0ff */
[----:B---3--:R-:W-:-:S05]  /*c55d0*/  IADD3.X R120, R120, UR7, RZ, P2, !PT ;  /* 0x0000000778787c10 */ /* 0x008fca00097fe4ff */
[----:B------:R-:W-:-:S05]  /*c55e0*/  IMAD.MOV.U32 R5, RZ, RZ, R120 ;  /* 0x000000ffff057224 */ /* 0x000fca00078e0078 */
[----:B------:R1:W-:Y:S02]  /*c55f0*/  LDGSTS.E [R8+0x1b280], desc[UR60][R4.64], P1 ;  /* 0x1b28000004087fae */ /* 0x0003e4000892187c */
[----:B-1----:R-:W-:Y:S02]  /*c5600*/  MOV R4, R117 ;  /* 0x0000007500047202 */ /* 0x002fe40000000f00 */
[----:B--2---:R-:W-:Y:S02]  /*c5610*/  IADD3 R115, P2, R115, UR13, RZ ;  /* 0x0000000d73737c10 */ /* 0x004fe4000ff5e0ff */
[----:B------:R-:W-:-:S05]  /*c5620*/  IADD3.X R118, R118, UR7, RZ, P0, !PT ;  /* 0x0000000776767c10 */ /* 0x000fca00087fe4ff */
[----:B------:R-:W-:Y:S01]  /*c5630*/  IMAD.MOV.U32 R5, RZ, RZ, R118 ;  /* 0x000000ffff057224 */ /* 0x000fe200078e0076 */
[----:B------:R1:W-:Y:S04]  /*c5640*/  STL [R1+0x3f40], R117 ;  /* 0x003f407501007387 */ /* 0x0003e80000100800 */
[----:B------:R2:W-:Y:S04]  /*c5650*/  LDGSTS.E [R8+0x1b300], desc[UR60][R4.64], P1 ;  /* 0x1b30000004087fae */ /* 0x0005e8000892187c */
[----:B------:R-:W-:Y:S01]  /*c5660*/  STL [R1+0x3f34], R120 ;  /* 0x003f347801007387 */ /* 0x000fe20000100800 */
[----:B------:R-:W-:Y:S01]  /*c5670*/  IADD3.X R116, R116, UR7, RZ, P2, !PT ;  /* 0x0000000774747c10 */ /* 0x000fe200097fe4ff */
[----:B--2---:R-:W-:-:S04]  /*c5680*/  IMAD.MOV.U32 R4, RZ, RZ, R115 ;  /* 0x000000ffff047224 */ /* 0x004fc800078e0073 */
[----:B------:R-:W-:Y:S01]  /*c5690*/  IMAD.MOV.U32 R5, RZ, RZ, R116 ;  /* 0x000000ffff057224 */ /* 0x000fe200078e0074 */
[----:B------:R-:W-:Y:S01]  /*c56a0*/  IADD3 R11, P3, R11, UR13, RZ ;  /* 0x0000000d0b0b7c10 */ /* 0x000fe2000ff7e0ff */
[----:B------:R-:W-:Y:S01]  /*c56b0*/  STL [R1+0x3f48], R115 ;  /* 0x003f487301007387 */ /* 0x000fe20000100800 */
[----:B------:R-:W-:-:S03]  /*c56c0*/  IADD3 R112, P2, R112, UR13, RZ ;  /* 0x0000000d70707c10 */ /* 0x000fc6000ff5e0ff */
[----:B------:R2:W-:Y:S01]  /*c56d0*/  LDGSTS.E [R8+0x1b380], desc[UR60][R4.64], P1 ;  /* 0x1b38000004087fae */ /* 0x0005e2000892187c */
[----:B------:R-:W-:Y:S02]  /*c56e0*/  IADD3.X R114, R114, UR7, RZ, P3, !PT ;  /* 0x0000000772727c10 */ /* 0x000fe40009ffe4ff */
[----:B------:R-:W-:Y:S01]  /*c56f0*/  IADD3 R25, P1, R25, UR13, RZ ;  /* 0x0000000d19197c10 */ /* 0x000fe2000ff3e0ff */
[----:B------:R-:W-:Y:S04]  /*c5700*/  STL [R1+0x3f3c], R118 ;  /* 0x003f3c7601007387 */ /* 0x000fe80000100800 */
[----:B------:R-:W-:Y:S01]  /*c5710*/  STL [R1+0x3f50], R11 ;  /* 0x003f500b01007387 */ /* 0x000fe20000100800 */
[----:B------:R-:W-:-:S03]  /*c5720*/  IADD3 R7, P3, R7, UR13, RZ ;  /* 0x0000000d07077c10 */ /* 0x000fc6000ff7e0ff */
[----:B------:R3:W-:Y:S04]  /*c5730*/  STL [R1+0x3f44], R116 ;  /* 0x003f447401007387 */ /* 0x0007e80000100800 */
[----:B------:R4:W-:Y:S01]  /*c5740*/  STL [R1+0x3f58], R112 ;  /* 0x003f587001007387 */ /* 0x0009e20000100800 */
[----:B------:R-:W-:-:S03]  /*c5750*/  IADD3.X R113, R113, UR7, RZ, P2, !PT ;  /* 0x0000000771717c10 */ /* 0x000fc600097fe4ff */
[----:B------:R-:W-:Y:S04]  /*c5760*/  STL [R1+0x3f4c], R114 ;  /* 0x003f4c7201007387 */ /* 0x000fe80000100800 */
[----:B------:R-:W-:Y:S04]  /*c5770*/  STL [R1+0x3f60], R25 ;  /* 0x003f601901007387 */ /* 0x000fe80000100800 */
[----:B-1----:R-:W4:Y:S04]  /*c5780*/  LDL.LU R117, [R1+0x48e4] ;  /* 0x0048e40001757983 */ /* 0x002f280000300800 */
[----:B------:R1:W-:Y:S01]  /*c5790*/  STL [R1+0x3f54], R113 ;  /* 0x003f547101007387 */ /* 0x0003e20000100800 */
[----:B--2---:R-:W-:-:S03]  /*c57a0*/  MOV R4, R11 ;  /* 0x0000000b00047202 */ /* 0x004fc60000000f00 */
[----:B------:R2:W-:Y:S04]  /*c57b0*/  STL [R1+0x3f68], R7 ;  /* 0x003f680701007387 */ /* 0x0005e80000100800 */
[----:B---3--:R-:W3:Y:S04]  /*c57c0*/  LDL.LU R116, [R1+0x492c] ;  /* 0x00492c0001747983 */ /* 0x008ee80000300800 */
[----:B------:R-:W3:Y:S01]  /*c57d0*/  LDL.LU R11, [R1+0x48e8] ;  /* 0x0048e800010b7983 */ /* 0x000ee20000300800 */
[----:B------:R-:W-:-:S04]  /*c57e0*/  UISETP.GT.AND UP1, UPT, UR15, 0x70, UPT ;  /* 0x000000700f00788c */ /* 0x000fc8000bf24270 */
[----:B------:R-:W-:-:S04]  /*c57f0*/  USEL UR12, URZ, 0x4, !UP1 ;  /* 0x000000043f0c7887 */ /* 0x000fc8000c800000 */
[----:B------:R-:W-:-:S06]  /*c5800*/  USEL UR12, UR12, URZ, !UP0 ;  /* 0x0000003f0c0c7287 */ /* 0x000fcc000c000000 */
[----:B------:R-:W-:Y:S01]  /*c5810*/  ISETP.NE.U32.AND P0, PT, RZ, UR12, PT ;  /* 0x0000000cff007c0c */ /* 0x000fe2000bf05070 */
[----:B------:R-:W-:Y:S01]  /*c5820*/  IMAD.MOV.U32 R5, RZ, RZ, R114 ;  /* 0x000000ffff057224 */ /* 0x000fe200078e0072 */
[----:B------:R-:W-:Y:S01]  /*c5830*/  MOV R132, R94 ;  /* 0x0000005e00847202 */ /* 0x000fe20000000f00 */
[----:B------:R-:W-:Y:S02]  /*c5840*/  IMAD.MOV.U32 R202, RZ, RZ, R92 ;  /* 0x000000ffffca7224 */ /* 0x000fe400078e005c */
[----:B------:R-:W-:-:S08]  /*c5850*/  IMAD.MOV.U32 R203, RZ, RZ, R91 ;  /* 0x000000ffffcb7224 */ /* 0x000fd000078e005b */
[----:B------:R1:W-:Y:S01]  /*c5860*/  LDGSTS.E [R8+0x1c000], desc[UR60][R4.64], P0 ;  /* 0x1c00000004087fae */ /* 0x0003e2000812187c */
[----:B----4-:R-:W-:Y:S01]  /*c5870*/  IADD3 R3, P2, R3, UR13, RZ ;  /* 0x0000000d03037c10 */ /* 0x010fe2000ff5e0ff */
[----:B-1----:R-:W-:Y:S02]  /*c5880*/  IMAD.MOV.U32 R4, RZ, RZ, R112 ;  /* 0x000000ffff047224 */ /* 0x002fe400078e0070 */
[----:B------:R-:W-:Y:S01]  /*c5890*/  IMAD.MOV.U32 R5, RZ, RZ, R113 ;  /* 0x000000ffff057224 */ /* 0x000fe200078e0071 */
[----:B------:R-:W-:Y:S01]  /*c58a0*/  IADD3.X R26, R26, UR7, RZ, P1, !PT ;  /* 0x000000071a1a7c10 */ /* 0x000fe20008ffe4ff */
[----:B------:R-:W-:Y:S01]  /*c58b0*/  STL [R1+0x3f70], R3 ;  /* 0x003f700301007387 */ /* 0x000fe20000100800 */
[----:B------:R-:W-:Y:S01]  /*c58c0*/  IMAD.MOV.U32 R133, RZ, RZ, R93 ;  /* 0x000000ffff857224 */ /* 0x000fe200078e005d */
[----:B------:R-:W-:Y:S02]  /*c58d0*/  IADD3.X R10, R10, UR7, RZ, P3, !PT ;  /* 0x000000070a0a7c10 */ /* 0x000fe40009ffe4ff */
[----:B------:R-:W-:Y:S01]  /*c58e0*/  STL [R1+0x3f5c], R26 ;  /* 0x003f5c1a01007387 */ /* 0x000fe20000100800 */
[----:B------:R-:W-:-:S03]  /*c58f0*/  IADD3.X R6, R6, UR7, RZ, P2, !PT ;  /* 0x0000000706067c10 */ /* 0x000fc600097fe4ff */
[----:B------:R1:W-:Y:S01]  /*c5900*/  LDGSTS.E [R8+0x1c080], desc[UR60][R4.64], P0 ;  /* 0x1c08000004087fae */ /* 0x0003e2000812187c */
[----:B------:R-:W-:-:S03]  /*c5910*/  IMAD.MOV.U32 R134, RZ, RZ, R96 ;  /* 0x000000ffff867224 */ /* 0x000fc600078e0060 */
[----:B------:R-:W-:Y:S01]  /*c5920*/  STL [R1+0x3f64], R10 ;  /* 0x003f640a01007387 */ /* 0x000fe20000100800 */
[----:B------:R-:W-:Y:S01]  /*c5930*/  IMAD.MOV.U32 R135, RZ, RZ, R95 ;  /* 0x000000ffff877224 */ /* 0x000fe200078e005f */
[----:B------:R-:W-:Y:S02]  /*c5940*/  MOV R128, R84 ;  /* 0x0000005400807202 */ /* 0x000fe40000000f00 */
[----:B------:R4:W-:Y:S01]  /*c5950*/  STL [R1+0x3f6c], R6 ;  /* 0x003f6c0601007387 */ /* 0x0009e20000100800 */
[----:B------:R-:W-:Y:S01]  /*c5960*/  IMAD.MOV.U32 R129, RZ, RZ, R83 ;  /* 0x000000ffff817224 */ /* 0x000fe200078e0053 */
[----:B-1----:R-:W-:Y:S01]  /*c5970*/  MOV R4, R25 ;  /* 0x0000001900047202 */ /* 0x002fe20000000f00 */
[----:B------:R-:W-:Y:S01]  /*c5980*/  IMAD.MOV.U32 R5, RZ, RZ, R26 ;  /* 0x000000ffff057224 */ /* 0x000fe200078e001a */
[----:B------:R-:W-:Y:S01]  /*c5990*/  MOV R112, R88 ;  /* 0x0000005800707202 */ /* 0x000fe20000000f00 */
[----:B------:R-:W-:Y:S02]  /*c59a0*/  IMAD.MOV.U32 R130, RZ, RZ, R86 ;  /* 0x000000ffff827224 */ /* 0x000fe400078e0056 */
[----:B------:R-:W-:Y:S01]  /*c59b0*/  IMAD.MOV.U32 R131, RZ, RZ, R85 ;  /* 0x000000ffff837224 */ /* 0x000fe200078e0055 */
[----:B------:R1:W-:Y:S01]  /*c59c0*/  LDGSTS.E [R8+0x1c100], desc[UR60][R4.64], P0 ;  /* 0x1c10000004087fae */ /* 0x0003e2000812187c */
[----:B------:R-:W-:Y:S01]  /*c59d0*/  IMAD.MOV.U32 R113, RZ, RZ, R87 ;  /* 0x000000ffff717224 */ /* 0x000fe200078e0057 */
[----:B------:R-:W-:Y:S01]  /*c59e0*/  UISETP.GT.AND UP1, UPT, UR15, 0x74, UPT ;  /* 0x000000740f00788c */ /* 0x000fe2000bf24270 */
[----:B------:R-:W-:Y:S01]  /*c59f0*/  IMAD.MOV.U32 R114, RZ, RZ, R90 ;  /* 0x000000ffff727224 */ /* 0x000fe200078e005a */
[----:B------:R-:W-:Y:S01]  /*c5a00*/  MOV R120, R64 ;  /* 0x0000004000787202 */ /* 0x000fe20000000f00 */
[----:B------:R-:W-:-:S02]  /*c5a10*/  IMAD.MOV.U32 R115, RZ, RZ, R89 ;  /* 0x000000ffff737224 */ /* 0x000fc400078e0059 */
[----:B------:R-:W-:Y:S01]  /*c5a20*/  IMAD.MOV.U32 R121, RZ, RZ, R63 ;  /* 0x000000ffff797224 */ /* 0x000fe200078e003f */
[----:B------:R-:W-:Y:S01]  /*c5a30*/  MOV R91, R67 ;  /* 0x00000043005b7202 */ /* 0x000fe20000000f00 */
[----:B------:R-:W-:Y:S02]  /*c5a40*/  IMAD.MOV.U32 R64, RZ, RZ, R66 ;  /* 0x000000ffff407224 */ /* 0x000fe400078e0042 */
[----:B-1----:R-:W-:Y:S02]  /*c5a50*/  IMAD.MOV.U32 R4, RZ, RZ, R7 ;  /* 0x000000ffff047224 */ /* 0x002fe400078e0007 */
[----:B------:R-:W-:Y:S02]  /*c5a60*/  IMAD.MOV.U32 R5, RZ, RZ, R10 ;  /* 0x000000ffff057224 */ /* 0x000fe400078e000a */
[----:B------:R-:W-:Y:S01]  /*c5a70*/  IMAD.MOV.U32 R90, RZ, RZ, R80 ;  /* 0x000000ffff5a7224 */ /* 0x000fe200078e0050 */
[----:B------:R-:W-:Y:S01]  /*c5a80*/  USEL UR12, URZ, 0x4, !UP1 ;  /* 0x000000043f0c7887 */ /* 0x000fe2000c800000 */
[----:B------:R-:W-:Y:S01]  /*c5a90*/  IMAD.MOV.U32 R83, RZ, RZ, R81 ;  /* 0x000000ffff537224 */ /* 0x000fe200078e0051 */
[----:B------:R1:W-:Y:S01]  /*c5aa0*/  LDGSTS.E [R8+0x1c180], desc[UR60][R4.64], P0 ;  /* 0x1c18000004087fae */ /* 0x0003e2000812187c */
[----:B------:R-:W-:Y:S01]  /*c5ab0*/  IMAD.MOV.U32 R88, RZ, RZ, R56 ;  /* 0x000000ffff587224 */ /* 0x000fe200078e0038 */
[----:B------:R-:W-:Y:S01]  /*c5ac0*/  MOV R86, R58 ;  /* 0x0000003a00567202 */ /* 0x000fe20000000f00 */
[----:B------:R-:W-:-:S02]  /*c5ad0*/  IMAD.MOV.U32 R89, RZ, RZ, R55 ;  /* 0x000000ffff597224 */ /* 0x000fc400078e0037 */
[----:B------:R-:W-:Y:S01]  /*c5ae0*/  IMAD.MOV.U32 R87, RZ, RZ, R57 ;  /* 0x000000ffff577224 */ /* 0x000fe200078e0039 */
[----:B------:R-:W-:Y:S01]  /*c5af0*/  MOV R84, R62 ;  /* 0x0000003e00547202 */ /* 0x000fe20000000f00 */
[----:B--2---:R-:W-:Y:S01]  /*c5b00*/  IMAD.MOV.U32 R7, RZ, RZ, R59 ;  /* 0x000000ffff077224 */ /* 0x004fe200078e003b */
[----:B------:R-:W-:Y:S01]  /*c5b10*/  USEL UR12, UR12, URZ, !UP0 ;  /* 0x0000003f0c0c7287 */ /* 0x000fe2000c000000 */
[----:B------:R-:W-:Y:S02]  /*c5b20*/  IMAD.MOV.U32 R85, RZ, RZ, R61 ;  /* 0x000000ffff557224 */ /* 0x000fe400078e003d */
[----:B-1----:R-:W-:Y:S02]  /*c5b30*/  IMAD.MOV.U32 R5, RZ, RZ, R6 ;  /* 0x000000ffff057224 */ /* 0x002fe400078e0006 */
[----:B----4-:R-:W-:Y:S01]  /*c5b40*/  IMAD.MOV.U32 R6, RZ, RZ, R60 ;  /* 0x000000ffff067224 */ /* 0x010fe200078e003c */
        /* <DEDUP_REMOVED lines=11> */
[----:B------:R-:W-:Y:S01]  /*c5c00*/  ISETP.NE.U32.AND P3, PT, RZ, UR12, PT ;  /* 0x0000000cff007c0c */ /* 0x000fe2000bf65070 */
        /* <DEDUP_REMOVED lines=9> */
[----:B------:R-:W-:Y:S01]  /*c5ca0*/  IMAD.MOV.U32 R209, RZ, RZ, R33 ;  /* 0x000000ffffd17224 */ /* 0x000fe200078e0021 */
[----:B------:R-:W-:Y:S01]  /*c5cb0*/  UISETP.GT.AND UP2, UPT, UR15, 0x78, UPT ;  /* 0x000000780f00788c */ /* 0x000fe2000bf44270 */
[----:B------:R-:W-:Y:S01]  /*c5cc0*/  IMAD.MOV.U32 R122, RZ, RZ, R36 ;  /* 0x000000ffff7a7224 */ /* 0x000fe200078e0024 */
[----:B------:R-:W-:Y:S01]  /*c5cd0*/  MOV R118, R38 ;  /* 0x0000002600767202 */ /* 0x000fe20000000f00 */
[----:B------:R-:W-:Y:S01]  /*c5ce0*/  IMAD.MOV.U32 R123, RZ, RZ, R35 ;  /* 0x000000ffff7b7224 */ /* 0x000fe200078e0023 */
[----:B------:R1:W-:Y:S01]  /*c5cf0*/  LDGSTS.E [R8+0x1c200], desc[UR60][R4.64], P0 ;  /* 0x1c20000004087fae */ /* 0x0003e2000812187c */
[----:B------:R-:W-:Y:S01]  /*c5d00*/  IMAD.MOV.U32 R119, RZ, RZ, R37 ;  /* 0x000000ffff777224 */ /* 0x000fe200078e0025 */
[----:B------:R-:W-:Y:S02]  /*c5d10*/  USEL UR17, URZ, 0x4, !UP2 ;  /* 0x000000043f117887 */ /* 0x000fe4000d000000 */
[----:B------:R-:W-:Y:S02]  /*c5d20*/  LDGSTS.E [R8+0x1c280], desc[UR60][R202.64], P0 ;  /* 0x1c280000ca087fae */ /* 0x000fe4000812187c */
[----:B------:R-:W-:-:S02]  /*c5d30*/  USEL UR17, UR17, URZ, !UP0 ;  /* 0x0000003f11117287 */ /* 0x000fc4000c000000 */
[----:B------:R-:W-:Y:S04]  /*c5d40*/  LDGSTS.E [R8+0x1c300], desc[UR60][R132.64], P0 ;  /* 0x1c30000084087fae */ /* 0x000fe8000812187c */
[----:B------:R-:W-:Y:S04]  /*c5d50*/  LDGSTS.E [R8+0x1c380], desc[UR60][R134.64], P0 ;  /* 0x1c38000086087fae */ /* 0x000fe8000812187c */
[----:B------:R-:W-:Y:S04]  /*c5d60*/  LDGSTS.E [R8+0x1d000], desc[UR60][R128.64], P3 ;  /* 0x1d00000080087fae */ /* 0x000fe8000992187c */
[----:B------:R-:W-:Y:S04]  /*c5d70*/  LDGSTS.E [R8+0x1d080], desc[UR60][R130.64], P3 ;  /* 0x1d08000082087fae */ /* 0x000fe8000992187c */
[----:B------:R-:W-:Y:S01]  /*c5d80*/  LDGSTS.E [R8+0x1d100], desc[UR60][R112.64], P3 ;  /* 0x1d10000070087fae */ /* 0x000fe2000992187c */
[----:B------:R-:W-:-:S03]  /*c5d90*/  ISETP.NE.U32.AND P4, PT, RZ, UR17, PT ;  /* 0x00000011ff007c0c */ /* 0x000fc6000bf85070 */
[----:B------:R-:W-:Y:S04]  /*c5da0*/  LDGSTS.E [R8+0x1d180], desc[UR60][R114.64], P3 ;  /* 0x1d18000072087fae */ /* 0x000fe8000992187c */
[----:B------:R-:W-:Y:S04]  /*c5db0*/  LDGSTS.E [R8+0x1d200], desc[UR60][R120.64], P3 ;  /* 0x1d20000078087fae */ /* 0x000fe8000992187c */
[----:B------:R-:W-:Y:S04]  /*c5dc0*/  LDGSTS.E [R8+0x1d280], desc[UR60][R64.64], P3 ;  /* 0x1d28000040087fae */ /* 0x000fe8000992187c */
[----:B------:R-:W-:Y:S04]  /*c5dd0*/  LDGSTS.E [R8+0x1d300], desc[UR60][R90.64], P3 ;  /* 0x1d3000005a087fae */ /* 0x000fe8000992187c */
[----:B------:R-:W-:Y:S04]  /*c5de0*/  LDGSTS.E [R8+0x1d380], desc[UR60][R82.64], P3 ;  /* 0x1d38000052087fae */ /* 0x000fe8000992187c */
[----:B------:R-:W-:Y:S04]  /*c5df0*/  LDGSTS.E [R8+0x1e000], desc[UR60][R88.64], P4 ;  /* 0x1e00000058087fae */ /* 0x000fe8000a12187c */
[----:B------:R-:W-:Y:S04]  /*c5e00*/  LDGSTS.E [R8+0x1e080], desc[UR60][R86.64], P4 ;  /* 0x1e08000056087fae */ /* 0x000fe8000a12187c */
[----:B------:R-:W-:Y:S01]  /*c5e10*/  LDGSTS.E [R8+0x1e100], desc[UR60][R6.64], P4 ;  /* 0x1e10000006087fae */ /* 0x000fe2000a12187c */
[----:B---3--:R-:W-:Y:S01]  /*c5e20*/  IADD3 R116, P1, R116, UR13, RZ ;  /* 0x0000000d74747c10 */ /* 0x008fe2000ff3e0ff */
[----:B------:R-:W-:-:S02]  /*c5e30*/  UISETP.GT.AND UP4, UPT, UR15, 0x7c, UPT ;  /* 0x0000007c0f00788c */ /* 0x000fc4000bf84270 */
[----:B------:R-:W-:Y:S01]  /*c5e40*/  LDGSTS.E [R8+0x1e180], desc[UR60][R84.64], P4 ;  /* 0x1e18000054087fae */ /* 0x000fe2000a12187c */
[----:B------:R-:W-:Y:S02]  /*c5e50*/  IADD3 R11, P2, R11, UR13, RZ ;  /* 0x0000000d0b0b7c10 */ /* 0x000fe4000ff5e0ff */
[----:B------:R-:W-:Y:S01]  /*c5e60*/  IADD3.X R117, R117, UR7, RZ, P1, !PT ;  /* 0x0000000775757c10 */ /* 0x000fe20008ffe4ff */
[----:B------:R-:W-:Y:S04]  /*c5e70*/  STL [R1+0x492c], R116 ;  /* 0x00492c7401007387 */ /* 0x000fe80000100800 */
[----:B------:R-:W-:Y:S04]  /*c5e80*/  STL [R1+0x48e8], R11 ;  /* 0x0048e80b01007387 */ /* 0x000fe80000100800 */
[----:B------:R-:W-:Y:S04]  /*c5e90*/  STL [R1+0x48e4], R117 ;  /* 0x0048e47501007387 */ /* 0x000fe80000100800 */
        /* <DEDUP_REMOVED lines=28> */
[----:B---3--:R-:W3:Y:S04]  /*c6060*/  LDL.LU.64 R132, [R1+0x5ae8] ;  /* 0x005ae80001847983 */ /* 0x008ee80000300a00 */
[----:B----4-:R-:W4:Y:S04]  /*c6070*/  LDL.LU.64 R134, [R1+0x5ae0] ;  /* 0x005ae00001867983 */ /* 0x010f280000300a00 */
[----:B-1----:R-:W3:Y:S04]  /*c6080*/  LDL.LU.64 R128, [R1+0x5ad8] ;  /* 0x005ad80001807983 */ /* 0x002ee80000300a00 */
[----:B------:R-:W3:Y:S04]  /*c6090*/  LDL.LU.64 R130, [R1+0x5ad0] ;  /* 0x005ad00001827983 */ /* 0x000ee80000300a00 */
[----:B------:R-:W3:Y:S04]  /*c60a0*/  LDL.LU.64 R112, [R1+0x5ac8] ;  /* 0x005ac80001707983 */ /* 0x000ee80000300a00 */
[----:B------:R-:W2:Y:S04]  /*c60b0*/  LDL.LU R3, [R1+0x48e0] ;  /* 0x0048e00001037983 */ /* 0x000ea80000300800 */
[----:B------:R-:W3:Y:S04]  /*c60c0*/  LDL.LU.64 R114, [R1+0x5ac0] ;  /* 0x005ac00001727983 */ /* 0x000ee80000300a00 */
[----:B------:R-:W3:Y:S04]  /*c60d0*/  LDL.LU.64 R120, [R1+0x5ab8] ;  /* 0x005ab80001787983 */ /* 0x000ee80000300a00 */
[----:B------:R-:W4:Y:S04]  /*c60e0*/  LDL.LU R26, [R1+0x48dc] ;  /* 0x0048dc00011a7983 */ /* 0x000f280000300800 */
[----:B------:R-:W3:Y:S04]  /*c60f0*/  LDL.LU R32, [R1+0x48d8] ;  /* 0x0048d80001207983 */ /* 0x000ee80000300800 */
[----:B------:R-:W3:Y:S04]  /*c6100*/  LDL.LU R35, [R1+0x48d4] ;  /* 0x0048d40001237983 */ /* 0x000ee80000300800 */
[----:B------:R-:W3:Y:S04]  /*c6110*/  LDL.LU R7, [R1+0x48d0] ;  /* 0x0048d00001077983 */ /* 0x000ee80000300800 */
[----:B------:R-:W3:Y:S04]  /*c6120*/  LDL.LU R33, [R1+0x48cc] ;  /* 0x0048cc0001217983 */ /* 0x000ee80000300800 */
[----:B------:R-:W3:Y:S04]  /*c6130*/  LDL.LU R6, [R1+0x48c8] ;  /* 0x0048c80001067983 */ /* 0x000ee80000300800 */
[----:B------:R-:W3:Y:S01]  /*c6140*/  LDL.LU R38, [R1+0x48c4] ;  /* 0x0048c40001267983 */ /* 0x000ee20000300800 */
[----:B------:R-:W-:-:S02]  /*c6150*/  USEL UR19, URZ, 0x4, !UP4 ;  /* 0x000000043f137887 */ /* 0x000fc4000e000000 */
[----:B------:R-:W-:Y:S01]  /*c6160*/  UISETP.GT.AND UP3, UPT, UR15, 0x1, UPT ;  /* 0x000000010f00788c */ /* 0x000fe2000bf64270 */
[----:B------:R-:W-:Y:S01]  /*c6170*/  LDGSTS.E [R8+0x1e200], desc[UR60][R94.64], P4 ;  /* 0x1e2000005e087fae */ /* 0x000fe2000a12187c */
[----:B------:R-:W-:Y:S02]  /*c6180*/  USEL UR19, UR19, URZ, !UP0 ;  /* 0x0000003f13137287 */ /* 0x000fe4000c000000 */
[----:B------:R-:W-:Y:S01]  /*c6190*/  USEL UR18, URZ, 0x4, !UP3 ;  /* 0x000000043f127887 */ /* 0x000fe2000d800000 */
[----:B------:R-:W-:Y:S01]  /*c61a0*/  LOP3.LUT R4, R24, 0x20, RZ, 0x3c, !PT ;  /* 0x0000002018047812 */ /* 0x000fe200078e3cff */
[----:B------:R-:W-:Y:S02]  /*c61b0*/  LDGSTS.E [R8+0x1e280], desc[UR60][R92.64], P4 ;  /* 0x1e2800005c087fae */ /* 0x000fe4000a12187c */
[----:B------:R-:W-:Y:S01]  /*c61c0*/  ISETP.NE.U32.AND P5, PT, RZ, UR19, PT ;  /* 0x00000013ff007c0c */ /* 0x000fe2000bfa5070 */
[----:B------:R-:W-:Y:S01]  /*c61d0*/  USEL UR18, UR18, URZ, !UP0 ;  /* 0x0000003f12127287 */ /* 0x000fe2000c000000 */
[----:B------:R-:W-:Y:S01]  /*c61e0*/  LDGSTS.E [R8+0x1e300], desc[UR60][R250.64], P4 ;  /* 0x1e300000fa087fae */ /* 0x000fe2000a12187c */
[----:B------:R-:W-:-:S03]  /*c61f0*/  VIADD R2, R4, UR16 ;  /* 0x0000001004027c36 */ /* 0x000fc60008000000 */
[----:B------:R-:W-:Y:S01]  /*c6200*/  LDGSTS.E [R8+0x1e380], desc[UR60][R248.64], P4 ;  /* 0x1e380000f8087fae */ /* 0x000fe2000a12187c */
[----:B------:R-:W-:-:S03]  /*c6210*/  ISETP.NE.U32.AND P1, PT, RZ, UR18, PT ;  /* 0x00000012ff007c0c */ /* 0x000fc6000bf25070 */
[----:B------:R-:W3:Y:S01]  /*c6220*/  LDL.LU R36, [R1+0x48c0] ;  /* 0x0048c00001247983 */ /* 0x000ee20000300800 */
[----:B------:R-:W-:-:S03]  /*c6230*/  IMAD.MOV.U32 R4, RZ, RZ, R116 ;  /* 0x000000ffff047224 */ /* 0x000fc600078e0074 */
[----:B------:R-:W-:Y:S01]  /*c6240*/  LDGSTS.E [R8+0x1f000], desc[UR60][R226.64], P5 ;  /* 0x1f000000e2087fae */ /* 0x000fe2000a92187c */
[----:B------:R-:W-:-:S03]  /*c6250*/  MOV R5, R117 ;  /* 0x0000007500057202 */ /* 0x000fc60000000f00 */
[----:B------:R-:W-:Y:S04]  /*c6260*/  LDGSTS.E [R8+0x1f080], desc[UR60][R224.64], P5 ;  /* 0x1f080000e0087fae */ /* 0x000fe8000a92187c */
[----:B------:R-:W3:Y:S04]  /*c6270*/  LDL.LU R25, [R1+0x48bc] ;  /* 0x0048bc0001197983 */ /* 0x000ee80000300800 */
[----:B------:R-:W-:Y:S04]  /*c6280*/  LDGSTS.E [R8+0x1f100], desc[UR60][R218.64], P5 ;  /* 0x1f100000da087fae */ /* 0x000fe8000a92187c */
[----:B------:R-:W-:Y:S04]  /*c6290*/  LDGSTS.E [R8+0x1f180], desc[UR60][R216.64], P5 ;  /* 0x1f180000d8087fae */ /* 0x000fe8000a92187c */
[----:B------:R-:W-:Y:S04]  /*c62a0*/  LDGSTS.E [R8+0x1f200], desc[UR60][R210.64], P5 ;  /* 0x1f200000d2087fae */ /* 0x000fe8000a92187c */
[----:B------:R-:W-:Y:S04]  /*c62b0*/  LDGSTS.E [R8+0x1f280], desc[UR60][R208.64], P5 ;  /* 0x1f280000d0087fae */ /* 0x000fe8000a92187c */
[----:B------:R-:W3:Y:S04]  /*c62c0*/  LDL.LU R10, [R1+0x48b8] ;  /* 0x0048b800010a7983 */ /* 0x000ee80000300800 */
[----:B------:R-:W-:Y:S04]  /*c62d0*/  LDGSTS.E [R8+0x1f300], desc[UR60][R122.64], P5 ;  /* 0x1f3000007a087fae */ /* 0x000fe8000a92187c */
[----:B------:R-:W3:Y:S04]  /*c62e0*/  LDL.LU R37, [R1+0x48b4] ;  /* 0x0048b40001257983 */ /* 0x000ee80000300800 */
[----:B------:R-:W-:Y:S04]  /*c62f0*/  LDGSTS.E [R8+0x1f380], desc[UR60][R118.64], P5 ;  /* 0x1f38000076087fae */ /* 0x000fe8000a92187c */
[----:B------:R1:W-:Y:S02]  /*c6300*/  LDGSTS.E [R2+0x400], desc[UR60][R4.64], P1 ;  /* 0x0040000004027fae */ /* 0x0003e4000892187c */
[----:B-1----:R-:W-:Y:S01]  /*c6310*/  IMAD.MOV.U32 R4, RZ, RZ, R11 ;  /* 0x000000ffff047224 */ /* 0x002fe200078e000b */
[----:B--2---:R-:W-:-:S05]  /*c6320*/  IADD3 R3, P0, R3, UR13, RZ ;  /* 0x0000000d03037c10 */ /* 0x004fca000ff1e0ff */
[----:B------:R-:W-:Y:S01]  /*c6330*/  STL [R1+0x48e0], R3 ;  /* 0x0048e00301007387 */ /* 0x000fe20000100800 */
[----:B----4-:R-:W-:Y:S02]  /*c6340*/  IADD3.X R26, R26, UR7, RZ, P2, !PT ;  /* 0x000000071a1a7c10 */ /* 0x010fe400097fe4ff */
[----:B---3--:R-:W-:-:S03]  /*c6350*/  IADD3 R32, P2, R32, UR13, RZ ;  /* 0x0000000d20207c10 */ /* 0x008fc6000ff5e0ff */
[----:B------:R1:W-:Y:S01]  /*c6360*/  STL [R1+0x48dc], R26 ;  /* 0x0048dc1a01007387 */ /* 0x0003e20000100800 */
[----:B------:R-:W-:Y:S01]  /*c6370*/  IMAD.MOV.U32 R5, RZ, RZ, R26 ;  /* 0x000000ffff057224 */ /* 0x000fe200078e001a */
[----:B------:R-:W-:-:S04]  /*c6380*/  IADD3.X R35, R35, UR7, RZ, P0, !PT ;  /* 0x0000000723237c10 */ /* 0x000fc800087fe4ff */
[----:B------:R2:W-:Y:S04]  /*c6390*/  LDGSTS.E [R2+0x480], desc[UR60][R4.64], P1 ;  /* 0x0048000004027fae */ /* 0x0005e8000892187c */
[----:B-1----:R-:W3:Y:S04]  /*c63a0*/  LDL.LU R26, [R1+0x48ac] ;  /* 0x0048ac00011a7983 */ /* 0x002ee80000300800 */
[----:B------:R-:W-:Y:S04]  /*c63b0*/  STL [R1+0x48d8], R32 ;  /* 0x0048d82001007387 */ /* 0x000fe80000100800 */
[----:B------:R1:W-:Y:S04]  /*c63c0*/  STL [R1+0x48d4], R35 ;  /* 0x0048d42301007387 */ /* 0x0003e80000100800 */
[----:B------:R-:W4:Y:S01]  /*c63d0*/  LDL.LU R34, [R1+0x47f0] ;  /* 0x0047f00001227983 */ /* 0x000f220000300800 */
[----:B------:R-:W-:-:S02]  /*c63e0*/  IADD3 R7, P0, R7, UR13, RZ ;  /* 0x0000000d07077c10 */ /* 0x000fc4000ff1e0ff */
[----:B------:R-:W-:Y:S01]  /*c63f0*/  IADD3.X R33, R33, UR7, RZ, P2, !PT ;  /* 0x0000000721217c10 */ /* 0x000fe200097fe4ff */
[----:B------:R-:W4:Y:S01]  /*c6400*/  LDL.LU R11, [R1+0x47e8] ;  /* 0x0047e800010b7983 */ /* 0x000f220000300800 */
[----:B--2---:R-:W-:-:S03]  /*c6410*/  MOV R5, R35 ;  /* 0x0000002300057202 */ /* 0x004fc60000000f00 */
[----:B------:R-:W-:Y:S04]  /*c6420*/  STL [R1+0x48d0], R7 ;  /* 0x0048d00701007387 */ /* 0x000fe80000100800 */
[----:B------:R2:W-:Y:S04]  /*c6430*/  STL [R1+0x48cc], R33 ;  /* 0x0048cc2101007387 */ /* 0x0005e80000100800 */
[----:B-1----:R-:W4:Y:S01]  /*c6440*/  LDL.LU R35, [R1+0x47e4] ;  /* 0x0047e40001237983 */ /* 0x002f220000300800 */
[----:B------:R-:W-:Y:S01]  /*c6450*/  IMAD.MOV.U32 R4, RZ, RZ, R3 ;  /* 0x000000ffff047224 */ /* 0x000fe200078e0003 */
[----:B------:R-:W-:-:S02]  /*c6460*/  IADD3 R6, P2, R6, UR13, RZ ;  /* 0x0000000d06067c10 */ /* 0x000fc4000ff5e0ff */
[----:B------:R-:W-:Y:S01]  /*c6470*/  IADD3.X R38, R38, UR7, RZ, P0, !PT ;  /* 0x0000000726267c10 */ /* 0x000fe200087fe4ff */
[----:B------:R-:W4:Y:S04]  /*c6480*/  LDL.LU R3, [R1+0x47e0] ;  /* 0x0047e00001037983 */ /* 0x000f280000300800 */
[----:B------:R1:W-:Y:S04]  /*c6490*/  LDGSTS.E [R2+0x500], desc[UR60][R4.64], P1 ;  /* 0x0050000004027fae */ /* 0x0003e8000892187c */
[----:B------:R-:W-:Y:S04]  /*c64a0*/  STL [R1+0x48c8], R6 ;  /* 0x0048c80601007387 */ /* 0x000fe80000100800 */
[----:B------:R-:W-:Y:S01]  /*c64b0*/  STL [R1+0x48c4], R38 ;  /* 0x0048c42601007387 */ /* 0x000fe20000100800 */
[----:B-1----:R-:W-:-:S02]  /*c64c0*/  IMAD.MOV.U32 R4, RZ, RZ, R32 ;  /* 0x000000ffff047224 */ /* 0x002fc400078e0020 */
[----:B------:R-:W-:Y:S01]  /*c64d0*/  IMAD.MOV.U32 R5, RZ, RZ, R33 ;  /* 0x000000ffff057224 */ /* 0x000fe200078e0021 */
[----:B------:R-:W4:Y:S04]  /*c64e0*/  LDL.LU R32, [R1+0x47dc] ;  /* 0x0047dc0001207983 */ /* 0x000f280000300800 */
[----:B--2---:R-:W2:Y:S04]  /*c64f0*/  LDL.LU R33, [R1+0x47d4] ;  /* 0x0047d40001217983 */ /* 0x004ea80000300800 */
[----:B------:R-:W2:Y:S01]  /*c6500*/  LDL.LU R8, [R1+0x47d8] ;  /* 0x0047d80001087983 */ /* 0x000ea20000300800 */
[----:B------:R-:W-:-:S02]  /*c6510*/  IADD3 R36, P0, R36, UR13, RZ ;  /* 0x0000000d24247c10 */ /* 0x000fc4000ff1e0ff */
[----:B------:R-:W-:Y:S01]  /*c6520*/  IADD3.X R25, R25, UR7, RZ, P2, !PT ;  /* 0x0000000719197c10 */ /* 0x000fe200097fe4ff */
[----:B------:R1:W-:Y:S01]  /*c6530*/  LDGSTS.E [R2+0x580], desc[UR60][R4.64], P1 ;  /* 0x0058000004027fae */ /* 0x0003e2000892187c */
[----:B------:R-:W-:-:S03]  /*c6540*/  IADD3 R10, P2, R10, UR13, RZ ;  /* 0x0000000d0a0a7c10 */ /* 0x000fc6000ff5e0ff */
[----:B------:R-:W-:Y:S01]  /*c6550*/  STL [R1+0x48c0], R36 ;  /* 0x0048c02401007387 */ /* 0x000fe20000100800 */
[----:B------:R-:W-:Y:S01]  /*c6560*/  IADD3.X R37, R37, UR7, RZ, P0, !PT ;  /* 0x0000000725257c10 */ /* 0x000fe200087fe4ff */
[----:B-1----:R-:W-:Y:S01]  /*c6570*/  IMAD.MOV.U32 R4, RZ, RZ, R7 ;  /* 0x000000ffff047224 */ /* 0x002fe200078e0007 */
[----:B------:R-:W-:Y:S01]  /*c6580*/  MOV R5, R38 ;  /* 0x0000002600057202 */ /* 0x000fe20000000f00 */
[----:B------:R1:W-:Y:S04]  /*c6590*/  STL [R1+0x48bc], R25 ;  /* 0x0048bc1901007387 */ /* 0x0003e80000100800 */
[----:B------:R1:W-:Y:S04]  /*c65a0*/  LDGSTS.E [R2+0x600], desc[UR60][R4.64], P1 ;  /* 0x0060000004027fae */ /* 0x0003e8000892187c */
[----:B------:R-:W2:Y:S01]  /*c65b0*/  LDL.LU R7, [R1+0x47d0] ;  /* 0x0047d00001077983 */ /* 0x000ea20000300800 */
[----:B-1----:R-:W-:-:S02]  /*c65c0*/  IMAD.MOV.U32 R5, RZ, RZ, R25 ;  /* 0x000000ffff057224 */ /* 0x002fc400078e0019 */
[----:B------:R-:W-:Y:S01]  /*c65d0*/  IMAD.MOV.U32 R4, RZ, RZ, R6 ;  /* 0x000000ffff047224 */ /* 0x000fe200078e0006 */
[----:B------:R-:W2:Y:S04]  /*c65e0*/  LDL.LU R25, [R1+0x47cc] ;  /* 0x0047cc0001197983 */ /* 0x000ea80000300800 */
[----:B------:R-:W-:Y:S04]  /*c65f0*/  STL [R1+0x48b8], R10 ;  /* 0x0048b80a01007387 */ /* 0x000fe80000100800 */
[----:B------:R-:W-:Y:S04]  /*c6600*/  STL [R1+0x48b4], R37 ;  /* 0x0048b42501007387 */ /* 0x000fe80000100800 */
[----:B------:R-:W2:Y:S04]  /*c6610*/  LDL.LU R6, [R1+0x47c8] ;  /* 0x0047c80001067983 */ /* 0x000ea80000300800 */
[----:B------:R1:W-:Y:S04]  /*c6620*/  LDGSTS.E [R2+0x680], desc[UR60][R4.64], P1 ;  /* 0x0068000004027fae */ /* 0x0003e8000892187c */
[----:B------:R-:W2:Y:S01]  /*c6630*/  LDL.LU R38, [R1+0x47c4] ;  /* 0x0047c40001267983 */ /* 0x000ea20000300800 */
[----:B------:R-:W-:Y:S01]  /*c6640*/  UISETP.GT.AND UP1, UPT, UR15, 0x5, UPT ;  /* 0x000000050f00788c */ /* 0x000fe2000bf24270 */
[----:B-1----:R-:W-:Y:S01]  /*c6650*/  IMAD.MOV.U32 R4, RZ, RZ, R36 ;  /* 0x000000ffff047224 */ /* 0x002fe200078e0024 */
[----:B------:R-:W-:-:S02]  /*c6660*/  MOV R5, R37 ;  /* 0x0000002500057202 */ /* 0x000fc40000000f00 */
[----:B------:R-:W-:-:S03]  /*c6670*/  USEL UR12, URZ, 0x4, !UP1 ;  /* 0x000000043f0c7887 */ /* 0x000fc6000c800000 */
[----:B------:R1:W-:Y:S01]  /*c6680*/  LDGSTS.E [R2+0x700], desc[UR60][R4.64], P1 ;  /* 0x0070000004027fae */ /* 0x0003e2000892187c */
[----:B------:R-:W-:-:S06]  /*c6690*/  USEL UR12, UR12, URZ, !UP0 ;  /* 0x0000003f0c0c7287 */ /* 0x000fcc000c000000 */
[----:B------:R-:W-:Y:S01]  /*c66a0*/  ISETP.NE.U32.AND P0, PT, RZ, UR12, PT ;  /* 0x0000000cff007c0c */ /* 0x000fe2000bf05070 */
[----:B-1----:R-:W-:Y:S01]  /*c66b0*/  IMAD.MOV.U32 R4, RZ, RZ, R10 ;  /* 0x000000ffff047224 */ /* 0x002fe200078e000a */
[----:B---3--:R-:W-:-:S05]  /*c66c0*/  IADD3.X R26, R26, UR7, RZ, P2, !PT ;  /* 0x000000071a1a7c10 */ /* 0x008fca00097fe4ff */
[----:B------:R-:W-:-:S05]  /*c66d0*/  IMAD.MOV.U32 R5, RZ, RZ, R26 ;  /* 0x000000ffff057224 */ /* 0x000fca00078e001a */
[----:B------:R1:W-:Y:S01]  /*c66e0*/  LDGSTS.E [R2+0x780], desc[UR60][R4.64], P1 ;  /* 0x0078000004027fae */ /* 0x0003e2000892187c */
[----:B----4-:R-:W-:-:S05]  /*c66f0*/  IADD3 R34, P3, R34, UR13, RZ ;  /* 0x0000000d22227c10 */ /* 0x010fca000ff7e0ff */
[----:B------:R-:W-:Y:S04]  /*c6700*/  STL [R1+0x47f0], R34 ;  /* 0x0047f02201007387 */ /* 0x000fe80000100800 */
[----:B------:R3:W-:Y:S04]  /*c6710*/  STL [R1+0x48ac], R26 ;  /* 0x0048ac1a01007387 */ /* 0x0007e80000100800 */
[----:B------:R-:W4:Y:S01]  /*c6720*/  LDL.LU R36, [R1+0x47c0] ;  /* 0x0047c00001247983 */ /* 0x000f220000300800 */
[----:B------:R-:W-:-:S03]  /*c6730*/  IADD3 R11, P2, R11, UR13, RZ ;  /* 0x0000000d0b0b7c10 */ /* 0x000fc6000ff5e0ff */
[----:B---3--:R-:W3:Y:S01]  /*c6740*/  LDL.LU R26, [R1+0x47bc] ;  /* 0x0047bc00011a7983 */ /* 0x008ee20000300800 */
[----:B------:R-:W-:-:S03]  /*c6750*/  IADD3.X R35, R35, UR7, RZ, P3, !PT ;  /* 0x0000000723237c10 */ /* 0x000fc60009ffe4ff */
[----:B------:R-:W-:Y:S04]  /*c6760*/  STL [R1+0x47e8], R11 ;  /* 0x0047e80b01007387 */ /* 0x000fe80000100800 */
[----:B------:R-:W-:Y:S04]  /*c6770*/  STL [R1+0x47e4], R35 ;  /* 0x0047e42301007387 */ /* 0x000fe80000100800 */
[----:B------:R-:W3:Y:S04]  /*c6780*/  LDL.LU R10, [R1+0x47b8] ;  /* 0x0047b800010a7983 */ /* 0x000ee80000300800 */
[----:B------:R-:W3:Y:S01]  /*c6790*/  LDL.LU R37, [R1+0x47b4] ;  /* 0x0047b40001257983 */ /* 0x000ee20000300800 */
[----:B------:R-:W-:Y:S01]  /*c67a0*/  IADD3 R3, P1, R3, UR13, RZ ;  /* 0x0000000d03037c10 */ /* 0x000fe2000ff3e0ff */
[----:B-1----:R-:W-:Y:S01]  /*c67b0*/  IMAD.MOV.U32 R4, RZ, RZ, R34 ;  /* 0x000000ffff047224 */ /* 0x002fe200078e0022 */
[----:B------:R-:W-:-:S02]  /*c67c0*/  MOV R5, R35 ;  /* 0x0000002300057202 */ /* 0x000fc40000000f00 */
[----:B------:R-:W-:Y:S01]  /*c67d0*/  IADD3.X R32, R32, UR7, RZ, P2, !PT ;  /* 0x0000000720207c10 */ /* 0x000fe200097fe4ff */
[----:B------:R-:W-:Y:S01]  /*c67e0*/  STL [R1+0x47e0], R3 ;  /* 0x0047e00301007387 */ /* 0x000fe20000100800 */
[----:B--2---:R-:W-:-:S03]  /*c67f0*/  IADD3.X R33, R33, UR7, RZ, P1, !PT ;  /* 0x0000000721217c10 */ /* 0x004fc60008ffe4ff */
[----:B------:R1:W-:Y:S01]  /*c6800*/  LDGSTS.E [R2+0x1400], desc[UR60][R4.64], P0 ;  /* 0x0140000004027fae */ /* 0x0003e2000812187c */
[----:B------:R-:W-:-:S03]  /*c6810*/  IADD3 R8, P2, R8, UR13, RZ ;  /* 0x0000000d08087c10 */ /* 0x000fc6000ff5e0ff */
[----:B------:R2:W-:Y:S01]  /*c6820*/  STL [R1+0x47dc], R32 ;  /* 0x0047dc2001007387 */ /* 0x0005e20000100800 */
[----:B-1----:R-:W-:-:S03]  /*c6830*/  IMAD.MOV.U32 R5, RZ, RZ, R32 ;  /* 0x000000ffff057224 */ /* 0x002fc600078e0020 */
[----:B--2---:R-:W2:Y:S04]  /*c6840*/  LDL.LU R32, [R1+0x47ac] ;  /* 0x0047ac0001207983 */ /* 0x004ea80000300800 */
[----:B------:R-:W-:Y:S04]  /*c6850*/  STL [R1+0x47d8], R8 ;  /* 0x0047d80801007387 */ /* 0x000fe80000100800 */
[----:B------:R-:W-:Y:S04]  /*c6860*/  STL [R1+0x47d4], R33 ;  /* 0x0047d42101007387 */ /* 0x000fe80000100800 */
[----:B------:R-:W2:Y:S01]  /*c6870*/  LDL.LU R34, [R1+0x46f0] ;  /* 0x0046f00001227983 */ /* 0x000ea20000300800 */
[----:B------:R-:W-:Y:S01]  /*c6880*/  IMAD.MOV.U32 R4, RZ, RZ, R11 ;  /* 0x000000ffff047224 */ /* 0x000fe200078e000b */
[----:B------:R-:W-:-:S02]  /*c6890*/  IADD3 R7, P1, R7, UR13, RZ ;  /* 0x0000000d07077c10 */ /* 0x000fc4000ff3e0ff */
[----:B------:R-:W2:Y:S04]  /*c68a0*/  LDL.LU R11, [R1+0x46e8] ;  /* 0x0046e800010b7983 */ /* 0x000ea80000300800 */
[----:B------:R1:W-:Y:S01]  /*c68b0*/  LDGSTS.E [R2+0x1480], desc[UR60][R4.64], P0 ;  /* 0x0148000004027fae */ /* 0x0003e2000812187c */
[----:B------:R-:W-:-:S03]  /*c68c0*/  IADD3.X R25, R25, UR7, RZ, P2, !PT ;  /* 0x0000000719197c10 */ /* 0x000fc600097fe4ff */
[----:B------:R-:W-:Y:S01]  /*c68d0*/  STL [R1+0x47d0], R7 ;  /* 0x0047d00701007387 */ /* 0x000fe20000100800 */
[----:B-1----:R-:W-:Y:S01]  /*c68e0*/  IMAD.MOV.U32 R4, RZ, RZ, R3 ;  /* 0x000000ffff047224 */ /* 0x002fe200078e0003 */
[----:B------:R-:W-:Y:S02]  /*c68f0*/  MOV R5, R33 ;  /* 0x0000002100057202 */ /* 0x000fe40000000f00 */
[----:B------:R1:W-:Y:S01]  /*c6900*/  STL [R1+0x47cc], R25 ;  /* 0x0047cc1901007387 */ /* 0x0003e20000100800 */
[----:B------:R-:W-:-:S03]  /*c6910*/  IADD3 R6, P2, R6, UR13, RZ ;  /* 0x0000000d06067c10 */ /* 0x000fc6000ff5e0ff */
[----:B------:R-:W2:Y:S04]  /*c6920*/  LDL.LU R35, [R1+0x46e4] ;  /* 0x0046e40001237983 */ /* 0x000ea80000300800 */
[----:B------:R1:W-:Y:S01]  /*c6930*/  LDGSTS.E [R2+0x1500], desc[UR60][R4.64], P0 ;  /* 0x0150000004027fae */ /* 0x0003e2000812187c */
[----:B------:R-:W-:-:S03]  /*c6940*/  IADD3.X R38, R38, UR7, RZ, P1, !PT ;  /* 0x0000000726267c10 */ /* 0x000fc60008ffe4ff */
[----:B------:R-:W2:Y:S04]  /*c6950*/  LDL.LU R3, [R1+0x46e0] ;  /* 0x0046e00001037983 */ /* 0x000ea80000300800 */
[----:B------:R-:W-:Y:S01]  /*c6960*/  STL [R1+0x47c8], R6 ;  /* 0x0047c80601007387 */ /* 0x000fe20000100800 */
[----:B-1----:R-:W-:Y:S02]  /*c6970*/  IMAD.MOV.U32 R4, RZ, RZ, R8 ;  /* 0x000000ffff047224 */ /* 0x002fe400078e0008 */
[----:B------:R-:W-:Y:S01]  /*c6980*/  IMAD.MOV.U32 R5, RZ, RZ, R25 ;  /* 0x000000ffff057224 */ /* 0x000fe200078e0019 */
[----:B------:R-:W-:Y:S04]  /*c6990*/  STL [R1+0x47c4], R38 ;  /* 0x0047c42601007387 */ /* 0x000fe80000100800 */
[----:B------:R-:W2:Y:S04]  /*c69a0*/  LDL.LU R25, [R1+0x46dc] ;  /* 0x0046dc0001197983 */ /* 0x000ea80000300800 */
[----:B------:R-:W2:Y:S04]  /*c69b0*/  LDL.LU R33, [R1+0x46d4] ;  /* 0x0046d40001217983 */ /* 0x000ea80000300800 */
[----:B------:R1:W-:Y:S04]  /*c69c0*/  LDGSTS.E [R2+0x1580], desc[UR60][R4.64], P0 ;  /* 0x0158000004027fae */ /* 0x0003e8000812187c */
[----:B------:R-:W2:Y:S01]  /*c69d0*/  LDL.LU R8, [R1+0x46d8] ;  /* 0x0046d80001087983 */ /* 0x000ea20000300800 */
[----:B-1----:R-:W-:Y:S01]  /*c69e0*/  IMAD.MOV.U32 R4, RZ, RZ, R7 ;  /* 0x000000ffff047224 */ /* 0x002fe200078e0007 */
[----:B------:R-:W-:-:S05]  /*c69f0*/  MOV R5, R38 ;  /* 0x0000002600057202 */ /* 0x000fca0000000f00 */
[----:B------:R1:W-:Y:S02]  /*c6a00*/  LDGSTS.E [R2+0x1600], desc[UR60][R4.64], P0 ;  /* 0x0160000004027fae */ /* 0x0003e4000812187c */
[----:B-1----:R-:W-:Y:S01]  /*c6a10*/  IMAD.MOV.U32 R4, RZ, RZ, R6 ;  /* 0x000000ffff047224 */ /* 0x002fe200078e0006 */
[----:B----4-:R-:W-:Y:S02]  /*c6a20*/  IADD3 R36, P1, R36, UR13, RZ ;  /* 0x0000000d24247c10 */ /* 0x010fe4000ff3e0ff */
[----:B---3--:R-:W-:-:S03]  /*c6a30*/  IADD3.X R26, R26, UR7, RZ, P2, !PT ;  /* 0x000000071a1a7c10 */ /* 0x008fc600097fe4ff */
[----:B------:R-:W-:Y:S04]  /*c6a40*/  STL [R1+0x47c0], R36 ;  /* 0x0047c02401007387 */ /* 0x000fe80000100800 */
[----:B------:R1:W-:Y:S01]  /*c6a50*/  STL [R1+0x47bc], R26 ;  /* 0x0047bc1a01007387 */ /* 0x0003e20000100800 */
[----:B------:R-:W-:-:S03]  /*c6a60*/  IMAD.MOV.U32 R5, RZ, RZ, R26 ;  /* 0x000000ffff057224 */ /* 0x000fc600078e001a */
[----:B------:R-:W3:Y:S01]  /*c6a70*/  LDL.LU R7, [R1+0x46d0] ;  /* 0x0046d00001077983 */ /* 0x000ee20000300800 */
[----:B------:R-:W-:-:S03]  /*c6a80*/  IADD3 R10, P2, R10, UR13, RZ ;  /* 0x0000000d0a0a7c10 */ /* 0x000fc6000ff5e0ff */
[----:B------:R4:W-:Y:S04]  /*c6a90*/  LDGSTS.E [R2+0x1680], desc[UR60][R4.64], P0 ;  /* 0x0168000004027fae */ /* 0x0009e8000812187c */
[----:B-1----:R-:W3:Y:S01]  /*c6aa0*/  LDL.LU R26, [R1+0x46cc] ;  /* 0x0046cc00011a7983 */ /* 0x002ee20000300800 */
[----:B------:R-:W-:-:S03]  /*c6ab0*/  IADD3.X R37, R37, UR7, RZ, P1, !PT ;  /* 0x0000000725257c10 */ /* 0x000fc60008ffe4ff */
[----:B------:R-:W-:Y:S04]  /*c6ac0*/  STL [R1+0x47b8], R10 ;  /* 0x0047b80a01007387 */ /* 0x000fe80000100800 */
[----:B------:R-:W-:Y:S04]  /*c6ad0*/  STL [R1+0x47b4], R37 ;  /* 0x0047b42501007387 */ /* 0x000fe80000100800 */
[----:B------:R-:W3:Y:S04]  /*c6ae0*/  LDL.LU R6, [R1+0x46c8] ;  /* 0x0046c80001067983 */ /* 0x000ee80000300800 */
[----:B------:R-:W3:Y:S01]  /*c6af0*/  LDL.LU R38, [R1+0x46c4] ;  /* 0x0046c40001267983 */ /* 0x000ee20000300800 */
[----:B----4-:R-:W-:Y:S01]  /*c6b00*/  IMAD.MOV.U32 R4, RZ, RZ, R36 ;  /* 0x000000ffff047224 */ /* 0x010fe200078e0024 */
[----:B------:R-:W-:-:S02]  /*c6b10*/  MOV R5, R37 ;  /* 0x0000002500057202 */ /* 0x000fc40000000f00 */
[----:B--2---:R-:W-:-:S03]  /*c6b20*/  IADD3.X R32, R32, UR7, RZ, P2, !PT ;  /* 0x0000000720207c10 */ /* 0x004fc600097fe4ff */
[----:B------:R1:W-:Y:S01]  /*c6b30*/  LDGSTS.E [R2+0x1700], desc[UR60][R4.64], P0 ;  /* 0x0170000004027fae */ /* 0x0003e2000812187c */
[----:B------:R-:W-:Y:S01]  /*c6b40*/  IADD3 R34, P3, R34, UR13, RZ ;  /* 0x0000000d22227c10 */ /* 0x000fe2000ff7e0ff */
[----:B-1----:R-:W-:-:S04]  /*c6b50*/  IMAD.MOV.U32 R5, RZ, RZ, R32 ;  /* 0x000000ffff057224 */ /* 0x002fc800078e0020 */
[----:B------:R-:W-:Y:S04]  /*c6b60*/  STL [R1+0x46f0], R34 ;  /* 0x0046f02201007387 */ /* 0x000fe80000100800 */
[----:B------:R1:W-:Y:S04]  /*c6b70*/  STL [R1+0x47ac], R32 ;  /* 0x0047ac2001007387 */ /* 0x0003e80000100800 */
[----:B------:R-:W2:Y:S04]  /*c6b80*/  LDL.LU R36, [R1+0x46c0] ;  /* 0x0046c00001247983 */ /* 0x000ea80000300800 */
[----:B-1----:R-:W4:Y:S01]  /*c6b90*/  LDL.LU R32, [R1+0x46bc] ;  /* 0x0046bc0001207983 */ /* 0x002f220000300800 */
[----:B------:R-:W-:-:S04]  /*c6ba0*/  UISETP.GT.AND UP1, UPT, UR15, 0x9, UPT ;  /* 0x000000090f00788c */ /* 0x000fc8000bf24270 */
[----:B------:R-:W-:-:S04]  /*c6bb0*/  USEL UR12, URZ, 0x4, !UP1 ;  /* 0x000000043f0c7887 */ /* 0x000fc8000c800000 */
[----:B------:R-:W-:Y:S01]  /*c6bc0*/  USEL UR12, UR12, URZ, !UP0 ;  /* 0x0000003f0c0c7287 */ /* 0x000fe2000c000000 */
[----:B------:R-:W-:Y:S01]  /*c6bd0*/  IMAD.MOV.U32 R4, RZ, RZ, R10 ;  /* 0x000000ffff047224 */ /* 0x000fe200078e000a */
[----:B------:R-:W-:-:S04]  /*c6be0*/  IADD3 R11, P2, R11, UR13, RZ ;  /* 0x0000000d0b0b7c10 */ /* 0x000fc8000ff5e0ff */
[----:B------:R-:W-:Y:S01]  /*c6bf0*/  ISETP.NE.U32.AND P1, PT, RZ, UR12, PT ;  /* 0x0000000cff007c0c */ /* 0x000fe2000bf25070 */
[----:B------:R1:W-:Y:S01]  /*c6c00*/  LDGSTS.E [R2+0x1780], desc[UR60][R4.64], P0 ;  /* 0x0178000004027fae */ /* 0x0003e2000812187c */
[----:B------:R-:W-:Y:S02]  /*c6c10*/  IADD3.X R35, R35, UR7, RZ, P3, !PT ;  /* 0x0000000723237c10 */ /* 0x000fe40009ffe4ff */
[----:B------:R-:W-:Y:S01]  /*c6c20*/  IADD3 R3, P0, R3, UR13, RZ ;  /* 0x0000000d03037c10 */ /* 0x000fe2000ff1e0ff */
[----:B------:R-:W-:Y:S04]  /*c6c30*/  STL [R1+0x46e8], R11 ;  /* 0x0046e80b01007387 */ /* 0x000fe80000100800 */
[----:B------:R-:W-:Y:S01]  /*c6c40*/  STL [R1+0x46e4], R35 ;  /* 0x0046e42301007387 */ /* 0x000fe20000100800 */
[----:B-1----:R-:W-:Y:S01]  /*c6c50*/  IMAD.MOV.U32 R4, RZ, RZ, R34 ;  /* 0x000000ffff047224 */ /* 0x002fe200078e0022 */
[----:B------:R-:W-:-:S02]  /*c6c60*/  MOV R5, R35 ;  /* 0x0000002300057202 */ /* 0x000fc40000000f00 */
[----:B------:R-:W4:Y:S01]  /*c6c70*/  LDL.LU R10, [R1+0x46b8] ;  /* 0x0046b800010a7983 */ /* 0x000f220000300800 */
[----:B------:R-:W-:-:S03]  /*c6c80*/  IADD3.X R25, R25, UR7, RZ, P2, !PT ;  /* 0x0000000719197c10 */ /* 0x000fc600097fe4ff */
[----:B------:R-:W4:Y:S01]  /*c6c90*/  LDL.LU R37, [R1+0x46b4] ;  /* 0x0046b40001257983 */ /* 0x000f220000300800 */
[----:B------:R-:W-:-:S03]  /*c6ca0*/  IADD3.X R33, R33, UR7, RZ, P0, !PT ;  /* 0x0000000721217c10 */ /* 0x000fc600087fe4ff */
[----:B------:R-:W-:Y:S04]  /*c6cb0*/  STL [R1+0x46e0], R3 ;  /* 0x0046e00301007387 */ /* 0x000fe80000100800 */
[----:B------:R1:W-:Y:S01]  /*c6cc0*/  LDGSTS.E [R2+0x2400], desc[UR60][R4.64], P1 ;  /* 0x0240000004027fae */ /* 0x0003e2000892187c */
[----:B------:R-:W-:-:S03]  /*c6cd0*/  IADD3 R8, P2, R8, UR13, RZ ;  /* 0x0000000d08087c10 */ /* 0x000fc6000ff5e0ff */
[----:B------:R1:W-:Y:S02]  /*c6ce0*/  STL [R1+0x46dc], R25 ;  /* 0x0046dc1901007387 */ /* 0x0003e40000100800 */
[----:B-1----:R-:W-:Y:S02]  /*c6cf0*/  IMAD.MOV.U32 R5, RZ, RZ, R25 ;  /* 0x000000ffff057224 */ /* 0x002fe400078e0019 */
[----:B------:R-:W4:Y:S04]  /*c6d00*/  LDL.LU R25, [R1+0x46ac] ;  /* 0x0046ac0001197983 */ /* 0x000f280000300800 */
[----:B------:R-:W-:Y:S01]  /*c6d10*/  STL [R1+0x46d8], R8 ;  /* 0x0046d80801007387 */ /* 0x000fe20000100800 */
[----:B------:R-:W-:-:S03]  /*c6d20*/  IMAD.MOV.U32 R4, RZ, RZ, R11 ;  /* 0x000000ffff047224 */ /* 0x000fc600078e000b */
[----:B------:R-:W-:Y:S04]  /*c6d30*/  STL [R1+0x46d4], R33 ;  /* 0x0046d42101007387 */ /* 0x000fe80000100800 */
[----:B------:R-:W4:Y:S04]  /*c6d40*/  LDL.LU R34, [R1+0x45ec] ;  /* 0x0045ec0001227983 */ /* 0x000f280000300800 */
[----:B------:R-:W4:Y:S04]  /*c6d50*/  LDL.LU R11, [R1+0x45f0] ;  /* 0x0045f000010b7983 */ /* 0x000f280000300800 */
[----:B------:R1:W-:Y:S02]  /*c6d60*/  LDGSTS.E [R2+0x2480], desc[UR60][R4.64], P1 ;  /* 0x0248000004027fae */ /* 0x0003e4000892187c */
[----:B-1----:R-:W-:Y:S01]  /*c6d70*/  IMAD.MOV.U32 R4, RZ, RZ, R3 ;  /* 0x000000ffff047224 */ /* 0x002fe200078e0003 */
[----:B------:R-:W-:-:S05]  /*c6d80*/  MOV R5, R33 ;  /* 0x0000002100057202 */ /* 0x000fca0000000f00 */
[----:B------:R1:W-:Y:S02]  /*c6d90*/  LDGSTS.E [R2+0x2500], desc[UR60][R4.64], P1 ;  /* 0x0250000004027fae */ /* 0x0003e4000892187c */
[----:B-1----:R-:W-:Y:S01]  /*c6da0*/  IMAD.MOV.U32 R4, RZ, RZ, R8 ;  /* 0x000000ffff047224 */ /* 0x002fe200078e0008 */
[----:B---3--:R-:W-:Y:S02]  /*c6db0*/  IADD3 R7, P0, R7, UR13, RZ ;  /* 0x0000000d07077c10 */ /* 0x008fe4000ff1e0ff */
[----:B------:R-:W-:-:S03]  /*c6dc0*/  IADD3.X R26, R26, UR7, RZ, P2, !PT ;  /* 0x000000071a1a7c10 */ /* 0x000fc600097fe4ff */
[----:B------:R-:W-:Y:S04]  /*c6dd0*/  STL [R1+0x46d0], R7 ;  /* 0x0046d00701007387 */ /* 0x000fe80000100800 */
[----:B------:R1:W-:Y:S04]  /*c6de0*/  STL [R1+0x46cc], R26 ;  /* 0x0046cc1a01007387 */ /* 0x0003e80000100800 */
[----:B------:R-:W3:Y:S01]  /*c6df0*/  LDL.LU R35, [R1+0x45e8] ;  /* 0x0045e80001237983 */ /* 0x000ee20000300800 */
[----:B------:R-:W-:-:S03]  /*c6e00*/  IADD3 R6, P2, R6, UR13, RZ ;  /* 0x0000000d06067c10 */ /* 0x000fc6000ff5e0ff */
[----:B------:R-:W3:Y:S01]  /*c6e10*/  LDL.LU R3, [R1+0x45e0] ;  /* 0x0045e00001037983 */ /* 0x000ee20000300800 */
[----:B------:R-:W-:-:S03]  /*c6e20*/  IADD3.X R38, R38, UR7, RZ, P0, !PT ;  /* 0x0000000726267c10 */ /* 0x000fc600087fe4ff */
[----:B------:R-:W-:Y:S01]  /*c6e30*/  STL [R1+0x46c8], R6 ;  /* 0x0046c80601007387 */ /* 0x000fe20000100800 */
[----:B------:R-:W-:-:S03]  /*c6e40*/  IMAD.MOV.U32 R5, RZ, RZ, R26 ;  /* 0x000000ffff057224 */ /* 0x000fc600078e001a */
[----:B------:R-:W-:Y:S04]  /*c6e50*/  STL [R1+0x46c4], R38 ;  /* 0x0046c42601007387 */ /* 0x000fe80000100800 */
[----:B-1----:R-:W3:Y:S04]  /*c6e60*/  LDL.LU R26, [R1+0x45dc] ;  /* 0x0045dc00011a7983 */ /* 0x002ee80000300800 */
[----:B------:R-:W3:Y:S04]  /*c6e70*/  LDL.LU R33, [R1+0x45d4] ;  /* 0x0045d40001217983 */ /* 0x000ee80000300800 */
[----:B------:R-:W3:Y:S04]  /*c6e80*/  LDL.LU R8, [R1+0x45d8] ;  /* 0x0045d80001087983 */ /* 0x000ee80000300800 */
[----:B------:R1:W-:Y:S01]  /*c6e90*/  LDGSTS.E [R2+0x2580], desc[UR60][R4.64], P1 ;  /* 0x0258000004027fae */ /* 0x0003e2000892187c */
[----:B--2---:R-:W-:Y:S01]  /*c6ea0*/  IADD3 R36, P0, R36, UR13, RZ ;  /* 0x0000000d24247c10 */ /* 0x004fe2000ff1e0ff */
[----:B-1----:R-:W-:Y:S01]  /*c6eb0*/  IMAD.MOV.U32 R4, RZ, RZ, R7 ;  /* 0x000000ffff047224 */ /* 0x002fe200078e0007 */
[----:B------:R-:W-:-:S02]  /*c6ec0*/  MOV R5, R38 ;  /* 0x0000002600057202 */ /* 0x000fc40000000f00 */
[----:B----4-:R-:W-:Y:S01]  /*c6ed0*/  IADD3.X R32, R32, UR7, RZ, P2, !PT ;  /* 0x0000000720207c10 */ /* 0x010fe200097fe4ff */
[----:B------:R-:W-:Y:S04]  /*c6ee0*/  STL [R1+0x46c0], R36 ;  /* 0x0046c02401007387 */ /* 0x000fe80000100800 */
[----:B------:R1:W-:Y:S04]  /*c6ef0*/  STL [R1+0x46bc], R32 ;  /* 0x0046bc2001007387 */ /* 0x0003e80000100800 */
[----:B------:R2:W-:Y:S04]  /*c6f00*/  LDGSTS.E [R2+0x2600], desc[UR60][R4.64], P1 ;  /* 0x0260000004027fae */ /* 0x0005e8000892187c */
[----:B------:R-:W4:Y:S01]  /*c6f10*/  LDL.LU R7, [R1+0x45d0] ;  /* 0x0045d00001077983 */ /* 0x000f220000300800 */
[----:B--2---:R-:W-:-:S03]  /*c6f20*/  IMAD.MOV.U32 R5, RZ, RZ, R32 ;  /* 0x000000ffff057224 */ /* 0x004fc600078e0020 */
[----:B-1----:R-:W2:Y:S01]  /*c6f30*/  LDL.LU R32, [R1+0x45cc] ;  /* 0x0045cc0001207983 */ /* 0x002ea20000300800 */
[----:B------:R-:W-:Y:S01]  /*c6f40*/  UISETP.GT.AND UP1, UPT, UR15, 0xd, UPT ;  /* 0x0000000d0f00788c */ /* 0x000fe2000bf24270 */
[----:B------:R-:W-:Y:S01]  /*c6f50*/  IMAD.MOV.U32 R4, RZ, RZ, R6 ;  /* 0x000000ffff047224 */ /* 0x000fe200078e0006 */
[----:B------:R-:W-:Y:S02]  /*c6f60*/  IADD3 R10, P2, R10, UR13, RZ ;  /* 0x0000000d0a0a7c10 */ /* 0x000fe4000ff5e0ff */
[----:B------:R-:W-:Y:S01]  /*c6f70*/  IADD3.X R37, R37, UR7, RZ, P0, !PT ;  /* 0x0000000725257c10 */ /* 0x000fe200087fe4ff */
[----:B------:R-:W-:Y:S02]  /*c6f80*/  USEL UR12, URZ, 0x4, !UP1 ;  /* 0x000000043f0c7887 */ /* 0x000fe4000c800000 */
[----:B------:R-:W-:Y:S04]  /*c6f90*/  STL [R1+0x46b8], R10 ;  /* 0x0046b80a01007387 */ /* 0x000fe80000100800 */
[----:B------:R-:W-:Y:S01]  /*c6fa0*/  STL [R1+0x46b4], R37 ;  /* 0x0046b42501007387 */ /* 0x000fe20000100800 */
[----:B------:R-:W-:-:S03]  /*c6fb0*/  USEL UR12, UR12, URZ, !UP0 ;  /* 0x0000003f0c0c7287 */ /* 0x000fc6000c000000 */
[----:B------:R1:W-:Y:S04]  /*c6fc0*/  LDGSTS.E [R2+0x2680], desc[UR60][R4.64], P1 ;  /* 0x0268000004027fae */ /* 0x0003e8000892187c */
[----:B------:R-:W2:Y:S04]  /*c6fd0*/  LDL.LU R6, [R1+0x45c8] ;  /* 0x0045c80001067983 */ /* 0x000ea80000300800 */
[----:B------:R-:W2:Y:S01]  /*c6fe0*/  LDL.LU R38, [R1+0x45c4] ;  /* 0x0045c40001267983 */ /* 0x000ea20000300800 */
[----:B------:R-:W-:Y:S01]  /*c6ff0*/  IADD3.X R25, R25, UR7, RZ, P2, !PT ;  /* 0x0000000719197c10 */ /* 0x000fe200097fe4ff */
[----:B-1----:R-:W-:Y:S01]  /*c7000*/  IMAD.MOV.U32 R4, RZ, RZ, R36 ;  /* 0x000000ffff047224 */ /* 0x002fe200078e0024 */
[----:B------:R-:W-:-:S02]  /*c7010*/  MOV R5, R37 ;  /* 0x0000002500057202 */ /* 0x000fc40000000f00 */
[----:B------:R-:W-:-:S03]  /*c7020*/  IADD3 R34, P3, R34, UR13, RZ ;  /* 0x0000000d22227c10 */ /* 0x000fc6000ff7e0ff */
[----:B------:R1:W-:Y:S01]  /*c7030*/  LDGSTS.E [R2+0x2700], desc[UR60][R4.64], P1 ;  /* 0x0270000004027fae */ /* 0x0003e2000892187c */
[----:B------:R-:W-:-:S03]  /*c7040*/  IADD3 R11, P2, R11, UR13, RZ ;  /* 0x0000000d0b0b7c10 */ /* 0x000fc6000ff5e0ff */
[----:B------:R-:W-:Y:S01]  /*c7050*/  STL [R1+0x45ec], R34 ;  /* 0x0045ec2201007387 */ /* 0x000fe20000100800 */
[----:B------:R-:W-:-:S03]  /*c7060*/  ISETP.NE.U32.AND P0, PT, RZ, UR12, PT ;  /* 0x0000000cff007c0c */ /* 0x000fc6000bf05070 */
[----:B------:R1:W-:Y:S04]  /*c7070*/  STL [R1+0x46ac], R25 ;  /* 0x0046ac1901007387 */ /* 0x0003e80000100800 */
[----:B------:R-:W2:Y:S01]  /*c7080*/  LDL.LU R36, [R1+0x45c0] ;  /* 0x0045c00001247983 */ /* 0x000ea20000300800 */
[----:B-1----:R-:W-:Y:S02]  /*c7090*/  IMAD.MOV.U32 R5, RZ, RZ, R25 ;  /* 0x000000ffff057224 */ /* 0x002fe400078e0019 */
[----:B------:R-:W-:Y:S01]  /*c70a0*/  IMAD.MOV.U32 R4, RZ, RZ, R10 ;  /* 0x000000ffff047224 */ /* 0x000fe200078e000a */
[----:B------:R-:W2:Y:S04]  /*c70b0*/  LDL.LU R25, [R1+0x45bc] ;  /* 0x0045bc0001197983 */ /* 0x000ea80000300800 */
[----:B------:R-:W-:Y:S04]  /*c70c0*/  STL [R1+0x45f0], R11 ;  /* 0x0045f00b01007387 */ /* 0x000fe80000100800 */
[----:B------:R1:W-:Y:S02]  /*c70d0*/  LDGSTS.E [R2+0x2780], desc[UR60][R4.64], P1 ;  /* 0x0278000004027fae */ /* 0x0003e4000892187c */
[----:B-1----:R-:W-:Y:S01]  /*c70e0*/  IMAD.MOV.U32 R4, RZ, RZ, R34 ;  /* 0x000000ffff047224 */ /* 0x002fe200078e0022 */
[----:B---3--:R-:W-:-:S05]  /*c70f0*/  IADD3.X R35, R35, UR7, RZ, P3, !PT ;  /* 0x0000000723237c10 */ /* 0x008fca0009ffe4ff */
[----:B------:R-:W-:Y:S04]  /*c7100*/  STL [R1+0x45e8], R35 ;  /* 0x0045e82301007387 */ /* 0x000fe80000100800 */
[----:B------:R-:W3:Y:S04]  /*c7110*/  LDL.LU R10, [R1+0x45b8] ;  /* 0x0045b800010a7983 */ /* 0x000ee80000300800 */
[----:B------:R-:W3:Y:S01]  /*c7120*/  LDL.LU R37, [R1+0x45b4] ;  /* 0x0045b40001257983 */ /* 0x000ee20000300800 */
[----:B------:R-:W-:Y:S02]  /*c7130*/  IADD3 R3, P1, R3, UR13, RZ ;  /* 0x0000000d03037c10 */ /* 0x000fe4000ff3e0ff */
[----:B------:R-:W-:-:S02]  /*c7140*/  MOV R5, R35 ;  /* 0x0000002300057202 */ /* 0x000fc40000000f00 */
[----:B------:R-:W-:Y:S01]  /*c7150*/  IADD3.X R26, R26, UR7, RZ, P2, !PT ;  /* 0x000000071a1a7c10 */ /* 0x000fe200097fe4ff */
[----:B------:R-:W-:Y:S01]  /*c7160*/  STL [R1+0x45e0], R3 ;  /* 0x0045e00301007387 */ /* 0x000fe20000100800 */
[----:B------:R-:W-:-:S03]  /*c7170*/  IADD3.X R33, R33, UR7, RZ, P1, !PT ;  /* 0x0000000721217c10 */ /* 0x000fc60008ffe4ff */
[----:B------:R1:W-:Y:S01]  /*c7180*/  LDGSTS.E [R2+0x3400], desc[UR60][R4.64], P0 ;  /* 0x0340000004027fae */ /* 0x0003e2000812187c */
[----:B------:R-:W-:-:S03]  /*c7190*/  IADD3 R8, P2, R8, UR13, RZ ;  /* 0x0000000d08087c10 */ /* 0x000fc6000ff5e0ff */
[----:B------:R1:W-:Y:S02]  /*c71a0*/  STL [R1+0x45dc], R26 ;  /* 0x0045dc1a01007387 */ /* 0x0003e40000100800 */
[----:B-1----:R-:W-:Y:S02]  /*c71b0*/  IMAD.MOV.U32 R5, RZ, RZ, R26 ;  /* 0x000000ffff057224 */ /* 0x002fe400078e001a */
[----:B------:R-:W3:Y:S04]  /*c71c0*/  LDL.LU R26, [R1+0x45a4] ;  /* 0x0045a400011a7983 */ /* 0x000ee80000300800 */
[----:B------:R-:W-:Y:S04]  /*c71d0*/  STL [R1+0x45d8], R8 ;  /* 0x0045d80801007387 */ /* 0x000fe80000100800 */
[----:B------:R-:W-:Y:S04]  /*c71e0*/  STL [R1+0x45d4], R33 ;  /* 0x0045d42101007387 */ /* 0x000fe80000100800 */
[----:B------:R-:W3:Y:S01]  /*c71f0*/  LDL.LU R34, [R1+0x44ec] ;  /* 0x0044ec0001227983 */ /* 0x000ee20000300800 */
[----:B------:R-:W-:-:S03]  /*c7200*/  IMAD.MOV.U32 R4, RZ, RZ, R11 ;  /* 0x000000ffff047224 */ /* 0x000fc600078e000b */
[----:B------:R-:W3:Y:S04]  /*c7210*/  LDL.LU R11, [R1+0x44f0] ;  /* 0x0044f000010b7983 */ /* 0x000ee80000300800 */
[----:B------:R1:W-:Y:S01]  /*c7220*/  LDGSTS.E [R2+0x3480], desc[UR60][R4.64], P0 ;  /* 0x0348000004027fae */ /* 0x0003e2000812187c */
[----:B----4-:R-:W-:-:S05]  /*c7230*/  IADD3 R7, P1, R7, UR13, RZ ;  /* 0x0000000d07077c10 */ /* 0x010fca000ff3e0ff */
[----:B------:R-:W-:Y:S01]  /*c7240*/  STL [R1+0x45d0], R7 ;  /* 0x0045d00701007387 */ /* 0x000fe20000100800 */
[----:B--2---:R-:W-:-:S05]  /*c7250*/  IADD3.X R32, R32, UR7, RZ, P2, !PT ;  /* 0x0000000720207c10 */ /* 0x004fca00097fe4ff */
[----:B------:R2:W-:Y:S04]  /*c7260*/  STL [R1+0x45cc], R32 ;  /* 0x0045cc2001007387 */ /* 0x0005e80000100800 */
[----:B------:R-:W4:Y:S01]  /*c7270*/  LDL.LU R35, [R1+0x44e8] ;  /* 0x0044e80001237983 */ /* 0x000f220000300800 */
[----:B-1----:R-:W-:Y:S01]  /*c7280*/  IMAD.MOV.U32 R4, RZ, RZ, R3 ;  /* 0x000000ffff047224 */ /* 0x002fe200078e0003 */
[----:B------:R-:W-:Y:S02]  /*c7290*/  MOV R5, R33 ;  /* 0x0000002100057202 */ /* 0x000fe40000000f00 */
[----:B------:R-:W4:Y:S04]  /*c72a0*/  LDL.LU R3, [R1+0x44e0] ;  /* 0x0044e00001037983 */ /* 0x000f280000300800 */
[----:B------:R1:W-:Y:S01]  /*c72b0*/  LDGSTS.E [R2+0x3500], desc[UR60][R4.64], P0 ;  /* 0x0350000004027fae */ /* 0x0003e2000812187c */
[----:B------:R-:W-:-:S02]  /*c72c0*/  IADD3 R6, P2, R6, UR13, RZ ;  /* 0x0000000d06067c10 */ /* 0x000fc4000ff5e0ff */
[----:B------:R-:W-:Y:S01]  /*c72d0*/  IADD3.X R38, R38, UR7, RZ, P1, !PT ;  /* 0x0000000726267c10 */ /* 0x000fe20008ffe4ff */
[----:B-1----:R-:W-:Y:S02]  /*c72e0*/  IMAD.MOV.U32 R4, RZ, RZ, R8 ;  /* 0x000000ffff047224 */ /* 0x002fe400078e0008 */
[----:B------:R-:W-:Y:S01]  /*c72f0*/  IMAD.MOV.U32 R5, RZ, RZ, R32 ;  /* 0x000000ffff057224 */ /* 0x000fe200078e0020 */
[----:B------:R-:W-:Y:S04]  /*c7300*/  STL [R1+0x45c8], R6 ;  /* 0x0045c80601007387 */ /* 0x000fe80000100800 */
[----:B------:R-:W-:Y:S04]  /*c7310*/  STL [R1+0x45c4], R38 ;  /* 0x0045c42601007387 */ /* 0x000fe80000100800 */
[----:B------:R1:W-:Y:S04]  /*c7320*/  LDGSTS.E [R2+0x3580], desc[UR60][R4.64], P0 ;  /* 0x0358000004027fae */ /* 0x0003e8000812187c */
[----:B--2---:R-:W2:Y:S04]  /*c7330*/  LDL.LU R32, [R1+0x44dc] ;  /* 0x0044dc0001207983 */ /* 0x004ea80000300800 */
[----:B------:R-:W2:Y:S01]  /*c7340*/  LDL.LU R33, [R1+0x44d4] ;  /* 0x0044d40001217983 */ /* 0x000ea20000300800 */
[----:B-1----:R-:W-:Y:S01]  /*c7350*/  IMAD.MOV.U32 R4, RZ, RZ, R7 ;  /* 0x000000ffff047224 */ /* 0x002fe200078e0007 */
[----:B------:R-:W-:-:S02]  /*c7360*/  MOV R5, R38 ;  /* 0x0000002600057202 */ /* 0x000fc40000000f00 */
[----:B------:R-:W2:Y:S01]  /*c7370*/  LDL.LU R8, [R1+0x44d8] ;  /* 0x0044d80001087983 */ /* 0x000ea20000300800 */
[----:B------:R-:W-:-:S03]  /*c7380*/  IADD3 R36, P1, R36, UR13, RZ ;  /* 0x0000000d24247c10 */ /* 0x000fc6000ff3e0ff */
[----:B------:R1:W-:Y:S01]  /*c7390*/  LDGSTS.E [R2+0x3600], desc[UR60][R4.64], P0 ;  /* 0x0360000004027fae */ /* 0x0003e2000812187c */
[----:B------:R-:W-:-:S03]  /*c73a0*/  IADD3.X R25, R25, UR7, RZ, P2, !PT ;  /* 0x0000000719197c10 */ /* 0x000fc600097fe4ff */
[----:B------:R-:W-:Y:S04]  /*c73b0*/  STL [R1+0x45c0], R36 ;  /* 0x0045c02401007387 */ /* 0x000fe80000100800 */
[----:B------:R1:W-:Y:S02]  /*c73c0*/  STL [R1+0x45bc], R25 ;  /* 0x0045bc1901007387 */ /* 0x0003e40000100800 */
[----:B-1----:R-:W-:Y:S02]  /*c73d0*/  IMAD.MOV.U32 R5, RZ, RZ, R25 ;  /* 0x000000ffff057224 */ /* 0x002fe400078e0019 */
[----:B------:R-:W2:Y:S01]  /*c73e0*/  LDL.LU R7, [R1+0x44d0] ;  /* 0x0044d00001077983 */ /* 0x000ea20000300800 */
[----:B------:R-:W-:-:S03]  /*c73f0*/  IMAD.MOV.U32 R4, RZ, RZ, R6 ;  /* 0x000000ffff047224 */ /* 0x000fc600078e0006 */
[----:B------:R-:W2:Y:S04]  /*c7400*/  LDL.LU R25, [R1+0x44cc] ;  /* 0x0044cc0001197983 */ /* 0x000ea80000300800 */
[----:B------:R1:W-:Y:S02]  /*c7410*/  LDGSTS.E [R2+0x3680], desc[UR60][R4.64], P0 ;  /* 0x0368000004027fae */ /* 0x0003e4000812187c */
[----:B-1----:R-:W-:Y:S01]  /*c7420*/  IMAD.MOV.U32 R4, RZ, RZ, R36 ;  /* 0x000000ffff047224 */ /* 0x002fe200078e0024 */
[----:B---3--:R-:W-:Y:S02]  /*c7430*/  IADD3 R10, P2, R10, UR13, RZ ;  /* 0x0000000d0a0a7c10 */ /* 0x008fe4000ff5e0ff */
[----:B------:R-:W-:-:S03]  /*c7440*/  IADD3.X R37, R37, UR7, RZ, P1, !PT ;  /* 0x0000000725257c10 */ /* 0x000fc60008ffe4ff */
[----:B------:R-:W-:Y:S04]  /*c7450*/  STL [R1+0x45b8], R10 ;  /* 0x0045b80a01007387 */ /* 0x000fe80000100800 */
[----:B------:R-:W-:Y:S04]  /*c7460*/  STL [R1+0x45b4], R37 ;  /* 0x0045b42501007387 */ /* 0x000fe80000100800 */
[----:B------:R-:W3:Y:S04]  /*c7470*/  LDL.LU R6, [R1+0x44c8] ;  /* 0x0044c80001067983 */ /* 0x000ee80000300800 */
[----:B------:R-:W3:Y:S01]  /*c7480*/  LDL.LU R38, [R1+0x44c4] ;  /* 0x0044c40001267983 */ /* 0x000ee20000300800 */
[----:B------:R-:W-:-:S05]  /*c7490*/  MOV R5, R37 ;  /* 0x0000002500057202 */ /* 0x000fca0000000f00 */
[----:B------:R1:W-:Y:S01]  /*c74a0*/  LDGSTS.E [R2+0x3700], desc[UR60][R4.64], P0 ;  /* 0x0370000004027fae */ /* 0x0003e2000812187c */
[----:B------:R-:W-:Y:S02]  /*c74b0*/  IADD3.X R26, R26, UR7, RZ, P2, !PT ;  /* 0x000000071a1a7c10 */ /* 0x000fe400097fe4ff */
[----:B------:R-:W-:-:S03]  /*c74c0*/  IADD3 R34, P3, R34, UR13, RZ ;  /* 0x0000000d22227c10 */ /* 0x000fc6000ff7e0ff */
[----:B-1----:R-:W-:Y:S02]  /*c74d0*/  IMAD.MOV.U32 R5, RZ, RZ, R26 ;  /* 0x000000ffff057224 */ /* 0x002fe400078e001a */
[----:B------:R-:W-:Y:S04]  /*c74e0*/  STL [R1+0x44ec], R34 ;  /* 0x0044ec2201007387 */ /* 0x000fe80000100800 */
[----:B------:R1:W-:Y:S04]  /*c74f0*/  STL [R1+0x45a4], R26 ;  /* 0x0045a41a01007387 */ /* 0x0003e80000100800 */
[----:B------:R-:W3:Y:S04]  /*c7500*/  LDL.LU R36, [R1+0x44c0] ;  /* 0x0044c00001247983 */ /* 0x000ee80000300800 */
[----:B-1----:R-:W3:Y:S01]  /*c7510*/  LDL.LU R26, [R1+0x44bc] ;  /* 0x0044bc00011a7983 */ /* 0x002ee20000300800 */
[----:B------:R-:W-:Y:S01]  /*c7520*/  IADD3 R11, P2, R11, UR13, RZ ;  /* 0x0000000d0b0b7c10 */ /* 0x000fe2000ff5e0ff */
[----:B------:R-:W-:Y:S01]  /*c7530*/  IMAD.MOV.U32 R4, RZ, RZ, R10 ;  /* 0x000000ffff047224 */ /* 0x000fe200078e000a */
[----:B----4-:R-:W-:-:S03]  /*c7540*/  IADD3.X R35, R35, UR7, RZ, P3, !PT ;  /* 0x0000000723237c10 */ /* 0x010fc60009ffe4ff */
        /* <DEDUP_REMOVED lines=12> */
[----:B--2---:R-:W-:Y:S01]  /*c7610*/  IADD3.X R32, R32, UR7, RZ, P2, !PT ;  /* 0x0000000720207c10 */ /* 0x004fe200097fe4ff */
[----:B------:R-:W-:Y:S01]  /*c7620*/  STL [R1+0x44e0], R3 ;  /* 0x0044e00301007387 */ /* 0x000fe20000100800 */
[----:B------:R-:W-:-:S05]  /*c7630*/  IADD3.X R33, R33, UR7, RZ, P0, !PT ;  /* 0x0000000721217c10 */ /* 0x000fca00087fe4ff */
[----:B------:R1:W-:Y:S01]  /*c7640*/  LDGSTS.E [R2+0x4400], desc[UR60][R4.64], P1 ;  /* 0x0440000004027fae */ /* 0x0003e2000892187c */
[----:B------:R-:W-:-:S03]  /*c7650*/  IADD3 R8, P2, R8, UR13, RZ ;  /* 0x0000000d08087c10 */ /* 0x000fc6000ff5e0ff */
[----:B------:R2:W-:Y:S01]  /*c7660*/  STL [R1+0x44dc], R32 ;  /* 0x0044dc2001007387 */ /* 0x0005e20000100800 */
[----:B-1----:R-:W-:Y:S02]  /*c7670*/  IMAD.MOV.U32 R4, RZ, RZ, R11 ;  /* 0x000000ffff047224 */ /* 0x002fe400078e000b */
[----:B------:R-:W-:Y:S02]  /*c7680*/  IMAD.MOV.U32 R5, RZ, RZ, R32 ;  /* 0x000000ffff057224 */ /* 0x000fe400078e0020 */
[----:B--2---:R-:W2:Y:S04]  /*c7690*/  LDL.LU R32, [R1+0x44a4] ;  /* 0x0044a40001207983 */ /* 0x004ea80000300800 */
[----:B------:R-:W-:Y:S01]  /*c76a0*/  STL [R1+0x44d8], R8 ;  /* 0x0044d80801007387 */ /* 0x000fe20000100800 */
[----:B------:R-:W-:-:S03]  /*c76b0*/  IADD3 R7, P0, R7, UR13, RZ ;  /* 0x0000000d07077c10 */ /* 0x000fc6000ff1e0ff */
[----:B------:R-:W-:Y:S04]  /*c76c0*/  STL [R1+0x44d4], R33 ;  /* 0x0044d42101007387 */ /* 0x000fe80000100800 */
[----:B------:R-:W2:Y:S01]  /*c76d0*/  LDL.LU R34, [R1+0x43ec] ;  /* 0x0043ec0001227983 */ /* 0x000ea20000300800 */
[----:B------:R-:W-:-:S03]  /*c76e0*/  IADD3.X R25, R25, UR7, RZ, P2, !PT ;  /* 0x0000000719197c10 */ /* 0x000fc600097fe4ff */
[----:B------:R-:W2:Y:S04]  /*c76f0*/  LDL.LU R11, [R1+0x43f0] ;  /* 0x0043f000010b7983 */ /* 0x000ea80000300800 */
[----:B------:R1:W-:Y:S04]  /*c7700*/  LDGSTS.E [R2+0x4480], desc[UR60][R4.64], P1 ;  /* 0x0448000004027fae */ /* 0x0003e8000892187c */
[----:B------:R-:W-:Y:S04]  /*c7710*/  STL [R1+0x44d0], R7 ;  /* 0x0044d00701007387 */ /* 0x000fe80000100800 */
[----:B------:R3:W-:Y:S01]  /*c7720*/  STL [R1+0x44cc], R25 ;  /* 0x0044cc1901007387 */ /* 0x0007e20000100800 */
[----:B-1----:R-:W-:Y:S01]  /*c7730*/  IMAD.MOV.U32 R4, RZ, RZ, R3 ;  /* 0x000000ffff047224 */ /* 0x002fe200078e0003 */
[----:B------:R-:W-:-:S02]  /*c7740*/  MOV R5, R33 ;  /* 0x0000002100057202 */ /* 0x000fc40000000f00 */
[----:B------:R-:W2:Y:S04]  /*c7750*/  LDL.LU R35, [R1+0x43e8] ;  /* 0x0043e80001237983 */ /* 0x000ea80000300800 */
[----:B------:R-:W2:Y:S04]  /*c7760*/  LDL.LU R3, [R1+0x43e0] ;  /* 0x0043e00001037983 */ /* 0x000ea80000300800 */
[----:B------:R1:W-:Y:S02]  /*c7770*/  LDGSTS.E [R2+0x4500], desc[UR60][R4.64], P1 ;  /* 0x0450000004027fae */ /* 0x0003e4000892187c */
[----:B-1----:R-:W-:-:S02]  /*c7780*/  IMAD.MOV.U32 R5, RZ, RZ, R25 ;  /* 0x000000ffff057224 */ /* 0x002fc400078e0019 */
[----:B------:R-:W-:-:S05]  /*c7790*/  IMAD.MOV.U32 R4, RZ, RZ, R8 ;  /* 0x000000ffff047224 */ /* 0x000fca00078e0008 */
[----:B------:R1:W-:Y:S02]  /*c77a0*/  LDGSTS.E [R2+0x4580], desc[UR60][R4.64], P1 ;  /* 0x0458000004027fae */ /* 0x0003e4000892187c */
[----:B-1----:R-:W-:Y:S01]  /*c77b0*/  IMAD.MOV.U32 R4, RZ, RZ, R7 ;  /* 0x000000ffff047224 */ /* 0x002fe200078e0007 */
[----:B---3--:R-:W-:Y:S02]  /*c77c0*/  IADD3 R6, P2, R6, UR13, RZ ;  /* 0x0000000d06067c10 */ /* 0x008fe4000ff5e0ff */
[----:B------:R-:W-:-:S03]  /*c77d0*/  IADD3.X R38, R38, UR7, RZ, P0, !PT ;  /* 0x0000000726267c10 */ /* 0x000fc600087fe4ff */
[----:B------:R-:W-:Y:S04]  /*c77e0*/  STL [R1+0x44c8], R6 ;  /* 0x0044c80601007387 */ /* 0x000fe80000100800 */
[----:B------:R-:W-:Y:S04]  /*c77f0*/  STL [R1+0x44c4], R38 ;  /* 0x0044c42601007387 */ /* 0x000fe80000100800 */
[----:B------:R-:W3:Y:S04]  /*c7800*/  LDL.LU R25, [R1+0x43dc] ;  /* 0x0043dc0001197983 */ /* 0x000ee80000300800 */
[----:B------:R-:W3:Y:S04]  /*c7810*/  LDL.LU R33, [R1+0x43d4] ;  /* 0x0043d40001217983 */ /* 0x000ee80000300800 */
[----:B------:R-:W3:Y:S01]  /*c7820*/  LDL.LU R8, [R1+0x43d8] ;  /* 0x0043d80001087983 */ /* 0x000ee20000300800 */
[----:B------:R-:W-:-:S05]  /*c7830*/  MOV R5, R38 ;  /* 0x0000002600057202 */ /* 0x000fca0000000f00 */
[----:B------:R1:W-:Y:S01]  /*c7840*/  LDGSTS.E [R2+0x4600], desc[UR60][R4.64], P1 ;  /* 0x0460000004027fae */ /* 0x0003e2000892187c */
[----:B------:R-:W-:Y:S02]  /*c7850*/  IADD3 R36, P0, R36, UR13, RZ ;  /* 0x0000000d24247c10 */ /* 0x000fe4000ff1e0ff */
[----:B------:R-:W-:-:S03]  /*c7860*/  IADD3.X R26, R26, UR7, RZ, P2, !PT ;  /* 0x000000071a1a7c10 */ /* 0x000fc600097fe4ff */
[----:B------:R-:W-:Y:S04]  /*c7870*/  STL [R1+0x44c0], R36 ;  /* 0x0044c02401007387 */ /* 0x000fe80000100800 */
[----:B------:R4:W-:Y:S01]  /*c7880*/  STL [R1+0x44bc], R26 ;  /* 0x0044bc1a01007387 */ /* 0x0009e20000100800 */
[----:B-1----:R-:W-:-:S03]  /*c7890*/  IMAD.MOV.U32 R5, RZ, RZ, R26 ;  /* 0x000000ffff057224 */ /* 0x002fc600078e001a */
[----:B------:R-:W3:Y:S04]  /*c78a0*/  LDL.LU R7, [R1+0x43d0] ;  /* 0x0043d00001077983 */ /* 0x000ee80000300800 */
[----:B----4-:R-:W4:Y:S01]  /*c78b0*/  LDL.LU R26, [R1+0x43cc] ;  /* 0x0043cc00011a7983 */ /* 0x010f220000300800 */
[----:B------:R-:W-:Y:S02]  /*c78c0*/  IADD3 R10, P2, R10, UR13, RZ ;  /* 0x0000000d0a0a7c10 */ /* 0x000fe4000ff5e0ff */
        /* <DEDUP_REMOVED lines=10> */
[----:B-1----:R-:W-:Y:S01]  /*c7970*/  IMAD.MOV.U32 R4, RZ, RZ, R36 ;  /* 0x000000ffff047224 */ /* 0x002fe200078e0024 */
[----:B------:R-:W-:-:S04]  /*c7980*/  MOV R5, R37 ;  /* 0x0000002500057202 */ /* 0x000fc80000000f00 */
[----:B------:R-:W-:Y:S01]  /*c7990*/  ISETP.NE.U32.AND P0, PT, RZ, UR12, PT ;  /* 0x0000000cff007c0c */ /* 0x000fe2000bf05070 */
[----:B------:R1:W-:Y:S01]  /*c79a0*/  LDGSTS.E [R2+0x4700], desc[UR60][R4.64], P1 ;  /* 0x0470000004027fae */ /* 0x0003e2000892187c */
[----:B--2---:R-:W-:Y:S01]  /*c79b0*/  IADD3.X R32, R32, UR7, RZ, P2, !PT ;  /* 0x0000000720207c10 */ /* 0x004fe200097fe4ff */
[----:B-1----:R-:W-:-:S04]  /*c79c0*/  IMAD.MOV.U32 R4, RZ, RZ, R10 ;  /* 0x000000ffff047224 */ /* 0x002fc800078e000a */
[----:B------:R-:W-:-:S05]  /*c79d0*/  IMAD.MOV.U32 R5, RZ, RZ, R32 ;  /* 0x000000ffff057224 */ /* 0x000fca00078e0020 */
[----:B------:R1:W-:Y:S01]  /*c79e0*/  LDGSTS.E [R2+0x4780], desc[UR60][R4.64], P1 ;  /* 0x0478000004027fae */ /* 0x0003e2000892187c */
[----:B------:R-:W-:Y:S02]  /*c79f0*/  IADD3 R34, P3, R34, UR13, RZ ;  /* 0x0000000d22227c10 */ /* 0x000fe4000ff7e0ff */
[----:B------:R-:W-:-:S03]  /*c7a00*/  IADD3 R11, P2, R11, UR13, RZ ;  /* 0x0000000d0b0b7c10 */ /* 0x000fc6000ff5e0ff */
[----:B------:R-:W-:Y:S04]  /*c7a10*/  STL [R1+0x43ec], R34 ;  /* 0x0043ec2201007387 */ /* 0x000fe80000100800 */
[----:B------:R2:W-:Y:S01]  /*c7a20*/  STL [R1+0x44a4], R32 ;  /* 0x0044a42001007387 */ /* 0x0005e20000100800 */
[----:B-1----:R-:W-:-:S03]  /*c7a30*/  IMAD.MOV.U32 R4, RZ, RZ, R34 ;  /* 0x000000ffff047224 */ /* 0x002fc600078e0022 */
[----:B------:R-:W4:Y:S04]  /*c7a40*/  LDL.LU R36, [R1+0x43c0] ;  /* 0x0043c00001247983 */ /* 0x000f280000300800 */
[----:B--2---:R-:W2:Y:S01]  /*c7a50*/  LDL.LU R32, [R1+0x43bc] ;  /* 0x0043bc0001207983 */ /* 0x004ea20000300800 */
[----:B------:R-:W-:-:S03]  /*c7a60*/  IADD3.X R35, R35, UR7, RZ, P3, !PT ;  /* 0x0000000723237c10 */ /* 0x000fc60009ffe4ff */
[----:B------:R1:W-:Y:S01]  /*c7a70*/  STL [R1+0x43f0], R11 ;  /* 0x0043f00b01007387 */ /* 0x0003e20000100800 */
[----:B------:R-:W-:Y:S02]  /*c7a80*/  IADD3 R3, P1, R3, UR13, RZ ;  /* 0x0000000d03037c10 */ /* 0x000fe4000ff3e0ff */
[----:B------:R-:W-:Y:S01]  /*c7a90*/  MOV R5, R35 ;  /* 0x0000002300057202 */ /* 0x000fe20000000f00 */
[----:B------:R-:W-:Y:S04]  /*c7aa0*/  STL [R1+0x43e8], R35 ;  /* 0x0043e82301007387 */ /* 0x000fe80000100800 */
[----:B------:R-:W2:Y:S04]  /*c7ab0*/  LDL.LU R10, [R1+0x43b8] ;  /* 0x0043b800010a7983 */ /* 0x000ea80000300800 */
[----:B------:R-:W2:Y:S04]  /*c7ac0*/  LDL.LU R37, [R1+0x43b4] ;  /* 0x0043b40001257983 */ /* 0x000ea80000300800 */
[----:B------:R-:W-:Y:S04]  /*c7ad0*/  STL [R1+0x43e0], R3 ;  /* 0x0043e00301007387 */ /* 0x000fe80000100800 */
[----:B------:R1:W-:Y:S02]  /*c7ae0*/  LDGSTS.E [R2+0x5400], desc[UR60][R4.64], P0 ;  /* 0x0540000004027fae */ /* 0x0003e4000812187c */
[----:B-1----:R-:W-:Y:S01]  /*c7af0*/  IMAD.MOV.U32 R4, RZ, RZ, R11 ;  /* 0x000000ffff047224 */ /* 0x002fe200078e000b */
[----:B---3--:R-:W-:-:S02]  /*c7b00*/  IADD3.X R25, R25, UR7, RZ, P2, !PT ;  /* 0x0000000719197c10 */ /* 0x008fc400097fe4ff */
[----:B------:R-:W-:-:S03]  /*c7b10*/  IADD3.X R33, R33, UR7, RZ, P1, !PT ;  /* 0x0000000721217c10 */ /* 0x000fc60008ffe4ff */
[----:B------:R1:W-:Y:S01]  /*c7b20*/  STL [R1+0x43dc], R25 ;  /* 0x0043dc1901007387 */ /* 0x0003e20000100800 */
[----:B------:R-:W-:-:S03]  /*c7b30*/  IADD3 R8, P2, R8, UR13, RZ ;  /* 0x0000000d08087c10 */ /* 0x000fc6000ff5e0ff */
[----:B------:R-:W3:Y:S04]  /*c7b40*/  LDL.LU R11, [R1+0x43a4] ;  /* 0x0043a400010b7983 */ /* 0x000ee80000300800 */
[----:B------:R-:W-:Y:S04]  /*c7b50*/  STL [R1+0x43d8], R8 ;  /* 0x0043d80801007387 */ /* 0x000fe80000100800 */
[----:B------:R-:W-:Y:S04]  /*c7b60*/  STL [R1+0x43d4], R33 ;  /* 0x0043d42101007387 */ /* 0x000fe80000100800 */
[----:B------:R-:W3:Y:S01]  /*c7b70*/  LDL.LU R34, [R1+0x42ec] ;  /* 0x0042ec0001227983 */ /* 0x000ee20000300800 */
[----:B------:R-:W-:-:S03]  /*c7b80*/  IMAD.MOV.U32 R5, RZ, RZ, R25 ;  /* 0x000000ffff057224 */ /* 0x000fc600078e0019 */
[----:B-1----:R-:W3:Y:S04]  /*c7b90*/  LDL.LU R25, [R1+0x42f0] ;  /* 0x0042f00001197983 */ /* 0x002ee80000300800 */
[----:B------:R1:W-:Y:S01]  /*c7ba0*/  LDGSTS.E [R2+0x5480], desc[UR60][R4.64], P0 ;  /* 0x0548000004027fae */ /* 0x0003e2000812187c */
[----:B------:R-:W-:Y:S02]  /*c7bb0*/  IADD3 R7, P1, R7, UR13, RZ ;  /* 0x0000000d07077c10 */ /* 0x000fe4000ff3e0ff */
[----:B----4-:R-:W-:-:S03]  /*c7bc0*/  IADD3.X R26, R26, UR7, RZ, P2, !PT ;  /* 0x000000071a1a7c10 */ /* 0x010fc600097fe4ff */
[----:B------:R-:W-:Y:S04]  /*c7bd0*/  STL [R1+0x43d0], R7 ;  /* 0x0043d00701007387 */ /* 0x000fe80000100800 */
[----:B------:R4:W-:Y:S04]  /*c7be0*/  STL [R1+0x43cc], R26 ;  /* 0x0043cc1a01007387 */ /* 0x0009e80000100800 */
[----:B------:R-:W3:Y:S01]  /*c7bf0*/  LDL.LU R35, [R1+0x42e8] ;  /* 0x0042e80001237983 */ /* 0x000ee20000300800 */
[----:B-1----:R-:W-:Y:S01]  /*c7c00*/  IMAD.MOV.U32 R4, RZ, RZ, R3 ;  /* 0x000000ffff047224 */ /* 0x002fe200078e0003 */
[----:B------:R-:W-:-:S02]  /*c7c10*/  MOV R5, R33 ;  /* 0x0000002100057202 */ /* 0x000fc40000000f00 */
[----:B------:R-:W3:Y:S01]  /*c7c20*/  LDL.LU R3, [R1+0x42e0] ;  /* 0x0042e00001037983 */ /* 0x000ee20000300800 */
[----:B------:R-:W-:-:S03]  /*c7c30*/  IADD3 R6, P2, R6, UR13, RZ ;  /* 0x0000000d06067c10 */ /* 0x000fc6000ff5e0ff */
[----:B------:R1:W-:Y:S01]  /*c7c40*/  LDGSTS.E [R2+0x5500], desc[UR60][R4.64], P0 ;  /* 0x0550000004027fae */ /* 0x0003e2000812187c */
[----:B------:R-:W-:-:S03]  /*c7c50*/  IADD3.X R38, R38, UR7, RZ, P1, !PT ;  /* 0x0000000726267c10 */ /* 0x000fc60008ffe4ff */
[----:B------:R-:W-:Y:S04]  /*c7c60*/  STL [R1+0x43c8], R6 ;  /* 0x0043c80601007387 */ /* 0x000fe80000100800 */
[----:B------:R-:W-:Y:S01]  /*c7c70*/  STL [R1+0x43c4], R38 ;  /* 0x0043c42601007387 */ /* 0x000fe20000100800 */
[----:B-1----:R-:W-:-:S03]  /*c7c80*/  IMAD.MOV.U32 R5, RZ, RZ, R26 ;  /* 0x000000ffff057224 */ /* 0x002fc600078e001a */
[----:B----4-:R-:W4:Y:S01]  /*c7c90*/  LDL.LU R26, [R1+0x42dc] ;  /* 0x0042dc00011a7983 */ /* 0x010f220000300800 */
[----:B------:R-:W-:-:S03]  /*c7ca0*/  IMAD.MOV.U32 R4, RZ, RZ, R8 ;  /* 0x000000ffff047224 */ /* 0x000fc600078e0008 */
[----:B------:R-:W4:Y:S04]  /*c7cb0*/  LDL.LU R33, [R1+0x42d4] ;  /* 0x0042d40001217983 */ /* 0x000f280000300800 */
[----:B------:R-:W4:Y:S04]  /*c7cc0*/  LDL.LU R8, [R1+0x42d8] ;  /* 0x0042d80001087983 */ /* 0x000f280000300800 */
[----:B------:R1:W-:Y:S02]  /*c7cd0*/  LDGSTS.E [R2+0x5580], desc[UR60][R4.64], P0 ;  /* 0x0558000004027fae */ /* 0x0003e4000812187c */
[----:B-1----:R-:W-:Y:S01]  /*c7ce0*/  IMAD.MOV.U32 R4, RZ, RZ, R7 ;  /* 0x000000ffff047224 */ /* 0x002fe200078e0007 */
[----:B------:R-:W-:-:S05]  /*c7cf0*/  MOV R5, R38 ;  /* 0x0000002600057202 */ /* 0x000fca0000000f00 */
[----:B------:R1:W-:Y:S01]  /*c7d00*/  LDGSTS.E [R2+0x5600], desc[UR60][R4.64], P0 ;  /* 0x0560000004027fae */ /* 0x0003e2000812187c */
[----:B------:R-:W-:Y:S01]  /*c7d10*/  IADD3 R36, P1, R36, UR13, RZ ;  /* 0x0000000d24247c10 */ /* 0x000fe2000ff3e0ff */
[----:B-1----:R-:W-:Y:S01]  /*c7d20*/  IMAD.MOV.U32 R4, RZ, RZ, R6 ;  /* 0x000000ffff047224 */ /* 0x002fe200078e0006 */
        /* <DEDUP_REMOVED lines=9> */
[----:B------:R1:W-:Y:S04]  /*c7dc0*/  STL [R1+0x43b8], R10 ;  /* 0x0043b80a01007387 */ /* 0x0003e80000100800 */
[----:B------:R-:W-:Y:S01]  /*c7dd0*/  STL [R1+0x43b4], R37 ;  /* 0x0043b42501007387 */ /* 0x000fe20000100800 */
[----:B------:R-:W-:Y:S01]  /*c7de0*/  IMAD.MOV.U32 R4, RZ, RZ, R36 ;  /* 0x000000ffff047224 */ /* 0x000fe200078e0024 */
[----:B------:R-:W-:Y:S02]  /*c7df0*/  MOV R5, R37 ;  /* 0x0000002500057202 */ /* 0x000fe40000000f00 */
[----:B------:R-:W2:Y:S04]  /*c7e00*/  LDL.LU R6, [R1+0x42c8] ;  /* 0x0042c80001067983 */ /* 0x000ea80000300800 */
[----:B------:R-:W2:Y:S01]  /*c7e10*/  LDL.LU R38, [R1+0x42c4] ;  /* 0x0042c40001267983 */ /* 0x000ea20000300800 */
[----:B------:R-:W-:-:S03]  /*c7e20*/  UISETP.GT.AND UP1, UPT, UR15, 0x19, UPT ;  /* 0x000000190f00788c */ /* 0x000fc6000bf24270 */
[----:B------:R1:W-:Y:S01]  /*c7e30*/  LDGSTS.E [R2+0x5700], desc[UR60][R4.64], P0 ;  /* 0x0570000004027fae */ /* 0x0003e2000812187c */
[----:B------:R-:W-:-:S04]  /*c7e40*/  USEL UR12, URZ, 0x4, !UP1 ;  /* 0x000000043f0c7887 */ /* 0x000fc8000c800000 */
[----:B------:R-:W-:Y:S01]  /*c7e50*/  USEL UR12, UR12, URZ, !UP0 ;  /* 0x0000003f0c0c7287 */ /* 0x000fe2000c000000 */
[----:B-1----:R-:W-:-:S05]  /*c7e60*/  IMAD.MOV.U32 R4, RZ, RZ, R10 ;  /* 0x000000ffff047224 */ /* 0x002fca00078e000a */
[----:B------:R-:W-:Y:S02]  /*c7e70*/  ISETP.NE.U32.AND P1, PT, RZ, UR12, PT ;  /* 0x0000000cff007c0c */ /* 0x000fe4000bf25070 */
[----:B---3--:R-:W-:Y:S02]  /*c7e80*/  IADD3.X R11, R11, UR7, RZ, P2, !PT ;  /* 0x000000070b0b7c10 */ /* 0x008fe400097fe4ff */
[----:B------:R-:W-:-:S05]  /*c7e90*/  IADD3 R34, P3, R34, UR13, RZ ;  /* 0x0000000d22227c10 */ /* 0x000fca000ff7e0ff */
[----:B------:R-:W-:Y:S04]  /*c7ea0*/  STL [R1+0x42ec], R34 ;  /* 0x0042ec2201007387 */ /* 0x000fe80000100800 */
[----:B------:R1:W-:Y:S04]  /*c7eb0*/  STL [R1+0x43a4], R11 ;  /* 0x0043a40b01007387 */ /* 0x0003e80000100800 */
[----:B------:R-:W3:Y:S04]  /*c7ec0*/  LDL.LU R36, [R1+0x42c0] ;  /* 0x0042c00001247983 */ /* 0x000ee80000300800 */
[----:B------:R-:W3:Y:S01]  /*c7ed0*/  LDL.LU R10, [R1+0x42bc] ;  /* 0x0042bc00010a7983 */ /* 0x000ee20000300800 */
[----:B------:R-:W-:Y:S01]  /*c7ee0*/  IADD3 R25, P2, R25, UR13, RZ ;  /* 0x0000000d19197c10 */ /* 0x000fe2000ff5e0ff */
[----:B------:R-:W-:-:S04]  /*c7ef0*/  IMAD.MOV.U32 R5, RZ, RZ, R11 ;  /* 0x000000ffff057224 */ /* 0x000fc800078e000b */
[----:B------:R4:W-:Y:S04]  /*c7f00*/  STL [R1+0x42f0], R25 ;  /* 0x0042f01901007387 */ /* 0x0009e80000100800 */
[----:B------:R1:W-:Y:S01]  /*c7f10*/  LDGSTS.E [R2+0x5780], desc[UR60][R4.64], P0 ;  /* 0x0578000004027fae */ /* 0x0003e2000812187c */
[----:B------:R-:W-:-:S05]  /*c7f20*/  IADD3.X R35, R35, UR7, RZ, P3, !PT ;  /* 0x0000000723237c10 */ /* 0x000fca0009ffe4ff */
[----:B------:R-:W-:Y:S04]  /*c7f30*/  STL [R1+0x42e8], R35 ;  /* 0x0042e82301007387 */ /* 0x000fe80000100800 */
[----:B-1----:R-:W3:Y:S04]  /*c7f40*/  LDL.LU R11, [R1+0x42b8] ;  /* 0x0042b800010b7983 */ /* 0x002ee80000300800 */
[----:B------:R-:W3:Y:S01]  /*c7f50*/  LDL.LU R37, [R1+0x42b4] ;  /* 0x0042b40001257983 */ /* 0x000ee20000300800 */
[----:B------:R-:W-:Y:S01]  /*c7f60*/  IADD3 R3, P0, R3, UR13, RZ ;  /* 0x0000000d03037c10 */ /* 0x000fe2000ff1e0ff */
[----:B------:R-:W-:Y:S01]  /*c7f70*/  IMAD.MOV.U32 R4, RZ, RZ, R34 ;  /* 0x000000ffff047224 */ /* 0x000fe200078e0022 */
[----:B------:R-:W-:-:S02]  /*c7f80*/  MOV R5, R35 ;  /* 0x0000002300057202 */ /* 0x000fc40000000f00 */
[----:B----4-:R-:W-:Y:S01]  /*c7f90*/  IADD3.X R26, R26, UR7, RZ, P2, !PT ;  /* 0x000000071a1a7c10 */ /* 0x010fe200097fe4ff */
[----:B------:R-:W-:Y:S01]  /*c7fa0*/  STL [R1+0x42e0], R3 ;  /* 0x0042e00301007387 */ /* 0x000fe20000100800 */
[----:B------:R-:W-:-:S03]  /*c7fb0*/  IADD3.X R33, R33, UR7, RZ, P0, !PT ;  /* 0x0000000721217c10 */ /* 0x000fc600087fe4ff */
[----:B------:R1:W-:Y:S01]  /*c7fc0*/  LDGSTS.E [R2+0x6400], desc[UR60][R4.64], P1 ;  /* 0x0640000004027fae */ /* 0x0003e2000892187c */
[----:B------:R-:W-:-:S03]  /*c7fd0*/  IADD3 R8, P2, R8, UR13, RZ ;  /* 0x0000000d08087c10 */ /* 0x000fc6000ff5e0ff */
[----:B------:R4:W-:Y:S01]  /*c7fe0*/  STL [R1+0x42dc], R26 ;  /* 0x0042dc1a01007387 */ /* 0x0009e20000100800 */
[----:B-1----:R-:W-:-:S03]  /*c7ff0*/  IMAD.MOV.U32 R4, RZ, RZ, R25 ;  /* 0x000000ffff047224 */ /* 0x002fc600078e0019 */
[----:B------:R-:W3:Y:S04]  /*c8000*/  LDL.LU R25, [R1+0x42a4] ;  /* 0x0042a40001197983 */ /* 0x000ee80000300800 */
[----:B------:R-:W-:Y:S04]  /*c8010*/  STL [R1+0x42d8], R8 ;  /* 0x0042d80801007387 */ /* 0x000fe80000100800 */
[----:B------:R1:W-:Y:S04]  /*c8020*/  STL [R1+0x42d4], R33 ;  /* 0x0042d42101007387 */ /* 0x0003e80000100800 */
[----:B------:R-:W3:Y:S01]  /*c8030*/  LDL.LU R34, [R1+0x41ec] ;  /* 0x0041ec0001227983 */ /* 0x000ee20000300800 */
[----:B------:R-:W-:-:S03]  /*c8040*/  IMAD.MOV.U32 R5, RZ, RZ, R26 ;  /* 0x000000ffff057224 */ /* 0x000fc600078e001a */
[----:B----4-:R-:W4:Y:S04]  /*c8050*/  LDL.LU R26, [R1+0x41f0] ;  /* 0x0041f000011a7983 */ /* 0x010f280000300800 */
[----:B------:R1:W-:Y:S02]  /*c8060*/  LDGSTS.E [R2+0x6480], desc[UR60][R4.64], P1 ;  /* 0x0648000004027fae */ /* 0x0003e4000892187c */
[----:B-1----:R-:W-:Y:S01]  /*c8070*/  IMAD.MOV.U32 R4, RZ, RZ, R3 ;  /* 0x000000ffff047224 */ /* 0x002fe200078e0003 */
[----:B------:R-:W-:-:S05]  /*c8080*/  MOV R5, R33 ;  /* 0x0000002100057202 */ /* 0x000fca0000000f00 */
[----:B------:R1:W-:Y:S01]  /*c8090*/  LDGSTS.E [R2+0x6500], desc[UR60][R4.64], P1 ;  /* 0x0650000004027fae */ /* 0x0003e2000892187c */
[----:B--2---:R-:W-:Y:S02]  /*c80a0*/  IADD3 R7, P0, R7, UR13, RZ ;  /* 0x0000000d07077c10 */ /* 0x004fe4000ff1e0ff */
[----:B------:R-:W-:-:S03]  /*c80b0*/  IADD3.X R32, R32, UR7, RZ, P2, !PT ;  /* 0x0000000720207c10 */ /* 0x000fc600097fe4ff */
[----:B------:R-:W-:Y:S01]  /*c80c0*/  STL [R1+0x42d0], R7 ;  /* 0x0042d00701007387 */ /* 0x000fe20000100800 */
[----:B-1----:R-:W-:Y:S02]  /*c80d0*/  IMAD.MOV.U32 R4, RZ, RZ, R8 ;  /* 0x000000ffff047224 */ /* 0x002fe400078e0008 */
[----:B------:R-:W-:Y:S01]  /*c80e0*/  IMAD.MOV.U32 R5, RZ, RZ, R32 ;  /* 0x000000ffff057224 */ /* 0x000fe200078e0020 */
[----:B------:R1:W-:Y:S04]  /*c80f0*/  STL [R1+0x42cc], R32 ;  /* 0x0042cc2001007387 */ /* 0x0003e80000100800 */
[----:B------:R-:W2:Y:S01]  /*c8100*/  LDL.LU R35, [R1+0x41e8] ;  /* 0x0041e80001237983 */ /* 0x000ea20000300800 */
[----:B------:R-:W-:-:S03]  /*c8110*/  IADD3 R6, P2, R6, UR13, RZ ;  /* 0x0000000d06067c10 */ /* 0x000fc6000ff5e0ff */
[----:B------:R-:W2:Y:S01]  /*c8120*/  LDL.LU R3, [R1+0x41e0] ;  /* 0x0041e00001037983 */ /* 0x000ea20000300800 */
[----:B------:R-:W-:-:S03]  /*c8130*/  IADD3.X R38, R38, UR7, RZ, P0, !PT ;  /* 0x0000000726267c10 */ /* 0x000fc600087fe4ff */
[----:B------:R-:W-:Y:S04]  /*c8140*/  STL [R1+0x42c8], R6 ;  /* 0x0042c80601007387 */ /* 0x000fe80000100800 */
[----:B------:R-:W-:Y:S04]  /*c8150*/  STL [R1+0x42c4], R38 ;  /* 0x0042c42601007387 */ /* 0x000fe80000100800 */
[----:B------:R1:W-:Y:S04]  /*c8160*/  LDGSTS.E [R2+0x6580], desc[UR60][R4.64], P1 ;  /* 0x0658000004027fae */ /* 0x0003e8000892187c */
[----:B------:R-:W2:Y:S04]  /*c8170*/  LDL.LU R33, [R1+0x41dc] ;  /* 0x0041dc0001217983 */ /* 0x000ea80000300800 */
[----:B-1----:R-:W2:Y:S01]  /*c8180*/  LDL.LU R32, [R1+0x41d4] ;  /* 0x0041d40001207983 */ /* 0x002ea20000300800 */
[----:B------:R-:W-:Y:S01]  /*c8190*/  IMAD.MOV.U32 R4, RZ, RZ, R7 ;  /* 0x000000ffff047224 */ /* 0x000fe200078e0007 */
[----:B------:R-:W-:-:S02]  /*c81a0*/  MOV R5, R38 ;  /* 0x0000002600057202 */ /* 0x000fc40000000f00 */
[----:B------:R-:W2:Y:S04]  /*c81b0*/  LDL.LU R8, [R1+0x41d8] ;  /* 0x0041d80001087983 */ /* 0x000ea80000300800 */
[----:B------:R1:W-:Y:S02]  /*c81c0*/  LDGSTS.E [R2+0x6600], desc[UR60][R4.64], P1 ;  /* 0x0660000004027fae */ /* 0x0003e4000892187c */
[----:B-1----:R-:W-:Y:S01]  /*c81d0*/  IMAD.MOV.U32 R4, RZ, RZ, R6 ;  /* 0x000000ffff047224 */ /* 0x002fe200078e0006 */
[----:B---3--:R-:W-:Y:S02]  /*c81e0*/  IADD3 R36, P0, R36, UR13, RZ ;  /* 0x0000000d24247c10 */ /* 0x008fe4000ff1e0ff */
[----:B------:R-:W-:-:S03]  /*c81f0*/  IADD3.X R10, R10, UR7, RZ, P2, !PT ;  /* 0x000000070a0a7c10 */ /* 0x000fc600097fe4ff */
[----:B------:R-:W-:Y:S04]  /*c8200*/  STL [R1+0x42c0], R36 ;  /* 0x0042c02401007387 */ /* 0x000fe80000100800 */
[----:B------:R1:W-:Y:S01]  /*c8210*/  STL [R1+0x42bc], R10 ;  /* 0x0042bc0a01007387 */ /* 0x0003e20000100800 */
[----:B------:R-:W-:-:S03]  /*c8220*/  IMAD.MOV.U32 R5, RZ, RZ, R10 ;  /* 0x000000ffff057224 */ /* 0x000fc600078e000a */
[----:B------:R-:W3:Y:S04]  /*c8230*/  LDL.LU R7, [R1+0x41d0] ;  /* 0x0041d00001077983 */ /* 0x000ee80000300800 */
[----:B------:R1:W-:Y:S04]  /*c8240*/  LDGSTS.E [R2+0x6680], desc[UR60][R4.64], P1 ;  /* 0x0668000004027fae */ /* 0x0003e8000892187c */
[----:B-1----:R-:W3:Y:S01]  /*c8250*/  LDL.LU R10, [R1+0x41cc] ;  /* 0x0041cc00010a7983 */ /* 0x002ee20000300800 */
[----:B------:R-:W-:Y:S02]  /*c8260*/  IADD3 R11, P2, R11, UR13, RZ ;  /* 0x0000000d0b0b7c10 */ /* 0x000fe4000ff5e0ff */
[----:B------:R-:W-:-:S03]  /*c8270*/  IADD3.X R37, R37, UR7, RZ, P0, !PT ;  /* 0x0000000725257c10 */ /* 0x000fc600087fe4ff */
[----:B------:R-:W-:Y:S04]  /*c8280*/  STL [R1+0x42b8], R11 ;  /* 0x0042b80b01007387 */ /* 0x000fe80000100800 */
[----:B------:R-:W-:Y:S04]  /*c8290*/  STL [R1+0x42b4], R37 ;  /* 0x0042b42501007387 */ /* 0x000fe80000100800 */
[----:B------:R-:W3:Y:S04]  /*c82a0*/  LDL.LU R6, [R1+0x41c8] ;  /* 0x0041c80001067983 */ /* 0x000ee80000300800 */
[----:B------:R-:W3:Y:S01]  /*c82b0*/  LDL.LU R38, [R1+0x41c4] ;  /* 0x0041c40001267983 */ /* 0x000ee20000300800 */
[----:B------:R-:W-:Y:S01]  /*c82c0*/  IMAD.MOV.U32 R4, RZ, RZ, R36 ;  /* 0x000000ffff047224 */ /* 0x000fe200078e0024 */
[----:B------:R-:W-:-:S05]  /*c82d0*/  MOV R5, R37 ;  /* 0x0000002500057202 */ /* 0x000fca0000000f00 */
[----:B------:R1:W-:Y:S01]  /*c82e0*/  LDGSTS.E [R2+0x6700], desc[UR60][R4.64], P1 ;  /* 0x0670000004027fae */ /* 0x0003e2000892187c */
[----:B------:R-:W-:-:S05]  /*c82f0*/  IADD3.X R25, R25, UR7, RZ, P2, !PT ;  /* 0x0000000719197c10 */ /* 0x000fca00097fe4ff */
[----:B-1----:R-:W-:Y:S01]  /*c8300*/  IMAD.MOV.U32 R5, RZ, RZ, R25 ;  /* 0x000000ffff057224 */ /* 0x002fe200078e0019 */
[----:B------:R-:W-:-:S05]  /*c8310*/  IADD3 R34, P3, R34, UR13, RZ ;  /* 0x0000000d22227c10 */ /* 0x000fca000ff7e0ff */
[----:B------:R-:W-:Y:S04]  /*c8320*/  STL [R1+0x41ec], R34 ;  /* 0x0041ec2201007387 */ /* 0x000fe80000100800 */
[----:B------:R1:W-:Y:S04]  /*c8330*/  STL [R1+0x42a4], R25 ;  /* 0x0042a41901007387 */ /* 0x0003e80000100800 */
[----:B------:R-:W3:Y:S04]  /*c8340*/  LDL.LU R36, [R1+0x41c0] ;  /* 0x0041c00001247983 */ /* 0x000ee80000300800 */
[----:B-1----:R-:W3:Y:S01]  /*c8350*/  LDL.LU R25, [R1+0x41bc] ;  /* 0x0041bc0001197983 */ /* 0x002ee20000300800 */
[----:B------:R-:W-:-:S04]  /*c8360*/  UISETP.GT.AND UP1, UPT, UR15, 0x1d, UPT ;  /* 0x0000001d0f00788c */ /* 0x000fc8000bf24270 */
[----:B------:R-:W-:-:S04]  /*c8370*/  USEL UR12, URZ, 0x4, !UP1 ;  /* 0x000000043f0c7887 */ /* 0x000fc8000c800000 */
[----:B------:R-:W-:Y:S01]  /*c8380*/  USEL UR12, UR12, URZ, !UP0 ;  /* 0x0000003f0c0c7287 */ /* 0x000fe2000c000000 */
[----:B------:R-:W-:Y:S01]  /*c8390*/  IMAD.MOV.U32 R4, RZ, RZ, R11 ;  /* 0x000000ffff047224 */ /* 0x000fe200078e000b */
[----:B----4-:R-:W-:-:S04]  /*c83a0*/  IADD3 R26, P2, R26, UR13, RZ ;  /* 0x0000000d1a1a7c10 */ /* 0x010fc8000ff5e0ff */
[----:B------:R-:W-:Y:S01]  /*c83b0*/  ISETP.NE.U32.AND P0, PT, RZ, UR12, PT ;  /* 0x0000000cff007c0c */ /* 0x000fe2000bf05070 */
[----:B------:R1:W-:Y:S04]  /*c83c0*/  LDGSTS.E [R2+0x6780], desc[UR60][R4.64], P1 ;  /* 0x0678000004027fae */ /* 0x0003e8000892187c */
[----:B------:R-:W-:Y:S01]  /*c83d0*/  STL [R1+0x41f0], R26 ;  /* 0x0041f01a01007387 */ /* 0x000fe20000100800 */
[----:B--2---:R-:W-:Y:S01]  /*c83e0*/  IADD3.X R35, R35, UR7, RZ, P3, !PT ;  /* 0x0000000723237c10 */ /* 0x004fe20009ffe4ff */
[----:B-1----:R-:W-:Y:S01]  /*c83f0*/  IMAD.MOV.U32 R4, RZ, RZ, R34 ;  /* 0x000000ffff047224 */ /* 0x002fe200078e0022 */
[----:B------:R-:W-:-:S03]  /*c8400*/  IADD3 R3, P1, R3, UR13, RZ ;  /* 0x0000000d03037c10 */ /* 0x000fc6000ff3e0ff */
[----:B------:R1:W-:Y:S01]  /*c8410*/  STL [R1+0x41e8], R35 ;  /* 0x0041e82301007387 */ /* 0x0003e20000100800 */
[----:B------:R-:W-:-:S03]  /*c8420*/  MOV R5, R35 ;  /* 0x0000002300057202 */ /* 0x000fc60000000f00 */
[----:B------:R-:W2:Y:S04]  /*c8430*/  LDL.LU R11, [R1+0x41b8] ;  /* 0x0041b800010b7983 */ /* 0x000ea80000300800 */
[----:B------:R-:W4:Y:S01]  /*c8440*/  LDL.LU R37, [R1+0x41b4] ;  /* 0x0041b40001257983 */ /* 0x000f220000300800 */
[----:B------:R-:W-:-:S03]  /*c8450*/  IADD3.X R33, R33, UR7, RZ, P2, !PT ;  /* 0x0000000721217c10 */ /* 0x000fc600097fe4ff */
[----:B------:R-:W-:Y:S01]  /*c8460*/  STL [R1+0x41e0], R3 ;  /* 0x0041e00301007387 */ /* 0x000fe20000100800 */
[----:B------:R-:W-:-:S03]  /*c8470*/  IADD3.X R32, R32, UR7, RZ, P1, !PT ;  /* 0x0000000720207c10 */ /* 0x000fc60008ffe4ff */
[----:B------:R1:W-:Y:S04]  /*c8480*/  STL [R1+0x41dc], R33 ;  /* 0x0041dc2101007387 */ /* 0x0003e80000100800 */
[----:B-1----:R-:W4:Y:S01]  /*c8490*/  LDL.LU R35, [R1+0x41a4] ;  /* 0x0041a40001237983 */ /* 0x002f220000300800 */
[----:B------:R-:W-:-:S03]  /*c84a0*/  IADD3 R8, P2, R8, UR13, RZ ;  /* 0x0000000d08087c10 */ /* 0x000fc6000ff5e0ff */
[----:B------:R1:W-:Y:S04]  /*c84b0*/  LDGSTS.E [R2+0x7400], desc[UR60][R4.64], P0 ;  /* 0x0740000004027fae */ /* 0x0003e8000812187c */
[----:B------:R-:W-:Y:S04]  /*c84c0*/  STL [R1+0x41d8], R8 ;  /* 0x0041d80801007387 */ /* 0x000fe80000100800 */
[----:B------:R3:W-:Y:S01]  /*c84d0*/  STL [R1+0x41d4], R32 ;  /* 0x0041d42001007387 */ /* 0x0007e20000100800 */
[----:B-1----:R-:W-:Y:S02]  /*c84e0*/  IMAD.MOV.U32 R5, RZ, RZ, R33 ;  /* 0x000000ffff057224 */ /* 0x002fe400078e0021 */
[----:B------:R-:W-:Y:S01]  /*c84f0*/  IMAD.MOV.U32 R4, RZ, RZ, R26 ;  /* 0x000000ffff047224 */ /* 0x000fe200078e001a */
        /* <DEDUP_REMOVED lines=11> */
[----:B------:R-:W3:Y:S04]  /*c85b0*/  LDL.LU R34, [R1+0x2d0c] ;  /* 0x002d0c0001227983 */ /* 0x000ee80000300800 */
[----:B------:R-:W3:Y:S01]  /*c85c0*/  LDL.LU R3, [R1+0x2d20] ;  /* 0x002d200001037983 */ /* 0x000ee20000300800 */
[----:B------:R-:W-:-:S02]  /*c85d0*/  IADD3 R6, P2, R6, UR13, RZ ;  /* 0x0000000d06067c10 */ /* 0x000fc4000ff5e0ff */
[----:B------:R-:W-:-:S03]  /*c85e0*/  IADD3.X R38, R38, UR7, RZ, P1, !PT ;  /* 0x0000000726267c10 */ /* 0x000fc60008ffe4ff */
[----:B------:R-:W-:Y:S04]  /*c85f0*/  STL [R1+0x41c8], R6 ;  /* 0x0041c80601007387 */ /* 0x000fe80000100800 */
[----:B------:R-:W-:Y:S04]  /*c8600*/  STL [R1+0x41c4], R38 ;  /* 0x0041c42601007387 */ /* 0x000fe80000100800 */
[----:B------:R-:W3:Y:S01]  /*c8610*/  LDL.LU R32, [R1+0x2d14] ;  /* 0x002d140001207983 */ /* 0x000ee20000300800 */
[----:B------:R-:W-:-:S03]  /*c8620*/  IMAD.MOV.U32 R5, RZ, RZ, R10 ;  /* 0x000000ffff057224 */ /* 0x000fc600078e000a */
[----:B-1----:R-:W3:Y:S04]  /*c8630*/  LDL.LU R10, [R1+0x2d1c] ;  /* 0x002d1c00010a7983 */ /* 0x002ee80000300800 */
[----:B------:R1:W-:Y:S04]  /*c8640*/  LDGSTS.E [R2+0x7580], desc[UR60][R4.64], P0 ;  /* 0x0758000004027fae */ /* 0x0003e8000812187c */
[----:B------:R-:W3:Y:S01]  /*c8650*/  LDL.LU R8, [R1+0x2d28] ;  /* 0x002d280001087983 */ /* 0x000ee20000300800 */
[----:B-1----:R-:W-:Y:S01]  /*c8660*/  IMAD.MOV.U32 R4, RZ, RZ, R7 ;  /* 0x000000ffff047224 */ /* 0x002fe200078e0007 */
[----:B------:R-:W-:-:S05]  /*c8670*/  MOV R5, R38 ;  /* 0x0000002600057202 */ /* 0x000fca0000000f00 */
[----:B------:R1:W-:Y:S01]  /*c8680*/  LDGSTS.E [R2+0x7600], desc[UR60][R4.64], P0 ;  /* 0x0760000004027fae */ /* 0x0003e2000812187c */
[----:B------:R-:W-:Y:S02]  /*c8690*/  IADD3 R36, P1, R36, UR13, RZ ;  /* 0x0000000d24247c10 */ /* 0x000fe4000ff3e0ff */
[----:B------:R-:W-:-:S03]  /*c86a0*/  IADD3.X R25, R25, UR7, RZ, P2, !PT ;  /* 0x0000000719197c10 */ /* 0x000fc600097fe4ff */
[----:B------:R-:W-:Y:S04]  /*c86b0*/  STL [R1+0x41c0], R36 ;  /* 0x0041c02401007387 */ /* 0x000fe80000100800 */
[----:B------:R1:W-:Y:S02]  /*c86c0*/  STL [R1+0x41bc], R25 ;  /* 0x0041bc1901007387 */ /* 0x0003e40000100800 */
[----:B-1----:R-:W-:Y:S02]  /*c86d0*/  IMAD.MOV.U32 R5, RZ, RZ, R25 ;  /* 0x000000ffff057224 */ /* 0x002fe400078e0019 */
[----:B------:R-:W3:Y:S04]  /*c86e0*/  LDL.LU R7, [R1+0x2d30] ;  /* 0x002d300001077983 */ /* 0x000ee80000300800 */
[----:B------:R-:W3:Y:S01]  /*c86f0*/  LDL.LU R25, [R1+0x2d24] ;  /* 0x002d240001197983 */ /* 0x000ee20000300800 */
[----:B------:R-:W-:-:S05]  /*c8700*/  IMAD.MOV.U32 R4, RZ, RZ, R6 ;  /* 0x000000ffff047224 */ /* 0x000fca00078e0006 */
[----:B------:R1:W-:Y:S01]  /*c8710*/  LDGSTS.E [R2+0x7680], desc[UR60][R4.64], P0 ;  /* 0x0768000004027fae */ /* 0x0003e2000812187c */
[----:B------:R-:W-:Y:S01]  /*c8720*/  UISETP.GT.AND UP1, UPT, UR15, 0x21, UPT ;  /* 0x000000210f00788c */ /* 0x000fe2000bf24270 */
[----:B--2---:R-:W-:Y:S02]  /*c8730*/  IADD3 R11, P2, R11, UR13, RZ ;  /* 0x0000000d0b0b7c10 */ /* 0x004fe4000ff5e0ff */
[----:B----4-:R-:W-:-:S03]  /*c8740*/  IADD3.X R37, R37, UR7, RZ, P1, !PT ;  /* 0x0000000725257c10 */ /* 0x010fc60008ffe4ff */
[----:B------:R2:W-:Y:S01]  /*c8750*/  STL [R1+0x41b8], R11 ;  /* 0x0041b80b01007387 */ /* 0x0005e20000100800 */
[----:B-1----:R-:W-:Y:S01]  /*c8760*/  IMAD.MOV.U32 R4, RZ, RZ, R36 ;  /* 0x000000ffff047224 */ /* 0x002fe200078e0024 */
[----:B------:R-:W-:Y:S02]  /*c8770*/  MOV R5, R37 ;  /* 0x0000002500057202 */ /* 0x000fe40000000f00 */
[----:B------:R1:W-:Y:S04]  /*c8780*/  STL [R1+0x41b4], R37 ;  /* 0x0041b42501007387 */ /* 0x0003e80000100800 */
[----:B------:R-:W4:Y:S04]  /*c8790*/  LDL.LU R6, [R1+0x2d38] ;  /* 0x002d380001067983 */ /* 0x000f280000300800 */
[----:B------:R-:W4:Y:S01]  /*c87a0*/  LDL.LU R39, [R1+0x2d2c] ;  /* 0x002d2c0001277983 */ /* 0x000f220000300800 */
[----:B------:R-:W-:-:S03]  /*c87b0*/  IADD3.X R35, R35, UR7, RZ, P2, !PT ;  /* 0x0000000723237c10 */ /* 0x000fc600097fe4ff */
[----:B------:R2:W-:Y:S01]  /*c87c0*/  LDGSTS.E [R2+0x7700], desc[UR60][R4.64], P0 ;  /* 0x0770000004027fae */ /* 0x0005e2000812187c */
[----:B------:R-:W-:Y:S01]  /*c87d0*/  USEL UR12, URZ, 0x4, !UP1 ;  /* 0x000000043f0c7887 */ /* 0x000fe2000c800000 */
[----:B------:R-:W-:Y:S02]  /*c87e0*/  IADD3 R33, P3, R33, UR13, RZ ;  /* 0x0000000d21217c10 */ /* 0x000fe4000ff7e0ff */
[----:B------:R-:W-:-:S03]  /*c87f0*/  IADD3 R26, P2, R26, UR13, RZ ;  /* 0x0000000d1a1a7c10 */ /* 0x000fc6000ff5e0ff */
[----:B------:R-:W-:Y:S01]  /*c8800*/  STL [R1+0x2d10], R33 ;  /* 0x002d102101007387 */ /* 0x000fe20000100800 */
[----:B--2---:R-:W-:-:S03]  /*c8810*/  IMAD.MOV.U32 R4, RZ, RZ, R11 ;  /* 0x000000ffff047224 */ /* 0x004fc600078e000b */
[----:B------:R2:W-:Y:S01]  /*c8820*/  STL [R1+0x41a4], R35 ;  /* 0x0041a42301007387 */ /* 0x0005e20000100800 */
[----:B------:R-:W-:-:S03]  /*c8830*/  IMAD.MOV.U32 R5, RZ, RZ, R35 ;  /* 0x000000ffff057224 */ /* 0x000fc600078e0023 */
[----:B------:R-:W4:Y:S04]  /*c8840*/  LDL.LU R38, [R1+0x2d34] ;  /* 0x002d340001267983 */ /* 0x000f280000300800 */
[----:B------:R2:W-:Y:S04]  /*c8850*/  STL [R1+0x2d18], R26 ;  /* 0x002d181a01007387 */ /* 0x0005e80000100800 */
[----:B------:R1:W-:Y:S01]  /*c8860*/  LDGSTS.E [R2+0x7780], desc[UR60][R4.64], P0 ;  /* 0x0778000004027fae */ /* 0x0003e2000812187c */
[----:B------:R-:W-:-:S06]  /*c8870*/  USEL UR12, UR12, URZ, !UP0 ;  /* 0x0000003f0c0c7287 */ /* 0x000fcc000c000000 */
[----:B------:R-:W-:Y:S01]  /*c8880*/  ISETP.NE.U32.AND P1, PT, RZ, UR12, PT ;  /* 0x0000000cff007c0c */ /* 0x000fe2000bf25070 */
[----:B-1----:R-:W-:Y:S01]  /*c8890*/  IMAD.MOV.U32 R4, RZ, RZ, R33 ;  /* 0x000000ffff047224 */ /* 0x002fe200078e0021 */
[----:B---3--:R-:W-:-:S05]  /*c88a0*/  IADD3.X R34, R34, UR7, RZ, P3, !PT ;  /* 0x0000000722227c10 */ /* 0x008fca0009ffe4ff */
[----:B------:R1:W-:Y:S04]  /*c88b0*/  STL [R1+0x2d0c], R34 ;  /* 0x002d0c2201007387 */ /* 0x0003e80000100800 */
[----:B------:R-:W3:Y:S01]  /*c88c0*/  LDL.LU R11, [R1+0x2d40] ;  /* 0x002d4000010b7983 */ /* 0x000ee20000300800 */
[----:B------:R-:W-:-:S03]  /*c88d0*/  IADD3 R3, P0, R3, UR13, RZ ;  /* 0x0000000d03037c10 */ /* 0x000fc6000ff1e0ff */
[----:B------:R-:W3:Y:S04]  /*c88e0*/  LDL.LU R37, [R1+0x2d3c] ;  /* 0x002d3c0001257983 */ /* 0x000ee80000300800 */
[----:B------:R-:W-:Y:S01]  /*c88f0*/  STL [R1+0x2d20], R3 ;  /* 0x002d200301007387 */ /* 0x000fe20000100800 */
[----:B------:R-:W-:-:S05]  /*c8900*/  IADD3.X R32, R32, UR7, RZ, P2, !PT ;  /* 0x0000000720207c10 */ /* 0x000fca00097fe4ff */
[----:B------:R1:W-:Y:S04]  /*c8910*/  STL [R1+0x2d14], R32 ;  /* 0x002d142001007387 */ /* 0x0003e80000100800 */
[----:B--2---:R-:W2:Y:S01]  /*c8920*/  LDL.LU R35, [R1+0x2d48] ;  /* 0x002d480001237983 */ /* 0x004ea20000300800 */
[----:B------:R-:W-:Y:S02]  /*c8930*/  MOV R5, R34 ;  /* 0x0000002200057202 */ /* 0x000fe40000000f00 */
[----:B------:R-:W-:Y:S01]  /*c8940*/  IADD3 R8, P2, R8, UR13, RZ ;  /* 0x0000000d08087c10 */ /* 0x000fe2000ff5e0ff */
[----:B------:R-:W2:Y:S01]  /*c8950*/  LDL.LU R36, [R1+0x2d44] ;  /* 0x002d440001247983 */ /* 0x000ea20000300800 */
[----:B------:R-:W-:-:S03]  /*c8960*/  IADD3.X R10, R10, UR7, RZ, P0, !PT ;  /* 0x000000070a0a7c10 */ /* 0x000fc600087fe4ff */
[----:B------:R-:W-:Y:S04]  /*c8970*/  STL [R1+0x2d28], R8 ;  /* 0x002d280801007387 */ /* 0x000fe80000100800 */
[----:B------:R1:W-:Y:S04]  /*c8980*/  LDGSTS.E [R2+0x8400], desc[UR60][R4.64], P1 ;  /* 0x0840000004027fae */ /* 0x0003e8000892187c */
[----:B------:R1:W-:Y:S04]  /*c8990*/  STL [R1+0x2d1c], R10 ;  /* 0x002d1c0a01007387 */ /* 0x0003e80000100800 */
[----:B------:R-:W2:Y:S01]  /*c89a0*/  LDL.LU R33, [R1+0x2e10] ;  /* 0x002e100001217983 */ /* 0x000ea20000300800 */
[----:B-1----:R-:W-:-:S03]  /*c89b0*/  IMAD.MOV.U32 R4, RZ, RZ, R26 ;  /* 0x000000ffff047224 */ /* 0x002fc600078e001a */
[----:B------:R-:W2:Y:S01]  /*c89c0*/  LDL.LU R26, [R1+0x2e18] ;  /* 0x002e1800011a7983 */ /* 0x000ea20000300800 */
[----:B------:R-:W-:Y:S02]  /*c89d0*/  IADD3 R7, P0, R7, UR13, RZ ;  /* 0x0000000d07077c10 */ /* 0x000fe4000ff1e0ff */
[----:B------:R-:W-:-:S03]  /*c89e0*/  IADD3.X R25, R25, UR7, RZ, P2, !PT ;  /* 0x0000000719197c10 */ /* 0x000fc600097fe4ff */
[----:B------:R-:W-:Y:S04]  /*c89f0*/  STL [R1+0x2d30], R7 ;  /* 0x002d300701007387 */ /* 0x000fe80000100800 */
[----:B------:R1:W-:Y:S04]  /*c8a00*/  STL [R1+0x2d24], R25 ;  /* 0x002d241901007387 */ /* 0x0003e80000100800 */
[----:B------:R-:W2:Y:S01]  /*c8a10*/  LDL.LU R34, [R1+0x2e0c] ;  /* 0x002e0c0001227983 */ /* 0x000ea20000300800 */
[----:B------:R-:W-:-:S03]  /*c8a20*/  IMAD.MOV.U32 R5, RZ, RZ, R32 ;  /* 0x000000ffff057224 */ /* 0x000fc600078e0020 */
[----:B------:R-:W2:Y:S04]  /*c8a30*/  LDL.LU R32, [R1+0x2e14] ;  /* 0x002e140001207983 */ /* 0x000ea80000300800 */
[----:B------:R1:W-:Y:S02]  /*c8a40*/  LDGSTS.E [R2+0x8480], desc[UR60][R4.64], P1 ;  /* 0x0848000004027fae */ /* 0x0003e4000892187c */
[----:B-1----:R-:W-:Y:S01]  /*c8a50*/  IMAD.MOV.U32 R4, RZ, RZ, R3 ;  /* 0x000000ffff047224 */ /* 0x002fe200078e0003 */
[----:B------:R-:W-:Y:S02]  /*c8a60*/  MOV R5, R10 ;  /* 0x0000000a00057202 */ /* 0x000fe40000000f00 */
[----:B------:R-:W2:Y:S01]  /*c8a70*/  LDL.LU R10, [R1+0x2e20] ;  /* 0x002e2000010a7983 */ /* 0x000ea20000300800 */
[----:B----4-:R-:W-:-:S03]  /*c8a80*/  IADD3 R6, P2, R6, UR13, RZ ;  /* 0x0000000d06067c10 */ /* 0x010fc6000ff5e0ff */
[----:B------:R1:W-:Y:S01]  /*c8a90*/  LDGSTS.E [R2+0x8500], desc[UR60][R4.64], P1 ;  /* 0x0850000004027fae */ /* 0x0003e2000892187c */
[----:B------:R-:W-:-:S03]  /*c8aa0*/  IADD3.X R39, R39, UR7, RZ, P0, !PT ;  /* 0x0000000727277c10 */ /* 0x000fc600087fe4ff */
[----:B------:R-:W4:Y:S04]  /*c8ab0*/  LDL.LU R3, [R1+0x2e28] ;  /* 0x002e280001037983 */ /* 0x000f280000300800 */
[----:B------:R3:W-:Y:S01]  /*c8ac0*/  STL [R1+0x2d38], R6 ;  /* 0x002d380601007387 */ /* 0x0007e20000100800 */
[----:B-1----:R-:W-:Y:S02]  /*c8ad0*/  IMAD.MOV.U32 R4, RZ, RZ, R8 ;  /* 0x000000ffff047224 */ /* 0x002fe400078e0008 */
[----:B------:R-:W-:Y:S01]  /*c8ae0*/  IMAD.MOV.U32 R5, RZ, RZ, R25 ;  /* 0x000000ffff057224 */ /* 0x000fe200078e0019 */
[----:B------:R-:W-:Y:S04]  /*c8af0*/  STL [R1+0x2d2c], R39 ;  /* 0x002d2c2701007387 */ /* 0x000fe80000100800 */
[----:B------:R-:W4:Y:S04]  /*c8b00*/  LDL.LU R25, [R1+0x2e1c] ;  /* 0x002e1c0001197983 */ /* 0x000f280000300800 */
[----:B------:R-:W4:Y:S04]  /*c8b10*/  LDL.LU R8, [R1+0x2e30] ;  /* 0x002e300001087983 */ /* 0x000f280000300800 */
[----:B------:R1:W-:Y:S01]  /*c8b20*/  LDGSTS.E [R2+0x8580], desc[UR60][R4.64], P1 ;  /* 0x0858000004027fae */ /* 0x0003e2000892187c */
[----:B------:R-:W-:Y:S01]  /*c8b30*/  IADD3.X R38, R38, UR7, RZ, P2, !PT ;  /* 0x0000000726267c10 */ /* 0x000fe200097fe4ff */
[----:B-1----:R-:W-:Y:S01]  /*c8b40*/  IMAD.MOV.U32 R4, RZ, RZ, R7 ;  /* 0x000000ffff047224 */ /* 0x002fe200078e0007 */
[----:B------:R-:W-:-:S05]  /*c8b50*/  MOV R5, R39 ;  /* 0x0000002700057202 */ /* 0x000fca0000000f00 */
[----:B------:R1:W-:Y:S02]  /*c8b60*/  LDGSTS.E [R2+0x8600], desc[UR60][R4.64], P1 ;  /* 0x0860000004027fae */ /* 0x0003e4000892187c */
[----:B-1----:R-:W-:Y:S02]  /*c8b70*/  IMAD.MOV.U32 R4, RZ, RZ, R6 ;  /* 0x000000ffff047224 */ /* 0x002fe400078e0006 */
[----:B------:R-:W-:-:S05]  /*c8b80*/  IMAD.MOV.U32 R5, RZ, RZ, R38 ;  /* 0x000000ffff057224 */ /* 0x000fca00078e0026 */
[----:B------:R1:W-:Y:S01]  /*c8b90*/  LDGSTS.E [R2+0x8680], desc[UR60][R4.64], P1 ;  /* 0x0868000004027fae */ /* 0x0003e2000892187c */
[----:B---3--:R-:W-:-:S05]  /*c8ba0*/  IADD3 R11, P0, R11, UR13, RZ ;  /* 0x0000000d0b0b7c10 */ /* 0x008fca000ff1e0ff */
[----:B------:R3:W-:Y:S04]  /*c8bb0*/  STL [R1+0x2d40], R11 ;  /* 0x002d400b01007387 */ /* 0x0007e80000100800 */
[----:B------:R4:W-:Y:S04]  /*c8bc0*/  STL [R1+0x2d34], R38 ;  /* 0x002d342601007387 */ /* 0x0009e80000100800 */
[----:B------:R-:W4:Y:S01]  /*c8bd0*/  LDL.LU R7, [R1+0x2e24] ;  /* 0x002e240001077983 */ /* 0x000f220000300800 */
[----:B------:R-:W-:Y:S01]  /*c8be0*/  IADD3.X R37, R37, UR7, RZ, P0, !PT ;  /* 0x0000000725257c10 */ /* 0x000fe200087fe4ff */
[----:B-1----:R-:W-:-:S02]  /*c8bf0*/  IMAD.MOV.U32 R4, RZ, RZ, R11 ;  /* 0x000000ffff047224 */ /* 0x002fc400078e000b */
[----:B------:R-:W4:Y:S01]  /*c8c00*/  LDL.LU R6, [R1+0x2e38] ;  /* 0x002e380001067983 */ /* 0x000f220000300800 */
[----:B--2---:R-:W-:-:S05]  /*c8c10*/  IADD3 R35, P3, R35, UR13, RZ ;  /* 0x0000000d23237c10 */ /* 0x004fca000ff7e0ff */
[----:B------:R-:W-:Y:S04]  /*c8c20*/  STL [R1+0x2d48], R35 ;  /* 0x002d482301007387 */ /* 0x000fe80000100800 */
[----:B------:R-:W-:Y:S04]  /*c8c30*/  STL [R1+0x2d3c], R37 ;  /* 0x002d3c2501007387 */ /* 0x000fe80000100800 */
[----:B---3--:R-:W2:Y:S01]  /*c8c40*/  LDL.LU R11, [R1+0x2e2c] ;  /* 0x002e2c00010b7983 */ /* 0x008ea20000300800 */
[----:B------:R-:W-:Y:S02]  /*c8c50*/  IADD3.X R36, R36, UR7, RZ, P3, !PT ;  /* 0x0000000724247c10 */ /* 0x000fe40009ffe4ff */
[----:B------:R-:W-:-:S02]  /*c8c60*/  IADD3 R33, P0, R33, UR13, RZ ;  /* 0x0000000d21217c10 */ /* 0x000fc4000ff1e0ff */
[----:B------:R-:W-:-:S03]  /*c8c70*/  IADD3 R26, P3, R26, UR13, RZ ;  /* 0x0000000d1a1a7c10 */ /* 0x000fc6000ff7e0ff */
[----:B------:R-:W-:Y:S04]  /*c8c80*/  STL [R1+0x2e10], R33 ;  /* 0x002e102101007387 */ /* 0x000fe80000100800 */
[----:B------:R1:W-:Y:S04]  /*c8c90*/  STL [R1+0x2d44], R36 ;  /* 0x002d442401007387 */ /* 0x0003e80000100800 */
[----:B------:R-:W3:Y:S04]  /*c8ca0*/  LDL.LU R40, [R1+0x2e40] ;  /* 0x002e400001287983 */ /* 0x000ee80000300800 */
[----:B------:R-:W-:Y:S01]  /*c8cb0*/  STL [R1+0x2e18], R26 ;  /* 0x002e181a01007387 */ /* 0x000fe20000100800 */
[----:B------:R-:W-:-:S05]  /*c8cc0*/  IADD3.X R34, R34, UR7, RZ, P0, !PT ;  /* 0x0000000722227c10 */ /* 0x000fca00087fe4ff */
[----:B------:R1:W-:Y:S04]  /*c8cd0*/  STL [R1+0x2e0c], R34 ;  /* 0x002e0c2201007387 */ /* 0x0003e80000100800 */
[----:B------:R-:W3:Y:S01]  /*c8ce0*/  LDL.LU R42, [R1+0x2e34] ;  /* 0x002e3400012a7983 */ /* 0x000ee20000300800 */
[----:B------:R-:W-:Y:S01]  /*c8cf0*/  MOV R5, R37 ;  /* 0x0000002500057202 */ /* 0x000fe20000000f00 */
[----:B------:R-:W-:-:S04]  /*c8d00*/  UISETP.GT.AND UP1, UPT, UR15, 0x25, UPT ;  /* 0x000000250f00788c */ /* 0x000fc8000bf24270 */
[----:B------:R1:W-:Y:S01]  /*c8d10*/  LDGSTS.E [R2+0x8700], desc[UR60][R4.64], P1 ;  /* 0x0870000004027fae */ /* 0x0003e2000892187c */
[----:B------:R-:W-:Y:S01]  /*c8d20*/  USEL UR12, URZ, 0x4, !UP1 ;  /* 0x000000043f0c7887 */ /* 0x000fe2000c800000 */
[----:B------:R-:W-:-:S03]  /*c8d30*/  IADD3.X R32, R32, UR7, RZ, P3, !PT ;  /* 0x0000000720207c10 */ /* 0x000fc60009ffe4ff */
[----:B------:R-:W-:Y:S01]  /*c8d40*/  USEL UR12, UR12, URZ, !UP0 ;  /* 0x0000003f0c0c7287 */ /* 0x000fe2000c000000 */
[----:B------:R-:W-:Y:S01]  /*c8d50*/  IADD3 R10, P0, R10, UR13, RZ ;  /* 0x0000000d0a0a7c10 */ /* 0x000fe2000ff1e0ff */
[----:B-1----:R-:W-:Y:S02]  /*c8d60*/  IMAD.MOV.U32 R4, RZ, RZ, R35 ;  /* 0x000000ffff047224 */ /* 0x002fe400078e0023 */
[----:B------:R-:W-:Y:S02]  /*c8d70*/  IMAD.MOV.U32 R5, RZ, RZ, R36 ;  /* 0x000000ffff057224 */ /* 0x000fe400078e0024 */
[----:B------:R-:W-:Y:S04]  /*c8d80*/  STL [R1+0x2e20], R10 ;  /* 0x002e200a01007387 */ /* 0x000fe80000100800 */
[----:B------:R1:W-:Y:S01]  /*c8d90*/  LDGSTS.E [R2+0x8780], desc[UR60][R4.64], P1 ;  /* 0x0878000004027fae */ /* 0x0003e2000892187c */
[----:B----4-:R-:W-:-:S03]  /*c8da0*/  IADD3 R3, P1, R3, UR13, RZ ;  /* 0x0000000d03037c10 */ /* 0x010fc6000ff3e0ff */
[----:B------:R4:W-:Y:S01]  /*c8db0*/  STL [R1+0x2e14], R32 ;  /* 0x002e142001007387 */ /* 0x0009e20000100800 */
[----:B------:R-:W-:-:S03]  /*c8dc0*/  ISETP.NE.U32.AND P2, PT, RZ, UR12, PT ;  /* 0x0000000cff007c0c */ /* 0x000fc6000bf45070 */
[----:B------:R-:W3:Y:S01]  /*c8dd0*/  LDL.LU R41, [R1+0x2e3c] ;  /* 0x002e3c0001297983 */ /* 0x000ee20000300800 */
[----:B------:R-:W-:-:S03]  /*c8de0*/  IADD3.X R25, R25, UR7, RZ, P0, !PT ;  /* 0x0000000719197c10 */ /* 0x000fc600087fe4ff */
[----:B------:R-:W-:Y:S01]  /*c8df0*/  STL [R1+0x2e28], R3 ;  /* 0x002e280301007387 */ /* 0x000fe20000100800 */
[----:B------:R-:W-:-:S03]  /*c8e00*/  IADD3 R8, P0, R8, UR13, RZ ;  /* 0x0000000d08087c10 */ /* 0x000fc6000ff1e0ff */
[----:B------:R2:W-:Y:S04]  /*c8e10*/  STL [R1+0x2e1c], R25 ;  /* 0x002e1c1901007387 */ /* 0x0005e80000100800 */
[----:B------:R-:W3:Y:S04]  /*c8e20*/  LDL.LU R38, [R1+0x2e48] ;  /* 0x002e480001267983 */ /* 0x000ee80000300800 */
[----:B------:R-:W3:Y:S04]  /*c8e30*/  LDL.LU R36, [R1+0x2f10] ;  /* 0x002f100001247983 */ /* 0x000ee80000300800 */
[----:B------:R-:W-:Y:S01]  /*c8e40*/  STL [R1+0x2e30], R8 ;  /* 0x002e300801007387 */ /* 0x000fe20000100800 */
[----:B-1----:R-:W-:Y:S01]  /*c8e50*/  IMAD.MOV.U32 R4, RZ, RZ, R33 ;  /* 0x000000ffff047224 */ /* 0x002fe200078e0021 */
[----:B------:R-:W-:-:S05]  /*c8e60*/  MOV R5, R34 ;  /* 0x0000002200057202 */ /* 0x000fca0000000f00 */
[----:B------:R1:W-:Y:S02]  /*c8e70*/  LDGSTS.E [R2+0x9400], desc[UR60][R4.64], P2 ;  /* 0x0940000004027fae */ /* 0x0003e4000912187c */
[----:B-1----:R-:W-:Y:S02]  /*c8e80*/  IMAD.MOV.U32 R5, RZ, RZ, R32 ;  /* 0x000000ffff057224 */ /* 0x002fe400078e0020 */
[----:B------:R-:W-:-:S05]  /*c8e90*/  IMAD.MOV.U32 R4, RZ, RZ, R26 ;  /* 0x000000ffff047224 */ /* 0x000fca00078e001a */
[----:B------:R1:W-:Y:S02]  /*c8ea0*/  LDGSTS.E [R2+0x9480], desc[UR60][R4.64], P2 ;  /* 0x0948000004027fae */ /* 0x0003e4000912187c */
[----:B-1----:R-:W-:Y:S01]  /*c8eb0*/  IMAD.MOV.U32 R4, RZ, RZ, R10 ;  /* 0x000000ffff047224 */ /* 0x002fe200078e000a */
[----:B------:R-:W-:-:S05]  /*c8ec0*/  MOV R5, R25 ;  /* 0x0000001900057202 */ /* 0x000fca0000000f00 */
[----:B------:R1:W-:Y:S02]  /*c8ed0*/  LDGSTS.E [R2+0x9500], desc[UR60][R4.64], P2 ;  /* 0x0950000004027fae */ /* 0x0003e4000912187c */
[----:B-1----:R-:W-:Y:S01]  /*c8ee0*/  IMAD.MOV.U32 R4, RZ, RZ, R3 ;  /* 0x000000ffff047224 */ /* 0x002fe200078e0003 */
[----:B------:R-:W-:-:S05]  /*c8ef0*/  IADD3.X R7, R7, UR7, RZ, P1, !PT ;  /* 0x0000000707077c10 */ /* 0x000fca0008ffe4ff */
[----:B------:R1:W-:Y:S04]  /*c8f00*/  STL [R1+0x2e24], R7 ;  /* 0x002e240701007387 */ /* 0x0003e80000100800 */
[----:B------:R-:W3:Y:S01]  /*c8f10*/  LDL.LU R39, [R1+0x2e44] ;  /* 0x002e440001277983 */ /* 0x000ee20000300800 */
[----:B------:R-:W-:-:S03]  /*c8f20*/  IADD3 R6, P1, R6, UR13, RZ ;  /* 0x0000000d06067c10 */ /* 0x000fc6000ff3e0ff */
[----:B------:R-:W3:Y:S04]  /*c8f30*/  LDL.LU R37, [R1+0x2f0c] ;  /* 0x002f0c0001257983 */ /* 0x000ee80000300800 */
[----:B------:R-:W3:Y:S04]  /*c8f40*/  LDL.LU R34, [R1+0x2f18] ;  /* 0x002f180001227983 */ /* 0x000ee80000300800 */
[----:B----4-:R-:W4:Y:S01]  /*c8f50*/  LDL.LU R32, [R1+0x2f20] ;  /* 0x002f200001207983 */ /* 0x010f220000300800 */
[----:B--2---:R-:W-:-:S03]  /*c8f60*/  IADD3.X R11, R11, UR7, RZ, P0, !PT ;  /* 0x000000070b0b7c10 */ /* 0x004fc600087fe4ff */
[----:B------:R-:W-:Y:S04]  /*c8f70*/  STL [R1+0x2e38], R6 ;  /* 0x002e380601007387 */ /* 0x000fe80000100800 */
[----:B------:R2:W-:Y:S04]  /*c8f80*/  STL [R1+0x2e2c], R11 ;  /* 0x002e2c0b01007387 */ /* 0x0005e80000100800 */
[----:B------:R-:W4:Y:S04]  /*c8f90*/  LDL.LU R35, [R1+0x2f14] ;  /* 0x002f140001237983 */ /* 0x000f280000300800 */
[----:B------:R-:W4:Y:S01]  /*c8fa0*/  LDL.LU R33, [R1+0x2f1c] ;  /* 0x002f1c0001217983 */ /* 0x000f220000300800 */
[----:B------:R-:W-:-:S03]  /*c8fb0*/  IMAD.MOV.U32 R5, RZ, RZ, R7 ;  /* 0x000000ffff057224 */ /* 0x000fc600078e0007 */
[----:B------:R-:W4:Y:S04]  /*c8fc0*/  LDL.LU R26, [R1+0x2f24] ;  /* 0x002f2400011a7983 */ /* 0x000f280000300800 */
[----:B------:R-:W4:Y:S01]  /*c8fd0*/  LDL.LU R25, [R1+0x2f28] ;  /* 0x002f280001197983 */ /* 0x000f220000300800 */
[----:B---3--:R-:W-:-:S03]  /*c8fe0*/  IADD3 R40, P0, R40, UR13, RZ ;  /* 0x0000000d28287c10 */ /* 0x008fc6000ff1e0ff */
[----:B------:R-:W3:Y:S04]  /*c8ff0*/  LDL.LU R10, [R1+0x2f30] ;  /* 0x002f3000010a7983 */ /* 0x000ee80000300800 */
[----:B-1----:R-:W3:Y:S04]  /*c9000*/  LDL.LU R7, [R1+0x2f38] ;  /* 0x002f380001077983 */ /* 0x002ee80000300800 */
[----:B------:R1:W-:Y:S04]  /*c9010*/  LDGSTS.E [R2+0x9580], desc[UR60][R4.64], P2 ;  /* 0x0958000004027fae */ /* 0x0003e8000912187c */
[----:B------:R-:W3:Y:S04]  /*c9020*/  LDL.LU R3, [R1+0x2f40] ;  /* 0x002f400001037983 */ /* 0x000ee80000300800 */
[----:B------:R-:W-:Y:S01]  /*c9030*/  STL [R1+0x2e40], R40 ;  /* 0x002e402801007387 */ /* 0x000fe20000100800 */
[----:B-1----:R-:W-:Y:S01]  /*c9040*/  IMAD.MOV.U32 R4, RZ, RZ, R8 ;  /* 0x000000ffff047224 */ /* 0x002fe200078e0008 */
[----:B------:R-:W-:-:S02]  /*c9050*/  IADD3.X R42, R42, UR7, RZ, P1, !PT ;  /* 0x000000072a2a7c10 */ /* 0x000fc40008ffe4ff */
[----:B------:R-:W-:-:S03]  /*c9060*/  MOV R5, R11 ;  /* 0x0000000b00057202 */ /* 0x000fc60000000f00 */
[----:B------:R-:W-:Y:S04]  /*c9070*/  STL [R1+0x2e34], R42 ;  /* 0x002e342a01007387 */ /* 0x000fe80000100800 */
[----:B--2---:R-:W2:Y:S04]  /*c9080*/  LDL.LU R11, [R1+0x2f2c] ;  /* 0x002f2c00010b7983 */ /* 0x004ea80000300800 */
[----:B------:R1:W-:Y:S04]  /*c9090*/  LDGSTS.E [R2+0x9600], desc[UR60][R4.64], P2 ;  /* 0x0960000004027fae */ /* 0x0003e8000912187c */
[----:B------:R-:W2:Y:S01]  /*c90a0*/  LDL.LU R8, [R1+0x2f34] ;  /* 0x002f340001087983 */ /* 0x000ea20000300800 */
[----:B-1----:R-:W-:-:S03]  /*c90b0*/  IMAD.MOV.U32 R4, RZ, RZ, R6 ;  /* 0x000000ffff047224 */ /* 0x002fc600078e0006 */
[----:B------:R-:W2:Y:S01]  /*c90c0*/  LDL.LU R6, [R1+0x2f3c] ;  /* 0x002f3c0001067983 */ /* 0x000ea20000300800 */
[----:B------:R-:W-:Y:S01]  /*c90d0*/  UISETP.GT.AND UP1, UPT, UR15, 0x29, UPT ;  /* 0x000000290f00788c */ /* 0x000fe2000bf24270 */
[----:B------:R-:W-:-:S03]  /*c90e0*/  IMAD.MOV.U32 R5, RZ, RZ, R42 ;  /* 0x000000ffff057224 */ /* 0x000fc600078e002a */
[----:B------:R-:W-:Y:S01]  /*c90f0*/  USEL UR12, URZ, 0x4, !UP1 ;  /* 0x000000043f0c7887 */ /* 0x000fe2000c800000 */
[----:B------:R-:W-:Y:S01]  /*c9100*/  IADD3.X R41, R41, UR7, RZ, P0, !PT ;  /* 0x0000000729297c10 */ /* 0x000fe200087fe4ff */
[----:B------:R1:W-:Y:S02]  /*c9110*/  LDGSTS.E [R2+0x9680], desc[UR60][R4.64], P2 ;  /* 0x0968000004027fae */ /* 0x0003e4000912187c */
[----:B------:R-:W-:Y:S01]  /*c9120*/  USEL UR12, UR12, URZ, !UP0 ;  /* 0x0000003f0c0c7287 */ /* 0x000fe2000c000000 */
[----:B------:R-:W-:Y:S01]  /*c9130*/  IADD3 R38, P1, R38, UR13, RZ ;  /* 0x0000000d26267c10 */ /* 0x000fe2000ff3e0ff */
[----:B-1----:R-:W-:Y:S01]  /*c9140*/  IMAD.MOV.U32 R4, RZ, RZ, R40 ;  /* 0x000000ffff047224 */ /* 0x002fe200078e0028 */
[----:B------:R-:W-:-:S03]  /*c9150*/  MOV R5, R41 ;  /* 0x0000002900057202 */ /* 0x000fc60000000f00 */
[----:B------:R-:W-:Y:S02]  /*c9160*/  ISETP.NE.U32.AND P0, PT, RZ, UR12, PT ;  /* 0x0000000cff007c0c */ /* 0x000fe4000bf05070 */
[----:B------:R-:W-:Y:S01]  /*c9170*/  IADD3 R36, P3, R36, UR13, RZ ;  /* 0x0000000d24247c10 */ /* 0x000fe2000ff7e0ff */
[----:B------:R1:W-:Y:S02]  /*c9180*/  LDGSTS.E [R2+0x9700], desc[UR60][R4.64], P2 ;  /* 0x0970000004027fae */ /* 0x0003e4000912187c */
[----:B-1----:R-:W-:Y:S02]  /*c9190*/  IMAD.MOV.U32 R4, RZ, RZ, R38 ;  /* 0x000000ffff047224 */ /* 0x002fe400078e0026 */
[----:B------:R-:W-:Y:S04]  /*c91a0*/  STL [R1+0x2e48], R38 ;  /* 0x002e482601007387 */ /* 0x000fe80000100800 */
[----:B------:R-:W-:Y:S04]  /*c91b0*/  STL [R1+0x2e3c], R41 ;  /* 0x002e3c2901007387 */ /* 0x000fe80000100800 */
[----:B------:R-:W-:Y:S01]  /*c91c0*/  STL [R1+0x2f10], R36 ;  /* 0x002f102401007387 */ /* 0x000fe20000100800 */
[----:B------:R-:W-:-:S05]  /*c91d0*/  IADD3.X R39, R39, UR7, RZ, P1, !PT ;  /* 0x0000000727277c10 */ /* 0x000fca0008ffe4ff */
[----:B------:R-:W-:Y:S01]  /*c91e0*/  IMAD.MOV.U32 R5, RZ, RZ, R39 ;  /* 0x000000ffff057224 */ /* 0x000fe200078e0027 */
[----:B------:R-:W-:Y:S02]  /*c91f0*/  IADD3.X R37, R37, UR7, RZ, P3, !PT ;  /* 0x0000000725257c10 */ /* 0x000fe40009ffe4ff */
[----:B------:R-:W-:Y:S02]  /*c9200*/  IADD3 R34, P1, R34, UR13, RZ ;  /* 0x0000000d22227c10 */ /* 0x000fe4000ff3e0ff */
[----:B------:R1:W-:Y:S01]  /*c9210*/  LDGSTS.E [R2+0x9780], desc[UR60][R4.64], P2 ;  /* 0x0978000004027fae */ /* 0x0003e2000912187c */
[----:B----4-:R-:W-:Y:S01]  /*c9220*/  IADD3 R32, P2, R32, UR13, RZ ;  /* 0x0000000d20207c10 */ /* 0x010fe2000ff5e0ff */
[----:B-1----:R-:W-:Y:S01]  /*c9230*/  IMAD.MOV.U32 R4, RZ, RZ, R36 ;  /* 0x000000ffff047224 */ /* 0x002fe200078e0024 */
[----:B------:R-:W-:Y:S02]  /*c9240*/  MOV R5, R37 ;  /* 0x0000002500057202 */ /* 0x000fe40000000f00 */
[----:B------:R-:W-:-:S03]  /*c9250*/  IADD3.X R35, R35, UR7, RZ, P1, !PT ;  /* 0x0000000723237c10 */ /* 0x000fc60008ffe4ff */
[----:B------:R1:W-:Y:S01]  /*c9260*/  LDGSTS.E [R2+0xa400], desc[UR60][R4.64], P0 ;  /* 0x0a40000004027fae */ /* 0x0003e2000812187c */
[----:B------:R-:W-:Y:S01]  /*c9270*/  IADD3.X R33, R33, UR7, RZ, P2, !PT ;  /* 0x0000000721217c10 */ /* 0x000fe200097fe4ff */
[----:B-1----:R-:W-:Y:S02]  /*c9280*/  IMAD.MOV.U32 R4, RZ, RZ, R34 ;  /* 0x000000ffff047224 */ /* 0x002fe400078e0022 */
[----:B------:R-:W-:Y:S01]  /*c9290*/  IMAD.MOV.U32 R5, RZ, RZ, R35 ;  /* 0x000000ffff057224 */ /* 0x000fe200078e0023 */
[----:B------:R-:W-:-:S04]  /*c92a0*/  IADD3 R25, P1, R25, UR13, RZ ;  /* 0x0000000d19197c10 */ /* 0x000fc8000ff3e0ff */
[----:B------:R1:W-:Y:S01]  /*c92b0*/  LDGSTS.E [R2+0xa480], desc[UR60][R4.64], P0 ;  /* 0x0a48000004027fae */ /* 0x0003e2000812187c */
[----:B------:R-:W-:Y:S02]  /*c92c0*/  IADD3.X R26, R26, UR7, RZ, P1, !PT ;  /* 0x000000071a1a7c10 */ /* 0x000fe40008ffe4ff */
[----:B---3--:R-:W-:Y:S01]  /*c92d0*/  IADD3 R10, P2, R10, UR13, RZ ;  /* 0x0000000d0a0a7c10 */ /* 0x008fe2000ff5e0ff */
[----:B------:R-:W-:Y:S01]  /*c92e0*/  STL [R1+0x2e44], R39 ;  /* 0x002e442701007387 */ /* 0x000fe20000100800 */
[----:B------:R-:W-:Y:S01]  /*c92f0*/  IADD3 R7, P3, R7, UR13, RZ ;  /* 0x0000000d07077c10 */ /* 0x000fe2000ff7e0ff */
[----:B-1----:R-:W-:Y:S01]  /*c9300*/  IMAD.MOV.U32 R4, RZ, RZ, R32 ;  /* 0x000000ffff047224 */ /* 0x002fe200078e0020 */
[----:B------:R-:W-:Y:S01]  /*c9310*/  MOV R5, R33 ;  /* 0x0000002100057202 */ /* 0x000fe20000000f00 */
[----:B------:R-:W-:Y:S01]  /*c9320*/  STL [R1+0x2f18], R34 ;  /* 0x002f182201007387 */ /* 0x000fe20000100800 */
[----:B------:R-:W-:-:S03]  /*c9330*/  IADD3 R3, P1, R3, UR13, RZ ;  /* 0x0000000d03037c10 */ /* 0x000fc6000ff3e0ff */
[----:B------:R1:W-:Y:S04]  /*c9340*/  LDGSTS.E [R2+0xa500], desc[UR60][R4.64], P0 ;  /* 0x0a50000004027fae */ /* 0x0003e8000812187c */
[----:B------:R-:W-:Y:S04]  /*c9350*/  STL [R1+0x2f0c], R37 ;  /* 0x002f0c2501007387 */ /* 0x000fe80000100800 */
[----:B------:R-:W-:Y:S01]  /*c9360*/  STL [R1+0x2f20], R32 ;  /* 0x002f202001007387 */ /* 0x000fe20000100800 */
[----:B--2---:R-:W-:Y:S01]  /*c9370*/  IADD3.X R11, R11, UR7, RZ, P2, !PT ;  /* 0x000000070b0b7c10 */ /* 0x004fe200097fe4ff */
[----:B-1----:R-:W-:-:S02]  /*c9380*/  IMAD.MOV.U32 R4, RZ, RZ, R25 ;  /* 0x000000ffff047224 */ /* 0x002fc400078e0019 */
[----:B------:R-:W-:Y:S01]  /*c9390*/  IMAD.MOV.U32 R5, RZ, RZ, R26 ;  /* 0x000000ffff057224 */ /* 0x000fe200078e001a */
[----:B------:R-:W-:Y:S04]  /*c93a0*/  STL [R1+0x2f14], R35 ;  /* 0x002f142301007387 */ /* 0x000fe80000100800 */
[----:B------:R-:W-:Y:S01]  /*c93b0*/  STL [R1+0x2f28], R25 ;  /* 0x002f281901007387 */ /* 0x000fe20000100800 */
[----:B------:R-:W-:-:S03]  /*c93c0*/  IADD3.X R8, R8, UR7, RZ, P3, !PT ;  /* 0x0000000708087c10 */ /* 0x000fc60009ffe4ff */
[----:B------:R-:W-:Y:S04]  /*c93d0*/  STL [R1+0x2f1c], R33 ;  /* 0x002f1c2101007387 */ /* 0x000fe80000100800 */
[----:B------:R-:W-:Y:S01]  /*c93e0*/  STL [R1+0x2f30], R10 ;  /* 0x002f300a01007387 */ /* 0x000fe20000100800 */
[----:B------:R-:W-:-:S03]  /*c93f0*/  IADD3.X R6, R6, UR7, RZ, P1, !PT ;  /* 0x0000000706067c10 */ /* 0x000fc60008ffe4ff */
[----:B------:R1:W-:Y:S04]  /*c9400*/  LDGSTS.E [R2+0xa580], desc[UR60][R4.64], P0 ;  /* 0x0a58000004027fae */ /* 0x0003e8000812187c */
[----:B------:R-:W-:Y:S04]  /*c9410*/  STL [R1+0x2f24], R26 ;  /* 0x002f241a01007387 */ /* 0x000fe80000100800 */
[----:B------:R-:W-:Y:S01]  /*c9420*/  STL [R1+0x2f38], R7 ;  /* 0x002f380701007387 */ /* 0x000fe20000100800 */
[----:B-1----:R-:W-:Y:S01]  /*c9430*/  IMAD.MOV.U32 R4, RZ, RZ, R10 ;  /* 0x000000ffff047224 */ /* 0x002fe200078e000a */
[----:B------:R-:W-:-:S02]  /*c9440*/  MOV R5, R11 ;  /* 0x0000000b00057202 */ /* 0x000fc40000000f00 */
[----:B------:R-:W-:Y:S04]  /*c9450*/  STL [R1+0x2f40], R3 ;  /* 0x002f400301007387 */ /* 0x000fe80000100800 */
[----:B------:R-:W-:Y:S04]  /*c9460*/  STL [R1+0x2f2c], R11 ;  /* 0x002f2c0b01007387 */ /* 0x000fe80000100800 */
[----:B------:R-:W-:Y:S04]  /*c9470*/  STL [R1+0x2f34], R8 ;  /* 0x002f340801007387 */ /* 0x000fe80000100800 */
[----:B------:R1:W-:Y:S04]  /*c9480*/  LDGSTS.E [R2+0xa600], desc[UR60][R4.64], P0 ;  /* 0x0a60000004027fae */ /* 0x0003e8000812187c */
[----:B------:R2:W-:Y:S04]  /*c9490*/  STL [R1+0x2f3c], R6 ;  /* 0x002f3c0601007387 */ /* 0x0005e80000100800 */
[----:B------:R-:W3:Y:S01]  /*c94a0*/  LDL.LU R224, [R1+0x48b0] ;  /* 0x0048b00001e07983 */ /* 0x000ee20000300800 */
[----:B-1----:R-:W-:-:S03]  /*c94b0*/  IMAD.MOV.U32 R4, RZ, RZ, R7 ;  /* 0x000000ffff047224 */ /* 0x002fc600078e0007 */
[----:B------:R-:W4:Y:S01]  /*c94c0*/  LDL.LU R123, [R1+0x48a8] ;  /* 0x0048a800017b7983 */ /* 0x000f220000300800 */
[----:B------:R-:W-:-:S03]  /*c94d0*/  IMAD.MOV.U32 R5, RZ, RZ, R8 ;  /* 0x000000ffff057224 */ /* 0x000fc600078e0008 */
[----:B------:R-:W4:Y:S04]  /*c94e0*/  LDL.LU R117, [R1+0x48a0] ;  /* 0x0048a00001757983 */ /* 0x000f280000300800 */
[----:B------:R1:W-:Y:S04]  /*c94f0*/  LDGSTS.E [R2+0xa680], desc[UR60][R4.64], P0 ;  /* 0x0a68000004027fae */ /* 0x0003e8000812187c */
[----:B------:R-:W4:Y:S01]  /*c9500*/  LDL.LU R122, [R1+0x4898] ;  /* 0x00489800017a7983 */ /* 0x000f220000300800 */
[----:B-1----:R-:W-:-:S03]  /*c9510*/  MOV R5, R6 ;  /* 0x0000000600057202 */ /* 0x002fc60000000f00 */
[----:B--2---:R-:W2:Y:S04]  /*c9520*/  LDL.LU R6, [R1+0x4890] ;  /* 0x0048900001067983 */ /* 0x004ea80000300800 */
        /* <DEDUP_REMOVED lines=69> */
[----:B---3--:R-:W-:-:S03]  /*c9980*/  IADD3 R224, P1, R224, UR13, RZ ;  /* 0x0000000de0e07c10 */ /* 0x008fc6000ff3e0ff */
[----:B------:R-:W3:Y:S04]  /*c9990*/  LDL.LU R26, [R1+0x40e0] ;  /* 0x0040e000011a7983 */ /* 0x000ee80000300800 */
[----:B------:R-:W3:Y:S01]  /*c99a0*/  LDL.LU R25, [R1+0x40e4] ;  /* 0x0040e40001197983 */ /* 0x000ee20000300800 */
[----:B----4-:R-:W-:-:S03]  /*c99b0*/  IADD3 R117, P5, R117, UR13, RZ ;  /* 0x0000000d75757c10 */ /* 0x010fc6000ffbe0ff */
[----:B------:R-:W4:Y:S01]  /*c99c0*/  LDL.LU R11, [R1+0x40e8] ;  /* 0x0040e800010b7983 */ /* 0x000f220000300800 */
[----:B------:R-:W-:-:S03]  /*c99d0*/  IADD3 R123, P6, R123, UR13, RZ ;  /* 0x0000000d7b7b7c10 */ /* 0x000fc6000ffde0ff */
[----:B------:R-:W3:Y:S04]  /*c99e0*/  LDL.LU R10, [R1+0x40ec] ;  /* 0x0040ec00010a7983 */ /* 0x000ee80000300800 */
[----:B------:R-:W3:Y:S04]  /*c99f0*/  LDL.LU R8, [R1+0x40f0] ;  /* 0x0040f00001087983 */ /* 0x000ee80000300800 */
[----:B------:R1:W-:Y:S01]  /*c9a00*/  LDGSTS.E [R2+0xa700], desc[UR60][R4.64], P0 ;  /* 0x0a70000004027fae */ /* 0x0003e2000812187c */
[----:B------:R-:W-:Y:S02]  /*c9a10*/  IADD3 R122, P4, R122, UR13, RZ ;  /* 0x0000000d7a7a7c10 */ /* 0x000fe4000ff9e0ff */
[----:B--2---:R-:W-:Y:S01]  /*c9a20*/  IADD3 R6, P3, R6, UR13, RZ ;  /* 0x0000000d06067c10 */ /* 0x004fe2000ff7e0ff */
[----:B------:R-:W1:Y:S04]  /*c9a30*/  LDL.LU R5, [R1+0x4870] ;  /* 0x0048700001057983 */ /* 0x000e680000300800 */
[----:B------:R2:W-:Y:S01]  /*c9a40*/  STL [R1+0x48a0], R117 ;  /* 0x0048a07501007387 */ /* 0x0005e20000100800 */
[----:B------:R-:W-:-:S03]  /*c9a50*/  IADD3.X R7, R7, UR7, RZ, P1, !PT ;  /* 0x0000000707077c10 */ /* 0x000fc60008ffe4ff */
[----:B------:R-:W-:Y:S01]  /*c9a60*/  STL [R1+0x48b0], R224 ;  /* 0x0048b0e001007387 */ /* 0x000fe20000100800 */
[----:B------:R-:W-:-:S03]  /*c9a70*/  IADD3 R119, P2, R119, UR13, RZ ;  /* 0x0000000d77777c10 */ /* 0x000fc6000ff5e0ff */
[----:B--2---:R-:W2:Y:S04]  /*c9a80*/  LDL.LU R117, [R1+0x4894] ;  /* 0x0048940001757983 */ /* 0x004ea80000300800 */
[----:B------:R-:W-:Y:S04]  /*c9a90*/  STL [R1+0x48a8], R123 ;  /* 0x0048a87b01007387 */ /* 0x000fe80000100800 */
[----:B------:R4:W-:Y:S01]  /*c9aa0*/  STL [R1+0x4890], R6 ;  /* 0x0048900601007387 */ /* 0x0009e20000100800 */
[----:B------:R-:W-:-:S03]  /*c9ab0*/  IADD3 R3, P1, R3, UR13, RZ ;  /* 0x0000000d03037c10 */ /* 0x000fc6000ff3e0ff */
[----:B----4-:R-:W4:Y:S04]  /*c9ac0*/  LDL.LU R6, [R1+0x488c] ;  /* 0x00488c0001067983 */ /* 0x010f280000300800 */
[----:B------:R-:W-:Y:S04]  /*c9ad0*/  STL [R1+0x4898], R122 ;  /* 0x0048987a01007387 */ /* 0x000fe80000100800 */
[----:B------:R-:W3:Y:S04]  /*c9ae0*/  LDL.LU R224, [R1+0x4868] ;  /* 0x0048680001e07983 */ /* 0x000ee80000300800 */
[----:B------:R1:W-:Y:S04]  /*c9af0*/  STL [R1+0x48a4], R7 ;  /* 0x0048a40701007387 */ /* 0x0003e80000100800 */
[----:B------:R-:W-:Y:S04]  /*c9b00*/  STL [R1+0x4888], R119 ;  /* 0x0048887701007387 */ /* 0x000fe80000100800 */
[----:B-1----:R-:W3:Y:S04]  /*c9b10*/  LDL.LU R7, [R1+0x4884] ;  /* 0x0048840001077983 */ /* 0x002ee80000300800 */
[----:B------:R-:W3:Y:S04]  /*c9b20*/  LDL.LU R123, [R1+0x4860] ;  /* 0x00486000017b7983 */ /* 0x000ee80000300800 */
[----:B------:R1:W-:Y:S01]  /*c9b30*/  STL [R1+0x4880], R3 ;  /* 0x0048800301007387 */ /* 0x0003e20000100800 */
[----:B------:R-:W-:-:S03]  /*c9b40*/  IADD3.X R116, R116, UR7, RZ, P6, !PT ;  /* 0x0000000774747c10 */ /* 0x000fc6000b7fe4ff */
[----:B-1----:R-:W3:Y:S04]  /*c9b50*/  LDL.LU R3, [R1+0x487c] ;  /* 0x00487c0001037983 */ /* 0x002ee80000300800 */
[----:B------:R1:W-:Y:S04]  /*c9b60*/  STL [R1+0x489c], R116 ;  /* 0x00489c7401007387 */ /* 0x0003e80000100800 */
[----:B-1----:R-:W3:Y:S04]  /*c9b70*/  LDL.LU R116, [R1+0x4858] ;  /* 0x0048580001747983 */ /* 0x002ee80000300800 */
[----:B------:R-:W3:Y:S04]  /*c9b80*/  LDL.LU R122, [R1+0x4874] ;  /* 0x00487400017a7983 */ /* 0x000ee80000300800 */
[----:B------:R-:W3:Y:S04]  /*c9b90*/  LDL.LU R119, [R1+0x4850] ;  /* 0x0048500001777983 */ /* 0x000ee80000300800 */
[----:B------:R-:W3:Y:S01]  /*c9ba0*/  LDL.LU R4, [R1+0x486c] ;  /* 0x00486c0001047983 */ /* 0x000ee20000300800 */
[----:B------:R-:W-:-:S05]  /*c9bb0*/  IADD3 R118, P6, R118, UR13, RZ ;  /* 0x0000000d76767c10 */ /* 0x000fca000ffde0ff */
[----:B------:R-:W-:Y:S01]  /*c9bc0*/  STL [R1+0x4878], R118 ;  /* 0x0048787601007387 */ /* 0x000fe20000100800 */
[----:B--2---:R-:W-:-:S05]  /*c9bd0*/  IADD3.X R117, R117, UR7, RZ, P5, !PT ;  /* 0x0000000775757c10 */ /* 0x004fca000affe4ff */
[----:B------:R1:W-:Y:S01]  /*c9be0*/  STL [R1+0x4894], R117 ;  /* 0x0048947501007387 */ /* 0x0003e20000100800 */
[----:B------:R-:W-:-:S03]  /*c9bf0*/  IADD3 R5, P5, R5, UR13, RZ ;  /* 0x0000000d05057c10 */ /* 0x000fc6000ffbe0ff */
[----:B-1----:R-:W2:Y:S01]  /*c9c00*/  LDL.LU R117, [R1+0x4848] ;  /* 0x0048480001757983 */ /* 0x002ea20000300800 */
[----:B----4-:R-:W-:-:S03]  /*c9c10*/  IADD3.X R6, R6, UR7, RZ, P4, !PT ;  /* 0x0000000706067c10 */ /* 0x010fc6000a7fe4ff */
[----:B------:R-:W4:Y:S04]  /*c9c20*/  LDL.LU R118, [R1+0x4864] ;  /* 0x0048640001767983 */ /* 0x000f280000300800 */
[----:B------:R1:W-:Y:S01]  /*c9c30*/  STL [R1+0x488c], R6 ;  /* 0x00488c0601007387 */ /* 0x0003e20000100800 */
[----:B---3--:R-:W-:-:S03]  /*c9c40*/  IADD3 R224, P4, R224, UR13, RZ ;  /* 0x0000000de0e07c10 */ /* 0x008fc6000ff9e0ff */
[----:B-1----:R-:W3:Y:S01]  /*c9c50*/  LDL.LU R6, [R1+0x4840] ;  /* 0x0048400001067983 */ /* 0x002ee20000300800 */
[----:B------:R-:W-:-:S05]  /*c9c60*/  IADD3.X R7, R7, UR7, RZ, P3, !PT ;  /* 0x0000000707077c10 */ /* 0x000fca0009ffe4ff */
[----:B------:R1:W-:Y:S01]  /*c9c70*/  STL [R1+0x4884], R7 ;  /* 0x0048840701007387 */ /* 0x0003e20000100800 */
[----:B------:R-:W-:-:S03]  /*c9c80*/  IADD3 R123, P3, R123, UR13, RZ ;  /* 0x0000000d7b7b7c10 */ /* 0x000fc6000ff7e0ff */
[----:B-1----:R-:W3:Y:S01]  /*c9c90*/  LDL.LU R7, [R1+0x485c] ;  /* 0x00485c0001077983 */ /* 0x002ee20000300800 */
[----:B------:R-:W-:-:S03]  /*c9ca0*/  IADD3.X R3, R3, UR7, RZ, P2, !PT ;  /* 0x0000000703037c10 */ /* 0x000fc600097fe4ff */
[----:B------:R-:W-:Y:S04]  /*c9cb0*/  STL [R1+0x4868], R224 ;  /* 0x004868e001007387 */ /* 0x000fe80000100800 */
[----:B------:R-:W-:Y:S04]  /*c9cc0*/  STL [R1+0x4870], R5 ;  /* 0x0048700501007387 */ /* 0x000fe80000100800 */
[----:B------:R1:W-:Y:S01]  /*c9cd0*/  STL [R1+0x487c], R3 ;  /* 0x00487c0301007387 */ /* 0x0003e20000100800 */
[----:B------:R-:W-:-:S03]  /*c9ce0*/  IADD3 R116, P2, R116, UR13, RZ ;  /* 0x0000000d74747c10 */ /* 0x000fc6000ff5e0ff */
[----:B-1----:R-:W3:Y:S01]  /*c9cf0*/  LDL.LU R3, [R1+0x4838] ;  /* 0x0048380001037983 */ /* 0x002ee20000300800 */
[----:B------:R-:W-:-:S03]  /*c9d00*/  IADD3.X R122, R122, UR7, RZ, P1, !PT ;  /* 0x000000077a7a7c10 */ /* 0x000fc60008ffe4ff */
[----:B------:R-:W-:Y:S01]  /*c9d10*/  STL [R1+0x4860], R123 ;  /* 0x0048607b01007387 */ /* 0x000fe20000100800 */
[----:B------:R-:W-:-:S03]  /*c9d20*/  IADD3.X R4, R4, UR7, RZ, P6, !PT ;  /* 0x0000000704047c10 */ /* 0x000fc6000b7fe4ff */
[----:B------:R1:W-:Y:S04]  /*c9d30*/  STL [R1+0x4858], R116 ;  /* 0x0048587401007387 */ /* 0x0003e80000100800 */
[----:B-1----:R-:W3:Y:S04]  /*c9d40*/  LDL.LU R116, [R1+0x4854] ;  /* 0x0048540001747983 */ /* 0x002ee80000300800 */
[----:B------:R1:W-:Y:S04]  /*c9d50*/  STL [R1+0x486c], R4 ;  /* 0x00486c0401007387 */ /* 0x0003e80000100800 */
[----:B------:R-:W-:Y:S04]  /*c9d60*/  STL [R1+0x4874], R122 ;  /* 0x0048747a01007387 */ /* 0x000fe80000100800 */
[----:B-1----:R-:W3:Y:S01]  /*c9d70*/  LDL.LU R4, [R1+0x47b0] ;  /* 0x0047b00001047983 */ /* 0x002ee20000300800 */
[----:B------:R-:W-:-:S05]  /*c9d80*/  IADD3 R119, P1, R119, UR13, RZ ;  /* 0x0000000d77777c10 */ /* 0x000fca000ff3e0ff */
[----:B------:R-:W-:Y:S01]  /*c9d90*/  STL [R1+0x4850], R119 ;  /* 0x0048507701007387 */ /* 0x000fe20000100800 */
[----:B--2---:R-:W-:Y:S02]  /*c9da0*/  IADD3 R117, P6, R117, UR13, RZ ;  /* 0x0000000d75757c10 */ /* 0x004fe4000ffde0ff */
[----:B----4-:R-:W-:-:S03]  /*c9db0*/  IADD3.X R118, R118, UR7, RZ, P5, !PT ;  /* 0x0000000776767c10 */ /* 0x010fc6000affe4ff */
[----:B------:R1:W-:Y:S04]  /*c9dc0*/  STL [R1+0x4848], R117 ;  /* 0x0048487501007387 */ /* 0x0003e80000100800 */
[----:B-1----:R-:W2:Y:S01]  /*c9dd0*/  LDL.LU R117, [R1+0x484c] ;  /* 0x00484c0001757983 */ /* 0x002ea20000300800 */
[----:B---3--:R-:W-:-:S03]  /*c9de0*/  IADD3 R6, P5, R6, UR13, RZ ;  /* 0x0000000d06067c10 */ /* 0x008fc6000ffbe0ff */
[----:B------:R-:W3:Y:S04]  /*c9df0*/  LDL.LU R225, [R1+0x47a8] ;  /* 0x0047a80001e17983 */ /* 0x000ee80000300800 */
[----:B------:R1:W-:Y:S04]  /*c9e00*/  STL [R1+0x4840], R6 ;  /* 0x0048400601007387 */ /* 0x0003e80000100800 */
[----:B------:R-:W-:Y:S04]  /*c9e10*/  STL [R1+0x4864], R118 ;  /* 0x0048647601007387 */ /* 0x000fe80000100800 */
[----:B-1----:R-:W4:Y:S04]  /*c9e20*/  LDL.LU R6, [R1+0x4844] ;  /* 0x0048440001067983 */ /* 0x002f280000300800 */
[----:B------:R-:W4:Y:S01]  /*c9e30*/  LDL.LU R224, [R1+0x47a0] ;  /* 0x0047a00001e07983 */ /* 0x000f220000300800 */
[----:B------:R-:W-:-:S03]  /*c9e40*/  IADD3.X R7, R7, UR7, RZ, P4, !PT ;  /* 0x0000000707077c10 */ /* 0x000fc6000a7fe4ff */
[----:B------:R-:W4:Y:S04]  /*c9e50*/  LDL.LU R123, [R1+0x483c] ;  /* 0x00483c00017b7983 */ /* 0x000f280000300800 */
[----:B------:R1:W-:Y:S04]  /*c9e60*/  STL [R1+0x485c], R7 ;  /* 0x00485c0701007387 */ /* 0x0003e80000100800 */
[----:B-1----:R-:W4:Y:S01]  /*c9e70*/  LDL.LU R7, [R1+0x4798] ;  /* 0x0047980001077983 */ /* 0x002f220000300800 */
[----:B------:R-:W-:-:S05]  /*c9e80*/  IADD3 R3, P4, R3, UR13, RZ ;  /* 0x0000000d03037c10 */ /* 0x000fca000ff9e0ff */
[----:B------:R1:W-:Y:S04]  /*c9e90*/  STL [R1+0x4838], R3 ;  /* 0x0048380301007387 */ /* 0x0003e80000100800 */
[----:B-1----:R-:W4:Y:S01]  /*c9ea0*/  LDL.LU R3, [R1+0x4834] ;  /* 0x0048340001037983 */ /* 0x002f220000300800 */
[----:B------:R-:W-:-:S03]  /*c9eb0*/  IADD3.X R116, R116, UR7, RZ, P3, !PT ;  /* 0x0000000774747c10 */ /* 0x000fc60009ffe4ff */
[----:B------:R-:W4:Y:S04]  /*c9ec0*/  LDL.LU R122, [R1+0x4790] ;  /* 0x00479000017a7983 */ /* 0x000f280000300800 */
[----:B------:R-:W4:Y:S04]  /*c9ed0*/  LDL.LU R119, [R1+0x482c] ;  /* 0x00482c0001777983 */ /* 0x000f280000300800 */
[----:B------:R1:W-:Y:S01]  /*c9ee0*/  STL [R1+0x4854], R116 ;  /* 0x0048547401007387 */ /* 0x0003e20000100800 */
[----:B------:R-:W-:-:S03]  /*c9ef0*/  IADD3 R4, P3, R4, UR13, RZ ;  /* 0x0000000d04047c10 */ /* 0x000fc6000ff7e0ff */
[----:B-1----:R-:W4:Y:S04]  /*c9f00*/  LDL.LU R116, [R1+0x4788] ;  /* 0x0047880001747983 */ /* 0x002f280000300800 */
[----:B------:R1:W-:Y:S04]  /*c9f10*/  STL [R1+0x47b0], R4 ;  /* 0x0047b00401007387 */ /* 0x0003e80000100800 */
[----:B-1----:R-:W4:Y:S04]  /*c9f20*/  LDL.LU R4, [R1+0x47a4] ;  /* 0x0047a40001047983 */ /* 0x002f280000300800 */
[----:B------:R-:W4:Y:S01]  /*c9f30*/  LDL.LU R118, [R1+0x4780] ;  /* 0x0047800001767983 */ /* 0x000f220000300800 */
[----:B--2---:R-:W-:-:S05]  /*c9f40*/  IADD3.X R117, R117, UR7, RZ, P2, !PT ;  /* 0x0000000775757c10 */ /* 0x004fca00097fe4ff */
[----:B------:R1:W-:Y:S01]  /*c9f50*/  STL [R1+0x484c], R117 ;  /* 0x00484c7501007387 */ /* 0x0003e20000100800 */
[----:B---3--:R-:W-:-:S03]  /*c9f60*/  IADD3 R225, P2, R225, UR13, RZ ;  /* 0x0000000de1e17c10 */ /* 0x008fc6000ff5e0ff */
[----:B-1----:R-:W2:Y:S01]  /*c9f70*/  LDL.LU R117, [R1+0x479c] ;  /* 0x00479c0001757983 */ /* 0x002ea20000300800 */
[----:B----4-:R-:W-:Y:S02]  /*c9f80*/  IADD3.X R6, R6, UR7, RZ, P1, !PT ;  /* 0x0000000706067c10 */ /* 0x010fe40008ffe4ff */
[----:B------:R-:W-:-:S03]  /*c9f90*/  IADD3 R224, P1, R224, UR13, RZ ;  /* 0x0000000de0e07c10 */ /* 0x000fc6000ff3e0ff */
[----:B------:R1:W-:Y:S01]  /*c9fa0*/  STL [R1+0x4844], R6 ;  /* 0x0048440601007387 */ /* 0x0003e20000100800 */
[----:B------:R-:W-:-:S03]  /*c9fb0*/  IADD3.X R123, R123, UR7, RZ, P6, !PT ;  /* 0x000000077b7b7c10 */ /* 0x000fc6000b7fe4ff */
[----:B-1----:R-:W3:Y:S01]  /*c9fc0*/  LDL.LU R6, [R1+0x4778] ;  /* 0x0047780001067983 */ /* 0x002ee20000300800 */
[----:B------:R-:W-:-:S03]  /*c9fd0*/  IADD3 R7, P6, R7, UR13, RZ ;  /* 0x0000000d07077c10 */ /* 0x000fc6000ffde0ff */
[----:B------:R-:W-:Y:S04]  /*c9fe0*/  STL [R1+0x47a8], R225 ;  /* 0x0047a8e101007387 */ /* 0x000fe80000100800 */
[----:B------:R1:W-:Y:S04]  /*c9ff0*/  STL [R1+0x4798], R7 ;  /* 0x0047980701007387 */ /* 0x0003e80000100800 */
[----:B------:R-:W-:Y:S04]  /*ca000*/  STL [R1+0x47a0], R224 ;  /* 0x0047a0e001007387 */ /* 0x000fe80000100800 */
[----:B-1----:R-:W4:Y:S01]  /*ca010*/  LDL.LU R7, [R1+0x4794] ;  /* 0x0047940001077983 */ /* 0x002f220000300800 */
[----:B------:R-:W-:-:S03]  /*ca020*/  IADD3.X R3, R3, UR7, RZ, P5, !PT ;  /* 0x0000000703037c10 */ /* 0x000fc6000affe4ff */
[----:B------:R-:W-:Y:S04]  /*ca030*/  STL [R1+0x483c], R123 ;  /* 0x00483c7b01007387 */ /* 0x000fe80000100800 */
[----:B------:R1:W-:Y:S01]  /*ca040*/  STL [R1+0x4834], R3 ;  /* 0x0048340301007387 */ /* 0x0003e20000100800 */
[----:B------:R-:W-:Y:S02]  /*ca050*/  IADD3 R122, P5, R122, UR13, RZ ;  /* 0x0000000d7a7a7c10 */ /* 0x000fe4000ffbe0ff */
[----:B------:R-:W-:Y:S01]  /*ca060*/  IADD3.X R119, R119, UR7, RZ, P4, !PT ;  /* 0x0000000777777c10 */ /* 0x000fe2000a7fe4ff */
[----:B-1----:R-:W4:Y:S01]  /*ca070*/  LDL.LU R3, [R1+0x4770] ;  /* 0x0047700001037983 */ /* 0x002f220000300800 */
[----:B------:R-:W-:-:S05]  /*ca080*/  IADD3 R116, P4, R116, UR13, RZ ;  /* 0x0000000d74747c10 */ /* 0x000fca000ff9e0ff */
[----:B------:R1:W-:Y:S04]  /*ca090*/  STL [R1+0x4788], R116 ;  /* 0x0047887401007387 */ /* 0x0003e80000100800 */
[----:B------:R-:W-:Y:S01]  /*ca0a0*/  STL [R1+0x4790], R122 ;  /* 0x0047907a01007387 */ /* 0x000fe20000100800 */
[----:B------:R-:W-:-:S03]  /*ca0b0*/  IADD3.X R4, R4, UR7, RZ, P3, !PT ;  /* 0x0000000704047c10 */ /* 0x000fc60009ffe4ff */
[----:B-1----:R-:W4:Y:S04]  /*ca0c0*/  LDL.LU R116, [R1+0x478c] ;  /* 0x00478c0001747983 */ /* 0x002f280000300800 */
[----:B------:R-:W-:Y:S04]  /*ca0d0*/  STL [R1+0x482c], R119 ;  /* 0x00482c7701007387 */ /* 0x000fe80000100800 */
[----:B------:R1:W-:Y:S04]  /*ca0e0*/  STL [R1+0x47a4], R4 ;  /* 0x0047a40401007387 */ /* 0x0003e80000100800 */
[----:B-1----:R-:W4:Y:S01]  /*ca0f0*/  LDL.LU R4, [R1+0x4768] ;  /* 0x0047680001047983 */ /* 0x002f220000300800 */
[----:B------:R-:W-:-:S03]  /*ca100*/  IADD3 R118, P3, R118, UR13, RZ ;  /* 0x0000000d76767c10 */ /* 0x000fc6000ff7e0ff */
[----:B------:R-:W4:Y:S01]  /*ca110*/  LDL.LU R225, [R1+0x4784] ;  /* 0x0047840001e17983 */ /* 0x000f220000300800 */
[----:B--2---:R-:W-:-:S05]  /*ca120*/  IADD3.X R117, R117, UR7, RZ, P2, !PT ;  /* 0x0000000775757c10 */ /* 0x004fca00097fe4ff */
[----:B------:R1:W-:Y:S04]  /*ca130*/  STL [R1+0x479c], R117 ;  /* 0x00479c7501007387 */ /* 0x0003e80000100800 */
[----:B------:R-:W-:Y:S04]  /*ca140*/  STL [R1+0x4780], R118 ;  /* 0x0047807601007387 */ /* 0x000fe80000100800 */
[----:B-1----:R-:W2:Y:S01]  /*ca150*/  LDL.LU R117, [R1+0x4760] ;  /* 0x0047600001757983 */ /* 0x002ea20000300800 */
[----:B---3--:R-:W-:-:S03]  /*ca160*/  IADD3 R6, P2, R6, UR13, RZ ;  /* 0x0000000d06067c10 */ /* 0x008fc6000ff5e0ff */
[----:B------:R-:W3:Y:S04]  /*ca170*/  LDL.LU R224, [R1+0x477c] ;  /* 0x00477c0001e07983 */ /* 0x000ee80000300800 */
[----:B------:R-:W3:Y:S04]  /*ca180*/  LDL.LU R123, [R1+0x4758] ;  /* 0x00475800017b7983 */ /* 0x000ee80000300800 */
[----:B------:R1:W-:Y:S04]  /*ca190*/  STL [R1+0x4778], R6 ;  /* 0x0047780601007387 */ /* 0x0003e80000100800 */
[----:B-1----:R-:W3:Y:S01]  /*ca1a0*/  LDL.LU R6, [R1+0x4774] ;  /* 0x0047740001067983 */ /* 0x002ee20000300800 */
[----:B----4-:R-:W-:-:S05]  /*ca1b0*/  IADD3.X R7, R7, UR7, RZ, P1, !PT ;  /* 0x0000000707077c10 */ /* 0x010fca0008ffe4ff */
[----:B------:R1:W-:Y:S04]  /*ca1c0*/  STL [R1+0x4794], R7 ;  /* 0x0047940701007387 */ /* 0x0003e80000100800 */
[----:B-1----:R-:W4:Y:S04]  /*ca1d0*/  LDL.LU R7, [R1+0x4750] ;  /* 0x0047500001077983 */ /* 0x002f280000300800 */
[----:B------:R-:W4:Y:S01]  /*ca1e0*/  LDL.LU R122, [R1+0x476c] ;  /* 0x00476c00017a7983 */ /* 0x000f220000300800 */
[----:B------:R-:W-:-:S03]  /*ca1f0*/  IADD3 R3, P1, R3, UR13, RZ ;  /* 0x0000000d03037c10 */ /* 0x000fc6000ff3e0ff */
[----:B------:R-:W4:Y:S04]  /*ca200*/  LDL.LU R119, [R1+0x4748] ;  /* 0x0047480001777983 */ /* 0x000f280000300800 */
[----:B------:R1:W-:Y:S04]  /*ca210*/  STL [R1+0x4770], R3 ;  /* 0x0047700301007387 */ /* 0x0003e80000100800 */
[----:B-1----:R-:W4:Y:S01]  /*ca220*/  LDL.LU R3, [R1+0x4764] ;  /* 0x0047640001037983 */ /* 0x002f220000300800 */
[----:B------:R-:W-:-:S05]  /*ca230*/  IADD3.X R116, R116, UR7, RZ, P6, !PT ;  /* 0x0000000774747c10 */ /* 0x000fca000b7fe4ff */
[----:B------:R1:W-:Y:S04]  /*ca240*/  STL [R1+0x478c], R116 ;  /* 0x00478c7401007387 */ /* 0x0003e80000100800 */
[----:B-1----:R-:W4:Y:S01]  /*ca250*/  LDL.LU R116, [R1+0x4740] ;  /* 0x0047400001747983 */ /* 0x002f220000300800 */
[----:B------:R-:W-:-:S03]  /*ca260*/  IADD3 R4, P6, R4, UR13, RZ ;  /* 0x0000000d04047c10 */ /* 0x000fc6000ffde0ff */
[----:B------:R-:W4:Y:S04]  /*ca270*/  LDL.LU R118, [R1+0x475c] ;  /* 0x00475c0001767983 */ /* 0x000f280000300800 */
[----:B------:R1:W-:Y:S04]  /*ca280*/  STL [R1+0x4768], R4 ;  /* 0x0047680401007387 */ /* 0x0003e80000100800 */
[----:B-1----:R-:W4:Y:S01]  /*ca290*/  LDL.LU R4, [R1+0x4738] ;  /* 0x0047380001047983 */ /* 0x002f220000300800 */
[----:B------:R-:W-:Y:S02]  /*ca2a0*/  IADD3.X R225, R225, UR7, RZ, P5, !PT ;  /* 0x00000007e1e17c10 */ /* 0x000fe4000affe4ff */
[----:B--2---:R-:W-:-:S02]  /*ca2b0*/  IADD3 R117, P5, R117, UR13, RZ ;  /* 0x0000000d75757c10 */ /* 0x004fc4000ffbe0ff */
[----:B---3--:R-:W-:-:S03]  /*ca2c0*/  IADD3.X R224, R224, UR7, RZ, P4, !PT ;  /* 0x00000007e0e07c10 */ /* 0x008fc6000a7fe4ff */
[----:B------:R1:W-:Y:S01]  /*ca2d0*/  STL [R1+0x4760], R117 ;  /* 0x0047607501007387 */ /* 0x0003e20000100800 */
[----:B------:R-:W-:-:S03]  /*ca2e0*/  IADD3 R123, P4, R123, UR13, RZ ;  /* 0x0000000d7b7b7c10 */ /* 0x000fc6000ff9e0ff */
[----:B-1----:R-:W2:Y:S01]  /*ca2f0*/  LDL.LU R117, [R1+0x4754] ;  /* 0x0047540001757983 */ /* 0x002ea20000300800 */
[----:B------:R-:W-:-:S03]  /*ca300*/  IADD3.X R6, R6, UR7, RZ, P3, !PT ;  /* 0x0000000706067c10 */ /* 0x000fc60009ffe4ff */
[----:B------:R-:W-:Y:S04]  /*ca310*/  STL [R1+0x4784], R225 ;  /* 0x004784e101007387 */ /* 0x000fe80000100800 */
[----:B------:R1:W-:Y:S04]  /*ca320*/  STL [R1+0x4774], R6 ;  /* 0x0047740601007387 */ /* 0x0003e80000100800 */
[----:B------:R-:W-:Y:S04]  /*ca330*/  STL [R1+0x477c], R224 ;  /* 0x00477ce001007387 */ /* 0x000fe80000100800 */
[----:B-1----:R-:W3:Y:S01]  /*ca340*/  LDL.LU R6, [R1+0x46b0] ;  /* 0x0046b00001067983 */ /* 0x002ee20000300800 */
[----:B----4-:R-:W-:-:S03]  /*ca350*/  IADD3 R7, P3, R7, UR13, RZ ;  /* 0x0000000d07077c10 */ /* 0x010fc6000ff7e0ff */
[----:B------:R-:W-:Y:S01]  /*ca360*/  STL [R1+0x4758], R123 ;  /* 0x0047587b01007387 */ /* 0x000fe20000100800 */
[----:B------:R-:W-:-:S03]  /*ca370*/  IADD3.X R122, R122, UR7, RZ, P2, !PT ;  /* 0x000000077a7a7c10 */ /* 0x000fc600097fe4ff */
[----:B------:R1:W-:Y:S04]  /*ca380*/  STL [R1+0x4750], R7 ;  /* 0x0047500701007387 */ /* 0x0003e80000100800 */
[----:B-1----:R-:W4:Y:S01]  /*ca390*/  LDL.LU R7, [R1+0x474c] ;  /* 0x00474c0001077983 */ /* 0x002f220000300800 */
[----:B------:R-:W-:-:S05]  /*ca3a0*/  IADD3.X R3, R3, UR7, RZ, P1, !PT ;  /* 0x0000000703037c10 */ /* 0x000fca0008ffe4ff */
[----:B------:R1:W-:Y:S04]  /*ca3b0*/  STL [R1+0x4764], R3 ;  /* 0x0047640301007387 */ /* 0x0003e80000100800 */
[----:B------:R-:W-:Y:S01]  /*ca3c0*/  STL [R1+0x476c], R122 ;  /* 0x00476c7a01007387 */ /* 0x000fe20000100800 */
[----:B------:R-:W-:-:S03]  /*ca3d0*/  IADD3 R119, P2, R119, UR13, RZ ;  /* 0x0000000d77777c10 */ /* 0x000fc6000ff5e0ff */
[----:B-1----:R-:W4:Y:S01]  /*ca3e0*/  LDL.LU R3, [R1+0x46a8] ;  /* 0x0046a80001037983 */ /* 0x002f220000300800 */
[----:B------:R-:W-:-:S03]  /*ca3f0*/  IADD3 R116, P1, R116, UR13, RZ ;  /* 0x0000000d74747c10 */ /* 0x000fc6000ff3e0ff */
[----:B------:R-:W-:Y:S01]  /*ca400*/  STL [R1+0x4748], R119 ;  /* 0x0047487701007387 */ /* 0x000fe20000100800 */
[----:B------:R-:W-:-:S03]  /*ca410*/  IADD3.X R118, R118, UR7, RZ, P6, !PT ;  /* 0x0000000776767c10 */ /* 0x000fc6000b7fe4ff */
[----:B------:R1:W-:Y:S04]  /*ca420*/  STL [R1+0x4740], R116 ;  /* 0x0047407401007387 */ /* 0x0003e80000100800 */
[----:B-1----:R-:W4:Y:S01]  /*ca430*/  LDL.LU R116, [R1+0x4744] ;  /* 0x0047440001747983 */ /* 0x002f220000300800 */
[----:B------:R-:W-:-:S03]  /*ca440*/  IADD3 R4, P6, R4, UR13, RZ ;  /* 0x0000000d04047c10 */ /* 0x000fc6000ffde0ff */
[----:B------:R-:W4:Y:S04]  /*ca450*/  LDL.LU R225, [R1+0x46a0] ;  /* 0x0046a00001e17983 */ /* 0x000f280000300800 */
[----:B------:R1:W-:Y:S04]  /*ca460*/  STL [R1+0x4738], R4 ;  /* 0x0047380401007387 */ /* 0x0003e80000100800 */
[----:B------:R-:W-:Y:S04]  /*ca470*/  STL [R1+0x475c], R118 ;  /* 0x00475c7601007387 */ /* 0x000fe80000100800 */
[----:B-1----:R-:W4:Y:S04]  /*ca480*/  LDL.LU R4, [R1+0x473c] ;  /* 0x00473c0001047983 */ /* 0x002f280000300800 */
[----:B------:R-:W4:Y:S04]  /*ca490*/  LDL.LU R224, [R1+0x4698] ;  /* 0x0046980001e07983 */ /* 0x000f280000300800 */
[----:B------:R-:W4:Y:S01]  /*ca4a0*/  LDL.LU R123, [R1+0x4734] ;  /* 0x00473400017b7983 */ /* 0x000f220000300800 */
[----:B--2---:R-:W-:-:S05]  /*ca4b0*/  IADD3.X R117, R117, UR7, RZ, P5, !PT ;  /* 0x0000000775757c10 */ /* 0x004fca000affe4ff */
[----:B------:R1:W-:Y:S04]  /*ca4c0*/  STL [R1+0x4754], R117 ;  /* 0x0047547501007387 */ /* 0x0003e80000100800 */
[----:B-1----:R-:W2:Y:S01]  /*ca4d0*/  LDL.LU R117, [R1+0x4690] ;  /* 0x0046900001757983 */ /* 0x002ea20000300800 */
[----:B---3--:R-:W-:-:S05]  /*ca4e0*/  IADD3 R6, P5, R6, UR13, RZ ;  /* 0x0000000d06067c10 */ /* 0x008fca000ffbe0ff */
[----:B------:R1:W-:Y:S04]  /*ca4f0*/  STL [R1+0x46b0], R6 ;  /* 0x0046b00601007387 */ /* 0x0003e80000100800 */
[----:B-1----:R-:W3:Y:S01]  /*ca500*/  LDL.LU R6, [R1+0x472c] ;  /* 0x00472c0001067983 */ /* 0x002ee20000300800 */
[----:B----4-:R-:W-:-:S03]  /*ca510*/  IADD3.X R7, R7, UR7, RZ, P4, !PT ;  /* 0x0000000707077c10 */ /* 0x010fc6000a7fe4ff */
[----:B------:R-:W4:Y:S04]  /*ca520*/  LDL.LU R122, [R1+0x4688] ;  /* 0x00468800017a7983 */ /* 0x000f280000300800 */
[----:B------:R-:W4:Y:S04]  /*ca530*/  LDL.LU R119, [R1+0x46a4] ;  /* 0x0046a40001777983 */ /* 0x000f280000300800 */
[----:B------:R1:W-:Y:S04]  /*ca540*/  STL [R1+0x474c], R7 ;  /* 0x00474c0701007387 */ /* 0x0003e80000100800 */
[----:B-1----:R-:W4:Y:S01]  /*ca550*/  LDL.LU R7, [R1+0x4680] ;  /* 0x0046800001077983 */ /* 0x002f220000300800 */
[----:B------:R-:W-:-:S05]  /*ca560*/  IADD3 R3, P4, R3, UR13, RZ ;  /* 0x0000000d03037c10 */ /* 0x000fca000ff9e0ff */
[----:B------:R1:W-:Y:S04]  /*ca570*/  STL [R1+0x46a8], R3 ;  /* 0x0046a80301007387 */ /* 0x0003e80000100800 */
[----:B-1----:R-:W4:Y:S04]  /*ca580*/  LDL.LU R3, [R1+0x469c] ;  /* 0x00469c0001037983 */ /* 0x002f280000300800 */
[----:B------:R-:W4:Y:S01]  /*ca590*/  LDL.LU R118, [R1+0x4678] ;  /* 0x0046780001767983 */ /* 0x000f220000300800 */
[----:B------:R-:W-:-:S05]  /*ca5a0*/  IADD3.X R116, R116, UR7, RZ, P3, !PT ;  /* 0x0000000774747c10 */ /* 0x000fca0009ffe4ff */
[----:B------:R1:W-:Y:S04]  /*ca5b0*/  STL [R1+0x4744], R116 ;  /* 0x0047447401007387 */ /* 0x0003e80000100800 */
[----:B-1----:R-:W4:Y:S01]  /*ca5c0*/  LDL.LU R116, [R1+0x4694] ;  /* 0x0046940001747983 */ /* 0x002f220000300800 */
[----:B------:R-:W-:-:S05]  /*ca5d0*/  IADD3.X R4, R4, UR7, RZ, P2, !PT ;  /* 0x0000000704047c10 */ /* 0x000fca00097fe4ff */
[----:B------:R1:W-:Y:S04]  /*ca5e0*/  STL [R1+0x473c], R4 ;  /* 0x00473c0401007387 */ /* 0x0003e80000100800 */
[----:B-1----:R-:W4:Y:S01]  /*ca5f0*/  LDL.LU R4, [R1+0x4670] ;  /* 0x0046700001047983 */ /* 0x002f220000300800 */
[----:B------:R-:W-:Y:S02]  /*ca600*/  IADD3 R225, P3, R225, UR13, RZ ;  /* 0x0000000de1e17c10 */ /* 0x000fe4000ff7e0ff */
[----:B------:R-:W-:Y:S02]  /*ca610*/  IADD3.X R123, R123, UR7, RZ, P1, !PT ;  /* 0x000000077b7b7c10 */ /* 0x000fe40008ffe4ff */
[----:B------:R-:W-:Y:S01]  /*ca620*/  IADD3 R224, P2, R224, UR13, RZ ;  /* 0x0000000de0e07c10 */ /* 0x000fe2000ff5e0ff */
[----:B------:R-:W-:Y:S01]  /*ca630*/  STL [R1+0x46a0], R225 ;  /* 0x0046a0e101007387 */ /* 0x000fe20000100800 */
[----:B--2---:R-:W-:-:S05]  /*ca640*/  IADD3 R117, P1, R117, UR13, RZ ;  /* 0x0000000d75757c10 */ /* 0x004fca000ff3e0ff */
[----:B------:R1:W-:Y:S04]  /*ca650*/  STL [R1+0x4690], R117 ;  /* 0x0046907501007387 */ /* 0x0003e80000100800 */
[----:B------:R-:W-:Y:S04]  /*ca660*/  STL [R1+0x4698], R224 ;  /* 0x004698e001007387 */ /* 0x000fe80000100800 */
[----:B-1----:R-:W2:Y:S01]  /*ca670*/  LDL.LU R117, [R1+0x468c] ;  /* 0x00468c0001757983 */ /* 0x002ea20000300800 */
[----:B---3--:R-:W-:-:S03]  /*ca680*/  IADD3.X R6, R6, UR7, RZ, P6, !PT ;  /* 0x0000000706067c10 */ /* 0x008fc6000b7fe4ff */
[----:B------:R-:W-:Y:S01]  /*ca690*/  STL [R1+0x4734], R123 ;  /* 0x0047347b01007387 */ /* 0x000fe20000100800 */
[----:B----4-:R-:W-:-:S03]  /*ca6a0*/  IADD3 R122, P6, R122, UR13, RZ ;  /* 0x0000000d7a7a7c10 */ /* 0x010fc6000ffde0ff */
[----:B------:R1:W-:Y:S01]  /*ca6b0*/  STL [R1+0x472c], R6 ;  /* 0x00472c0601007387 */ /* 0x0003e20000100800 */
[----:B------:R-:W-:-:S03]  /*ca6c0*/  IADD3.X R119, R119, UR7, RZ, P5, !PT ;  /* 0x0000000777777c10 */ /* 0x000fc6000affe4ff */
[----:B-1----:R-:W3:Y:S01]  /*ca6d0*/  LDL.LU R6, [R1+0x4668] ;  /* 0x0046680001067983 */ /* 0x002ee20000300800 */
[----:B------:R-:W-:-:S05]  /*ca6e0*/  IADD3 R7, P5, R7, UR13, RZ ;  /* 0x0000000d07077c10 */ /* 0x000fca000ffbe0ff */
[----:B------:R1:W-:Y:S04]  /*ca6f0*/  STL [R1+0x4680], R7 ;  /* 0x0046800701007387 */ /* 0x0003e80000100800 */
[----:B------:R-:W-:Y:S04]  /*ca700*/  STL [R1+0x4688], R122 ;  /* 0x0046887a01007387 */ /* 0x000fe80000100800 */
[----:B-1----:R-:W4:Y:S01]  /*ca710*/  LDL.LU R7, [R1+0x4684] ;  /* 0x0046840001077983 */ /* 0x002f220000300800 */
[----:B------:R-:W-:-:S03]  /*ca720*/  IADD3.X R3, R3, UR7, RZ, P4, !PT ;  /* 0x0000000703037c10 */ /* 0x000fc6000a7fe4ff */
[----:B------:R-:W-:Y:S04]  /*ca730*/  STL [R1+0x46a4], R119 ;  /* 0x0046a47701007387 */ /* 0x000fe80000100800 */
[----:B------:R1:W-:Y:S01]  /*ca740*/  STL [R1+0x469c], R3 ;  /* 0x00469c0301007387 */ /* 0x0003e20000100800 */
[----:B------:R-:W-:-:S03]  /*ca750*/  IADD3 R118, P4, R118, UR13, RZ ;  /* 0x0000000d76767c10 */ /* 0x000fc6000ff9e0ff */
[----:B-1----:R-:W4:Y:S04]  /*ca760*/  LDL.LU R3, [R1+0x4660] ;  /* 0x0046600001037983 */ /* 0x002f280000300800 */
[----:B------:R-:W4:Y:S01]  /*ca770*/  LDL.LU R225, [R1+0x467c] ;  /* 0x00467c0001e17983 */ /* 0x000f220000300800 */
[----:B------:R-:W-:-:S05]  /*ca780*/  IADD3.X R116, R116, UR7, RZ, P3, !PT ;  /* 0x0000000774747c10 */ /* 0x000fca0009ffe4ff */
[----:B------:R1:W-:Y:S04]  /*ca790*/  STL [R1+0x4694], R116 ;  /* 0x0046947401007387 */ /* 0x0003e80000100800 */
[----:B------:R-:W-:Y:S04]  /*ca7a0*/  STL [R1+0x4678], R118 ;  /* 0x0046787601007387 */ /* 0x000fe80000100800 */
[----:B-1----:R-:W4:Y:S01]  /*ca7b0*/  LDL.LU R116, [R1+0x4658] ;  /* 0x0046580001747983 */ /* 0x002f220000300800 */
[----:B------:R-:W-:-:S03]  /*ca7c0*/  IADD3 R4, P3, R4, UR13, RZ ;  /* 0x0000000d04047c10 */ /* 0x000fc6000ff7e0ff */
[----:B------:R-:W4:Y:S04]  /*ca7d0*/  LDL.LU R224, [R1+0x4674] ;  /* 0x0046740001e07983 */ /* 0x000f280000300800 */
[----:B------:R-:W4:Y:S04]  /*ca7e0*/  LDL.LU R123, [R1+0x4650] ;  /* 0x00465000017b7983 */ /* 0x000f280000300800 */
[----:B------:R1:W-:Y:S04]  /*ca7f0*/  STL [R1+0x4670], R4 ;  /* 0x0046700401007387 */ /* 0x0003e80000100800 */
[----:B-1----:R-:W4:Y:S01]  /*ca800*/  LDL.LU R4, [R1+0x466c] ;  /* 0x00466c0001047983 */ /* 0x002f220000300800 */
[----:B--2---:R-:W-:-:S05]  /*ca810*/  IADD3.X R117, R117, UR7, RZ, P2, !PT ;  /* 0x0000000775757c10 */ /* 0x004fca00097fe4ff */
[----:B------:R1:W-:Y:S04]  /*ca820*/  STL [R1+0x468c], R117 ;  /* 0x00468c7501007387 */ /* 0x0003e80000100800 */
[----:B-1----:R-:W2:Y:S04]  /*ca830*/  LDL.LU R117, [R1+0x4648] ;  /* 0x0046480001757983 */ /* 0x002ea80000300800 */
[----:B------:R-:W2:Y:S01]  /*ca840*/  LDL.LU R122, [R1+0x4664] ;  /* 0x00466400017a7983 */ /* 0x000ea20000300800 */
[----:B---3--:R-:W-:-:S03]  /*ca850*/  IADD3 R6, P2, R6, UR13, RZ ;  /* 0x0000000d06067c10 */ /* 0x008fc6000ff5e0ff */
[----:B------:R-:W3:Y:S04]  /*ca860*/  LDL.LU R119, [R1+0x4640] ;  /* 0x0046400001777983 */ /* 0x000ee80000300800 */
[----:B------:R1:W-:Y:S04]  /*ca870*/  STL [R1+0x4668], R6 ;  /* 0x0046680601007387 */ /* 0x0003e80000100800 */
[----:B-1----:R-:W3:Y:S01]  /*ca880*/  LDL.LU R6, [R1+0x465c] ;  /* 0x00465c0001067983 */ /* 0x002ee20000300800 */
[----:B----4-:R-:W-:-:S05]  /*ca890*/  IADD3.X R7, R7, UR7, RZ, P1, !PT ;  /* 0x0000000707077c10 */ /* 0x010fca0008ffe4ff */
[----:B------:R1:W-:Y:S04]  /*ca8a0*/  STL [R1+0x4684], R7 ;  /* 0x0046840701007387 */ /* 0x0003e80000100800 */
[----:B-1----:R-:W4:Y:S01]  /*ca8b0*/  LDL.LU R7, [R1+0x4638] ;  /* 0x0046380001077983 */ /* 0x002f220000300800 */
[----:B------:R-:W-:-:S03]  /*ca8c0*/  IADD3 R3, P1, R3, UR13, RZ ;  /* 0x0000000d03037c10 */ /* 0x000fc6000ff3e0ff */
[----:B------:R-:W4:Y:S04]  /*ca8d0*/  LDL.LU R118, [R1+0x4654] ;  /* 0x0046540001767983 */ /* 0x000f280000300800 */
[----:B------:R1:W-:Y:S01]  /*ca8e0*/  STL [R1+0x4660], R3 ;  /* 0x0046600301007387 */ /* 0x0003e20000100800 */
[----:B------:R-:W-:-:S03]  /*ca8f0*/  IADD3.X R225, R225, UR7, RZ, P6, !PT ;  /* 0x00000007e1e17c10 */ /* 0x000fc6000b7fe4ff */
[----:B-1----:R-:W4:Y:S01]  /*ca900*/  LDL.LU R3, [R1+0x45ac] ;  /* 0x0045ac0001037983 */ /* 0x002f220000300800 */
[----:B------:R-:W-:Y:S02]  /*ca910*/  IADD3 R116, P6, R116, UR13, RZ ;  /* 0x0000000d74747c10 */ /* 0x000fe4000ffde0ff */
[----:B------:R-:W-:-:S03]  /*ca920*/  IADD3.X R224, R224, UR7, RZ, P5, !PT ;  /* 0x00000007e0e07c10 */ /* 0x000fc6000affe4ff */
[----:B------:R1:W-:Y:S04]  /*ca930*/  STL [R1+0x4658], R116 ;  /* 0x0046587401007387 */ /* 0x0003e80000100800 */
[----:B-1----:R-:W4:Y:S01]  /*ca940*/  LDL.LU R116, [R1+0x464c] ;  /* 0x00464c0001747983 */ /* 0x002f220000300800 */
[----:B------:R-:W-:-:S03]  /*ca950*/  IADD3.X R4, R4, UR7, RZ, P4, !PT ;  /* 0x0000000704047c10 */ /* 0x000fc6000a7fe4ff */
[----:B------:R-:W-:Y:S04]  /*ca960*/  STL [R1+0x467c], R225 ;  /* 0x00467ce101007387 */ /* 0x000fe80000100800 */
[----:B------:R1:W-:Y:S04]  /*ca970*/  STL [R1+0x466c], R4 ;  /* 0x00466c0401007387 */ /* 0x0003e80000100800 */
[----:B------:R-:W-:Y:S04]  /*ca980*/  STL [R1+0x4674], R224 ;  /* 0x004674e001007387 */ /* 0x000fe80000100800 */
[----:B-1----:R-:W4:Y:S01]  /*ca990*/  LDL.LU R4, [R1+0x45b0] ;  /* 0x0045b00001047983 */ /* 0x002f220000300800 */
[----:B------:R-:W-:-:S05]  /*ca9a0*/  IADD3 R123, P5, R123, UR13, RZ ;  /* 0x0000000d7b7b7c10 */ /* 0x000fca000ffbe0ff */
[----:B------:R-:W-:Y:S01]  /*ca9b0*/  STL [R1+0x4650], R123 ;  /* 0x0046507b01007387 */ /* 0x000fe20000100800 */
[----:B--2---:R-:W-:Y:S02]  /*ca9c0*/  IADD3 R117, P4, R117, UR13, RZ ;  /* 0x0000000d75757c10 */ /* 0x004fe4000ff9e0ff */
[----:B------:R-:W-:-:S03]  /*ca9d0*/  IADD3.X R122, R122, UR7, RZ, P3, !PT ;  /* 0x000000077a7a7c10 */ /* 0x000fc60009ffe4ff */
[----:B------:R1:W-:Y:S01]  /*ca9e0*/  STL [R1+0x4648], R117 ;  /* 0x0046487501007387 */ /* 0x0003e20000100800 */
[----:B---3--:R-:W-:-:S03]  /*ca9f0*/  IADD3 R119, P3, R119, UR13, RZ ;  /* 0x0000000d77777c10 */ /* 0x008fc6000ff7e0ff */
[----:B-1----:R-:W2:Y:S01]  /*caa00*/  LDL.LU R117, [R1+0x4644] ;  /* 0x0046440001757983 */ /* 0x002ea20000300800 */
[----:B------:R-:W-:-:S05]  /*caa10*/  IADD3.X R6, R6, UR7, RZ, P2, !PT ;  /* 0x0000000706067c10 */ /* 0x000fca00097fe4ff */
        /* <DEDUP_REMOVED lines=28> */
[----:B-1----:R-:W3:Y:S04]  /*cabe0*/  LDL.LU R6, [R1+0x4594] ;  /* 0x0045940001067983 */ /* 0x002ee80000300800 */
[----:B------:R-:W3:Y:S01]  /*cabf0*/  LDL.LU R118, [R1+0x456c] ;  /* 0x00456c0001767983 */ /* 0x000ee20000300800 */
[----:B----4-:R-:W-:-:S05]  /*cac00*/  IADD3.X R7, R7, UR7, RZ, P4, !PT ;  /* 0x0000000707077c10 */ /* 0x010fca000a7fe4ff */
[----:B------:R1:W-:Y:S01]  /*cac10*/  STL [R1+0x463c], R7 ;  /* 0x00463c0701007387 */ /* 0x0003e20000100800 */
[----:B------:R-:W-:-:S03]  /*cac20*/  IADD3 R225, P4, R225, UR13, RZ ;  /* 0x0000000de1e17c10 */ /* 0x000fc6000ff9e0ff */
[----:B-1----:R-:W4:Y:S01]  /*cac30*/  LDL.LU R7, [R1+0x458c] ;  /* 0x00458c0001077983 */ /* 0x002f220000300800 */
[----:B------:R-:W-:-:S05]  /*cac40*/  IADD3.X R3, R3, UR7, RZ, P3, !PT ;  /* 0x0000000703037c10 */ /* 0x000fca0009ffe4ff */
[----:B------:R1:W-:Y:S01]  /*cac50*/  STL [R1+0x4634], R3 ;  /* 0x0046340301007387 */ /* 0x0003e20000100800 */
[----:B------:R-:W-:Y:S02]  /*cac60*/  IADD3 R224, P3, R224, UR13, RZ ;  /* 0x0000000de0e07c10 */ /* 0x000fe4000ff7e0ff */
[----:B------:R-:W-:Y:S01]  /*cac70*/  IADD3.X R123, R123, UR7, RZ, P2, !PT ;  /* 0x000000077b7b7c10 */ /* 0x000fe200097fe4ff */
[----:B-1----:R-:W4:Y:S01]  /*cac80*/  LDL.LU R3, [R1+0x4570] ;  /* 0x0045700001037983 */ /* 0x002f220000300800 */
[----:B------:R-:W-:-:S03]  /*cac90*/  IADD3 R116, P2, R116, UR13, RZ ;  /* 0x0000000d74747c10 */ /* 0x000fc6000ff5e0ff */
[----:B------:R-:W-:Y:S04]  /*caca0*/  STL [R1+0x4598], R225 ;  /* 0x004598e101007387 */ /* 0x000fe80000100800 */
[----:B------:R1:W-:Y:S04]  /*cacb0*/  STL [R1+0x4588], R116 ;  /* 0x0045887401007387 */ /* 0x0003e80000100800 */
[----:B------:R-:W-:Y:S04]  /*cacc0*/  STL [R1+0x4590], R224 ;  /* 0x004590e001007387 */ /* 0x000fe80000100800 */
[----:B-1----:R-:W4:Y:S01]  /*cacd0*/  LDL.LU R116, [R1+0x4584] ;  /* 0x0045840001747983 */ /* 0x002f220000300800 */
[----:B------:R-:W-:-:S03]  /*cace0*/  IADD3.X R4, R4, UR7, RZ, P1, !PT ;  /* 0x0000000704047c10 */ /* 0x000fc60008ffe4ff */
[----:B------:R-:W-:Y:S04]  /*cacf0*/  STL [R1+0x4624], R123 ;  /* 0x0046247b01007387 */ /* 0x000fe80000100800 */
[----:B------:R1:W-:Y:S04]  /*cad00*/  STL [R1+0x45a8], R4 ;  /* 0x0045a80401007387 */ /* 0x0003e80000100800 */
[----:B-1----:R-:W4:Y:S01]  /*cad10*/  LDL.LU R4, [R1+0x4560] ;  /* 0x0045600001047983 */ /* 0x002f220000300800 */
[----:B------:R-:W-:Y:S02]  /*cad20*/  IADD3.X R119, R119, UR7, RZ, P6, !PT ;  /* 0x0000000777777c10 */ /* 0x000fe4000b7fe4ff */
[----:B------:R-:W-:-:S02]  /*cad30*/  IADD3 R122, P1, R122, UR13, RZ ;  /* 0x0000000d7a7a7c10 */ /* 0x000fc4000ff3e0ff */
[----:B--2---:R-:W-:-:S05]  /*cad40*/  IADD3 R117, P6, R117, UR13, RZ ;  /* 0x0000000d75757c10 */ /* 0x004fca000ffde0ff */
[----:B------:R1:W-:Y:S04]  /*cad50*/  STL [R1+0x4578], R117 ;  /* 0x0045787501007387 */ /* 0x0003e80000100800 */
[----:B------:R-:W-:Y:S04]  /*cad60*/  STL [R1+0x4580], R122 ;  /* 0x0045807a01007387 */ /* 0x000fe80000100800 */
[----:B-1----:R-:W2:Y:S01]  /*cad70*/  LDL.LU R117, [R1+0x457c] ;  /* 0x00457c0001757983 */ /* 0x002ea20000300800 */
[----:B---3--:R-:W-:-:S03]  /*cad80*/  IADD3.X R6, R6, UR7, RZ, P5, !PT ;  /* 0x0000000706067c10 */ /* 0x008fc6000affe4ff */
[----:B------:R-:W-:Y:S01]  /*cad90*/  STL [R1+0x459c], R119 ;  /* 0x00459c7701007387 */ /* 0x000fe20000100800 */
[----:B------:R-:W-:-:S03]  /*cada0*/  IADD3 R118, P5, R118, UR13, RZ ;  /* 0x0000000d76767c10 */ /* 0x000fc6000ffbe0ff */
[----:B------:R1:W-:Y:S04]  /*cadb0*/  STL [R1+0x4594], R6 ;  /* 0x0045940601007387 */ /* 0x0003e80000100800 */
[----:B-1----:R-:W3:Y:S04]  /*cadc0*/  LDL.LU R6, [R1+0x4558] ;  /* 0x0045580001067983 */ /* 0x002ee80000300800 */
[----:B------:R-:W3:Y:S01]  /*cadd0*/  LDL.LU R225, [R1+0x4574] ;  /* 0x0045740001e17983 */ /* 0x000ee20000300800 */
[----:B----4-:R-:W-:-:S05]  /*cade0*/  IADD3.X R7, R7, UR7, RZ, P4, !PT ;  /* 0x0000000707077c10 */ /* 0x010fca000a7fe4ff */
        /* <DEDUP_REMOVED lines=8> */
[----:B------:R-:W-:-:S05]  /*cae70*/  IADD3.X R116, R116, UR7, RZ, P3, !PT ;  /* 0x0000000774747c10 */ /* 0x000fca0009ffe4ff */
[----:B------:R1:W-:Y:S04]  /*cae80*/  STL [R1+0x4584], R116 ;  /* 0x0045847401007387 */ /* 0x0003e80000100800 */
[----:B-1----:R-:W4:Y:S04]  /*cae90*/  LDL.LU R116, [R1+0x4540] ;  /* 0x0045400001747983 */ /* 0x002f280000300800 */
[----:B------:R-:W4:Y:S01]  /*caea0*/  LDL.LU R122, [R1+0x455c] ;  /* 0x00455c00017a7983 */ /* 0x000f220000300800 */
[----:B------:R-:W-:-:S03]  /*caeb0*/  IADD3 R4, P3, R4, UR13, RZ ;  /* 0x0000000d04047c10 */ /* 0x000fc6000ff7e0ff */
[----:B------:R-:W4:Y:S04]  /*caec0*/  LDL.LU R119, [R1+0x4538] ;  /* 0x0045380001777983 */ /* 0x000f280000300800 */
[----:B------:R1:W-:Y:S04]  /*caed0*/  STL [R1+0x4560], R4 ;  /* 0x0045600401007387 */ /* 0x0003e80000100800 */
[----:B-1----:R-:W4:Y:S01]  /*caee0*/  LDL.LU R4, [R1+0x4554] ;  /* 0x0045540001047983 */ /* 0x002f220000300800 */
[----:B--2---:R-:W-:-:S05]  /*caef0*/  IADD3.X R117, R117, UR7, RZ, P2, !PT ;  /* 0x0000000775757c10 */ /* 0x004fca00097fe4ff */
[----:B------:R1:W-:Y:S04]  /*caf00*/  STL [R1+0x457c], R117 ;  /* 0x00457c7501007387 */ /* 0x0003e80000100800 */
[----:B-1----:R-:W2:Y:S04]  /*caf10*/  LDL.LU R117, [R1+0x44ac] ;  /* 0x0044ac0001757983 */ /* 0x002ea80000300800 */
[----:B------:R-:W2:Y:S01]  /*caf20*/  LDL.LU R118, [R1+0x454c] ;  /* 0x00454c0001767983 */ /* 0x000ea20000300800 */
[----:B---3--:R-:W-:Y:S02]  /*caf30*/  IADD3 R6, P2, R6, UR13, RZ ;  /* 0x0000000d06067c10 */ /* 0x008fe4000ff5e0ff */
[----:B------:R-:W-:-:S03]  /*caf40*/  IADD3.X R225, R225, UR7, RZ, P1, !PT ;  /* 0x00000007e1e17c10 */ /* 0x000fc60008ffe4ff */
[----:B------:R1:W-:Y:S04]  /*caf50*/  STL [R1+0x4558], R6 ;  /* 0x0045580601007387 */ /* 0x0003e80000100800 */
[----:B-1----:R-:W3:Y:S01]  /*caf60*/  LDL.LU R6, [R1+0x44b0] ;  /* 0x0044b00001067983 */ /* 0x002ee20000300800 */
[----:B----4-:R-:W-:Y:S02]  /*caf70*/  IADD3 R7, P1, R7, UR13, RZ ;  /* 0x0000000d07077c10 */ /* 0x010fe4000ff3e0ff */
[----:B------:R-:W-:-:S03]  /*caf80*/  IADD3.X R224, R224, UR7, RZ, P6, !PT ;  /* 0x00000007e0e07c10 */ /* 0x000fc6000b7fe4ff */
[----:B------:R1:W-:Y:S04]  /*caf90*/  STL [R1+0x4550], R7 ;  /* 0x0045500701007387 */ /* 0x0003e80000100800 */
[----:B-1----:R-:W4:Y:S01]  /*cafa0*/  LDL.LU R7, [R1+0x4544] ;  /* 0x0045440001077983 */ /* 0x002f220000300800 */
[----:B------:R-:W-:-:S03]  /*cafb0*/  IADD3.X R3, R3, UR7, RZ, P5, !PT ;  /* 0x0000000703037c10 */ /* 0x000fc6000affe4ff */
[----:B------:R-:W-:Y:S04]  /*cafc0*/  STL [R1+0x4574], R225 ;  /* 0x004574e101007387 */ /* 0x000fe80000100800 */
        /* <DEDUP_REMOVED lines=9> */
[----:B------:R-:W-:-:S05]  /*cb060*/  IADD3.X R4, R4, UR7, RZ, P3, !PT ;  /* 0x0000000704047c10 */ /* 0x000fca0009ffe4ff */
[----:B------:R1:W-:Y:S04]  /*cb070*/  STL [R1+0x4554], R4 ;  /* 0x0045540401007387 */ /* 0x0003e80000100800 */
[----:B------:R-:W-:Y:S04]  /*cb080*/  STL [R1+0x455c], R122 ;  /* 0x00455c7a01007387 */ /* 0x000fe80000100800 */
[----:B-1----:R-:W4:Y:S01]  /*cb090*/  LDL.LU R4, [R1+0x4498] ;  /* 0x0044980001047983 */ /* 0x002f220000300800 */
[----:B------:R-:W-:-:S05]  /*cb0a0*/  IADD3 R119, P4, R119, UR13, RZ ;  /* 0x0000000d77777c10 */ /* 0x000fca000ff9e0ff */
[----:B------:R-:W-:Y:S01]  /*cb0b0*/  STL [R1+0x4538], R119 ;  /* 0x0045387701007387 */ /* 0x000fe20000100800 */
[----:B--2---:R-:W-:Y:S02]  /*cb0c0*/  IADD3 R117, P3, R117, UR13, RZ ;  /* 0x0000000d75757c10 */ /* 0x004fe4000ff7e0ff */
[----:B------:R-:W-:-:S03]  /*cb0d0*/  IADD3.X R118, R118, UR7, RZ, P2, !PT ;  /* 0x0000000776767c10 */ /* 0x000fc600097fe4ff */
[----:B------:R1:W-:Y:S04]  /*cb0e0*/  STL [R1+0x44ac], R117 ;  /* 0x0044ac7501007387 */ /* 0x0003e80000100800 */
[----:B-1----:R-:W2:Y:S04]  /*cb0f0*/  LDL.LU R117, [R1+0x4534] ;  /* 0x0045340001757983 */ /* 0x002ea80000300800 */
[----:B------:R-:W2:Y:S01]  /*cb100*/  LDL.LU R225, [R1+0x4490] ;  /* 0x0044900001e17983 */ /* 0x000ea20000300800 */
[----:B---3--:R-:W-:-:S05]  /*cb110*/  IADD3 R6, P2, R6, UR13, RZ ;  /* 0x0000000d06067c10 */ /* 0x008fca000ff5e0ff */
[----:B------:R1:W-:Y:S04]  /*cb120*/  STL [R1+0x44b0], R6 ;  /* 0x0044b00601007387 */ /* 0x0003e80000100800 */
[----:B------:R-:W-:Y:S04]  /*cb130*/  STL [R1+0x454c], R118 ;  /* 0x00454c7601007387 */ /* 0x000fe80000100800 */
[----:B-1----:R-:W3:Y:S04]  /*cb140*/  LDL.LU R6, [R1+0x4524] ;  /* 0x0045240001067983 */ /* 0x002ee80000300800 */
[----:B------:R-:W3:Y:S01]  /*cb150*/  LDL.LU R224, [R1+0x4488] ;  /* 0x0044880001e07983 */ /* 0x000ee20000300800 */
[----:B----4-:R-:W-:-:S03]  /*cb160*/  IADD3.X R7, R7, UR7, RZ, P1, !PT ;  /* 0x0000000707077c10 */ /* 0x010fc60008ffe4ff */
        /* <DEDUP_REMOVED lines=15> */
[----:B--2---:R-:W-:-:S05]  /*cb260*/  IADD3.X R117, R117, UR7, RZ, P5, !PT ;  /* 0x0000000775757c10 */ /* 0x004fca000affe4ff */
[----:B------:R1:W-:Y:S01]  /*cb270*/  STL [R1+0x4534], R117 ;  /* 0x0045347501007387 */ /* 0x0003e20000100800 */
[----:B------:R-:W-:-:S03]  /*cb280*/  IADD3 R225, P5, R225, UR13, RZ ;  /* 0x0000000de1e17c10 */ /* 0x000fc6000ffbe0ff */
[----:B-1----:R-:W2:Y:S01]  /*cb290*/  LDL.LU R117, [R1+0x4484] ;  /* 0x0044840001757983 */ /* 0x002ea20000300800 */
[----:B---3--:R-:W-:Y:S02]  /*cb2a0*/  IADD3.X R6, R6, UR7, RZ, P4, !PT ;  /* 0x0000000706067c10 */ /* 0x008fe4000a7fe4ff */
[----:B------:R-:W-:-:S03]  /*cb2b0*/  IADD3 R224, P4, R224, UR13, RZ ;  /* 0x0000000de0e07c10 */ /* 0x000fc6000ff9e0ff */
[----:B------:R1:W-:Y:S01]  /*cb2c0*/  STL [R1+0x4524], R6 ;  /* 0x0045240601007387 */ /* 0x0003e20000100800 */
[----:B----4-:R-:W-:-:S03]  /*cb2d0*/  IADD3.X R123, R123, UR7, RZ, P3, !PT ;  /* 0x000000077b7b7c10 */ /* 0x010fc60009ffe4ff */
        /* <DEDUP_REMOVED lines=14> */
[----:B------:R-:W-:Y:S04]  /*cb3c0*/  STL [R1+0x4478], R122 ;  /* 0x0044787a01007387 */ /* 0x000fe80000100800 */
[----:B-1----:R-:W4:Y:S01]  /*cb3d0*/  LDL.LU R116, [R1+0x4474] ;  /* 0x0044740001747983 */ /* 0x002f220000300800 */
[----:B------:R-:W-:-:S03]  /*cb3e0*/  IADD3.X R4, R4, UR7, RZ, P6, !PT ;  /* 0x0000000704047c10 */ /* 0x000fc6000b7fe4ff */
        /* <DEDUP_REMOVED lines=31> */
[----:B------:R-:W-:-:S03]  /*cb5e0*/  IADD3.X R224, R224, UR7, RZ, P1, !PT ;  /* 0x00000007e0e07c10 */ /* 0x000fc60008ffe4ff */
[----:B------:R1:W-:Y:S01]  /*cb5f0*/  STL [R1+0x4448], R117 ;  /* 0x0044487501007387 */ /* 0x0003e20000100800 */
[----:B---3--:R-:W-:-:S03]  /*cb600*/  IADD3 R123, P1, R123, UR13, RZ ;  /* 0x0000000d7b7b7c10 */ /* 0x008fc6000ff3e0ff */
        /* <DEDUP_REMOVED lines=59> */
[----:B------:R-:W-:-:S03]  /*cb9c0*/  IADD3 R122, P3, R122, UR13, RZ ;  /* 0x0000000d7a7a7c10 */ /* 0x000fc6000ff7e0ff */
[----:B------:R1:W-:Y:S01]  /*cb9d0*/  STL [R1+0x4394], R6 ;  /* 0x0043940601007387 */ /* 0x0003e20000100800 */
[----:B----4-:R-:W-:-:S03]  /*cb9e0*/  IADD3.X R119, R119, UR7, RZ, P2, !PT ;  /* 0x0000000777777c10 */ /* 0x010fc600097fe4ff */
        /* <DEDUP_REMOVED lines=32> */
[----:B------:R-:W-:-:S05]  /*cbbf0*/  IADD3 R3, P4, R3, UR13, RZ ;  /* 0x0000000d03037c10 */ /* 0x000fca000ff9e0ff */
        /* <DEDUP_REMOVED lines=27> */
[----:B-1----:R-:W4:Y:S04]  /*cbdb0*/  LDL.LU R7, [R1+0x42a8] ;  /* 0x0042a80001077983 */ /* 0x002f280000300800 */
[----:B------:R-:W4:Y:S01]  /*cbdc0*/  LDL.LU R225, [R1+0x4280] ;  /* 0x0042800001e17983 */ /* 0x000f220000300800 */
[----:B------:R-:W-:-:S05]  /*cbdd0*/  IADD3 R3, P4, R3, UR13, RZ ;  /* 0x0000000d03037c10 */ /* 0x000fca000ff9e0ff */
        /* <DEDUP_REMOVED lines=173> */
[----:B------:R-:W-:-:S05]  /*cc8b0*/  IADD3 R4, P6, R4, UR13, RZ ;  /* 0x0000000d04047c10 */ /* 0x000fca000ffde0ff */
[----:B------:R1:W-:Y:S04]  /*cc8c0*/  STL [R1+0x4138], R4 ;  /* 0x0041380401007387 */ /* 0x0003e80000100800 */
[----:B-1----:R-:W4:Y:S01]  /*cc8d0*/  LDL.LU R4, [R1+0x2d78] ;  /* 0x002d780001047983 */ /* 0x002f220000300800 */
[----:B------:R-:W-:Y:S02]  /*cc8e0*/  IADD3.X R225, R225, UR7, RZ, P5, !PT ;  /* 0x00000007e1e17c10 */ /* 0x000fe4000affe4ff */
[----:B--2---:R-:W-:Y:S02]  /*cc8f0*/  IADD3 R117, P5, R117, UR13, RZ ;  /* 0x0000000d75757c10 */ /* 0x004fe4000ffbe0ff */
        /* <DEDUP_REMOVED lines=140> */
[----:B------:R-:W4:Y:S04]  /*cd1c0*/  LDL.LU R119, [R1+0x2e84] ;  /* 0x002e840001777983 */ /* 0x000f280000300800 */
[----:B------:R-:W4:Y:S01]  /*cd1d0*/  LDL.LU R118, [R1+0x2eb8] ;  /* 0x002eb80001767983 */ /* 0x000f220000300800 */
[----:B--2---:R-:W-:-:S05]  /*cd1e0*/  IADD3.X R117, R117, UR7, RZ, P5, !PT ;  /* 0x0000000775757c10 */ /* 0x004fca000affe4ff */
[----:B------:R-:W-:Y:S01]  /*cd1f0*/  STL [R1+0x2e5c], R117 ;  /* 0x002e5c7501007387 */ /* 0x000fe20000100800 */
[----:B---3--:R-:W-:-:S05]  /*cd200*/  IADD3 R6, P5, R6, UR13, RZ ;  /* 0x0000000d06067c10 */ /* 0x008fca000ffbe0ff */
[----:B------:R1:W-:Y:S04]  /*cd210*/  STL [R1+0x2e90], R6 ;  /* 0x002e900601007387 */ /* 0x0003e80000100800 */
[----:B-1----:R-:W2:Y:S04]  /*cd220*/  LDL.LU R6, [R1+0x2f48] ;  /* 0x002f480001067983 */ /* 0x002ea80000300800 */
[----:B------:R-:W3:Y:S01]  /*cd230*/  LDL.LU R117, [R1+0x2e8c] ;  /* 0x002e8c0001757983 */ /* 0x000ee20000300800 */
[----:B----4-:R-:W-:-:S05]  /*cd240*/  IADD3.X R7, R7, UR7, RZ, P4, !PT ;  /* 0x0000000707077c10 */ /* 0x010fca000a7fe4ff */
[----:B------:R1:W-:Y:S04]  /*cd250*/  STL [R1+0x2e64], R7 ;  /* 0x002e640701007387 */ /* 0x0003e80000100800 */
[----:B-1----:R-:W4:Y:S01]  /*cd260*/  LDL.LU R7, [R1+0x2ec0] ;  /* 0x002ec00001077983 */ /* 0x002f220000300800 */
[----:B------:R-:W-:-:S05]  /*cd270*/  IADD3.X R3, R3, UR7, RZ, P3, !PT ;  /* 0x0000000703037c10 */ /* 0x000fca0009ffe4ff */
[----:B------:R1:W-:Y:S01]  /*cd280*/  STL [R1+0x2e6c], R3 ;  /* 0x002e6c0301007387 */ /* 0x0003e20000100800 */
[----:B------:R-:W-:Y:S02]  /*cd290*/  IADD3 R225, P4, R225, UR13, RZ ;  /* 0x0000000de1e17c10 */ /* 0x000fe4000ff9e0ff */
[----:B------:R-:W-:Y:S01]  /*cd2a0*/  IADD3.X R123, R123, UR7, RZ, P2, !PT ;  /* 0x000000077b7b7c10 */ /* 0x000fe200097fe4ff */
[----:B-1----:R-:W2:Y:S01]  /*cd2b0*/  LDL.LU R3, [R1+0x2e94] ;  /* 0x002e940001037983 */ /* 0x002ea20000300800 */
[----:B------:R-:W-:Y:S02]  /*cd2c0*/  IADD3 R224, P3, R224, UR13, RZ ;  /* 0x0000000de0e07c10 */ /* 0x000fe4000ff7e0ff */
[----:B------:R-:W-:Y:S01]  /*cd2d0*/  IADD3 R116, P2, R116, UR13, RZ ;  /* 0x0000000d74747c10 */ /* 0x000fe2000ff5e0ff */
[----:B------:R-:W-:Y:S04]  /*cd2e0*/  STL [R1+0x2e98], R225 ;  /* 0x002e98e101007387 */ /* 0x000fe80000100800 */
[----:B------:R1:W-:Y:S04]  /*cd2f0*/  STL [R1+0x2ea8], R116 ;  /* 0x002ea87401007387 */ /* 0x0003e80000100800 */
[----:B------:R-:W-:Y:S04]  /*cd300*/  STL [R1+0x2ea0], R224 ;  /* 0x002ea0e001007387 */ /* 0x000fe80000100800 */
[----:B-1----:R-:W2:Y:S01]  /*cd310*/  LDL.LU R116, [R1+0x2ec8] ;  /* 0x002ec80001747983 */ /* 0x002ea20000300800 */
[----:B------:R-:W-:-:S03]  /*cd320*/  IADD3.X R4, R4, UR7, RZ, P1, !PT ;  /* 0x0000000704047c10 */ /* 0x000fc60008ffe4ff */
[----:B------:R-:W-:Y:S04]  /*cd330*/  STL [R1+0x2e74], R123 ;  /* 0x002e747b01007387 */ /* 0x000fe80000100800 */
[----:B------:R1:W-:Y:S04]  /*cd340*/  STL [R1+0x2e7c], R4 ;  /* 0x002e7c0401007387 */ /* 0x0003e80000100800 */
[----:B-1----:R-:W2:Y:S01]  /*cd350*/  LDL.LU R4, [R1+0x2e9c] ;  /* 0x002e9c0001047983 */ /* 0x002ea20000300800 */
[----:B------:R-:W-:Y:S02]  /*cd360*/  IADD3 R122, P1, R122, UR13, RZ ;  /* 0x0000000d7a7a7c10 */ /* 0x000fe4000ff3e0ff */
[----:B------:R-:W-:Y:S01]  /*cd370*/  IADD3.X R119, R119, UR7, RZ, P6, !PT ;  /* 0x0000000777777c10 */ /* 0x000fe2000b7fe4ff */
[----:B------:R-:W2:Y:S01]  /*cd380*/  LDL.LU R225, [R1+0x2ea4] ;  /* 0x002ea40001e17983 */ /* 0x000ea20000300800 */
[----:B------:R-:W-:-:S03]  /*cd390*/  IADD3 R118, P6, R118, UR13, RZ ;  /* 0x0000000d76767c10 */ /* 0x000fc6000ffde0ff */
[----:B------:R1:W-:Y:S04]  /*cd3a0*/  STL [R1+0x2eb0], R122 ;  /* 0x002eb07a01007387 */ /* 0x0003e80000100800 */
[----:B-1----:R-:W2:Y:S04]  /*cd3b0*/  LDL.LU R122, [R1+0x2f50] ;  /* 0x002f5000017a7983 */ /* 0x002ea80000300800 */
[----:B------:R-:W-:Y:S04]  /*cd3c0*/  STL [R1+0x2e84], R119 ;  /* 0x002e847701007387 */ /* 0x000fe80000100800 */
[----:B------:R1:W-:Y:S04]  /*cd3d0*/  STL [R1+0x2eb8], R118 ;  /* 0x002eb87601007387 */ /* 0x0003e80000100800 */
[----:B-1----:R-:W2:Y:S04]  /*cd3e0*/  LDL.LU R118, [R1+0x2eac] ;  /* 0x002eac0001767983 */ /* 0x002ea80000300800 */
[----:B------:R-:W2:Y:S01]  /*cd3f0*/  LDL.LU R119, [R1+0x2f58] ;  /* 0x002f580001777983 */ /* 0x000ea20000300800 */
[----:B---3--:R-:W-:-:S02]  /*cd400*/  IADD3.X R117, R117, UR7, RZ, P5, !PT ;  /* 0x0000000775757c10 */ /* 0x008fc4000affe4ff */
[----:B----4-:R-:W-:-:S05]  /*cd410*/  IADD3 R7, P5, R7, UR13, RZ ;  /* 0x0000000d07077c10 */ /* 0x010fca000ffbe0ff */
[----:B------:R1:W-:Y:S04]  /*cd420*/  STL [R1+0x2ec0], R7 ;  /* 0x002ec00701007387 */ /* 0x0003e80000100800 */
[----:B------:R-:W-:Y:S04]  /*cd430*/  STL [R1+0x2e8c], R117 ;  /* 0x002e8c7501007387 */ /* 0x000fe80000100800 */
[----:B-1----:R-:W3:Y:S04]  /*cd440*/  LDL.LU R7, [R1+0x2f44] ;  /* 0x002f440001077983 */ /* 0x002ee80000300800 */
[----:B------:R-:W4:Y:S01]  /*cd450*/  LDL.LU R224, [R1+0x2eb4] ;  /* 0x002eb40001e07983 */ /* 0x000f220000300800 */
[----:B--2---:R-:W-:-:S03]  /*cd460*/  IADD3.X R3, R3, UR7, RZ, P4, !PT ;  /* 0x0000000703037c10 */ /* 0x004fc6000a7fe4ff */
[----:B------:R-:W2:Y:S04]  /*cd470*/  LDL.LU R123, [R1+0x2f60] ;  /* 0x002f6000017b7983 */ /* 0x000ea80000300800 */
[----:B------:R1:W-:Y:S04]  /*cd480*/  STL [R1+0x2e94], R3 ;  /* 0x002e940301007387 */ /* 0x0003e80000100800 */
[----:B-1----:R-:W3:Y:S04]  /*cd490*/  LDL.LU R3, [R1+0x2ebc] ;  /* 0x002ebc0001037983 */ /* 0x002ee80000300800 */
[----:B------:R-:W3:Y:S01]  /*cd4a0*/  LDL.LU R117, [R1+0x2f68] ;  /* 0x002f680001757983 */ /* 0x000ee20000300800 */
[----:B------:R-:W-:-:S02]  /*cd4b0*/  IADD3 R116, P4, R116, UR13, RZ ;  /* 0x0000000d74747c10 */ /* 0x000fc4000ff9e0ff */
[----:B------:R-:W-:-:S05]  /*cd4c0*/  IADD3.X R4, R4, UR7, RZ, P3, !PT ;  /* 0x0000000704047c10 */ /* 0x000fca0009ffe4ff */
[----:B------:R1:W-:Y:S04]  /*cd4d0*/  STL [R1+0x2e9c], R4 ;  /* 0x002e9c0401007387 */ /* 0x0003e80000100800 */
[----:B------:R1:W-:Y:S04]  /*cd4e0*/  STL [R1+0x2ec8], R116 ;  /* 0x002ec87401007387 */ /* 0x0003e80000100800 */
[----:B-1----:R-:W3:Y:S01]  /*cd4f0*/  LDL.LU R4, [R1+0x2ec4] ;  /* 0x002ec40001047983 */ /* 0x002ee20000300800 */
[----:B------:R-:W-:-:S03]  /*cd500*/  IADD3.X R225, R225, UR7, RZ, P2, !PT ;  /* 0x00000007e1e17c10 */ /* 0x000fc600097fe4ff */
[----:B------:R-:W3:Y:S01]  /*cd510*/  LDL.LU R116, [R1+0x2f70] ;  /* 0x002f700001747983 */ /* 0x000ee20000300800 */
[----:B------:R-:W-:Y:S02]  /*cd520*/  IADD3 R122, P2, R122, UR13, RZ ;  /* 0x0000000d7a7a7c10 */ /* 0x000fe4000ff5e0ff */
[----:B------:R-:W-:Y:S02]  /*cd530*/  IADD3 R6, P3, R6, UR13, RZ ;  /* 0x0000000d06067c10 */ /* 0x000fe4000ff7e0ff */
[----:B------:R-:W-:-:S05]  /*cd540*/  IADD3.X R118, R118, UR7, RZ, P1, !PT ;  /* 0x0000000776767c10 */ /* 0x000fca0008ffe4ff */
[----:B------:R1:W-:Y:S04]  /*cd550*/  STL [R1+0x2eac], R118 ;  /* 0x002eac7601007387 */ /* 0x0003e80000100800 */
[----:B------:R-:W-:Y:S01]  /*cd560*/  STL [R1+0x2ea4], R225 ;  /* 0x002ea4e101007387 */ /* 0x000fe20000100800 */
[----:B------:R-:W-:-:S03]  /*cd570*/  IADD3 R119, P1, R119, UR13, RZ ;  /* 0x0000000d77777c10 */ /* 0x000fc6000ff3e0ff */
[----:B-1----:R-:W3:Y:S04]  /*cd580*/  LDL.LU R118, [R1+0x2f78] ;  /* 0x002f780001767983 */ /* 0x002ee80000300800 */
[----:B------:R1:W-:Y:S04]  /*cd590*/  STL [R1+0x2f50], R122 ;  /* 0x002f507a01007387 */ /* 0x0003e80000100800 */
[----:B------:R-:W-:Y:S04]  /*cd5a0*/  STL [R1+0x2f48], R6 ;  /* 0x002f480601007387 */ /* 0x000fe80000100800 */
[----:B-1----:R-:W3:Y:S04]  /*cd5b0*/  LDL.LU R122, [R1+0x2f4c] ;  /* 0x002f4c00017a7983 */ /* 0x002ee80000300800 */
[----:B------:R1:W-:Y:S04]  /*cd5c0*/  STL [R1+0x2f58], R119 ;  /* 0x002f587701007387 */ /* 0x0003e80000100800 */
[----:B-1----:R-:W3:Y:S01]  /*cd5d0*/  LDL.LU R119, [R1+0x2f80] ;  /* 0x002f800001777983 */ /* 0x002ee20000300800 */
[----:B----4-:R-:W-:-:S02]  /*cd5e0*/  IADD3.X R224, R224, UR7, RZ, P6, !PT ;  /* 0x00000007e0e07c10 */ /* 0x010fc4000b7fe4ff */
[----:B--2---:R-:W-:Y:S02]  /*cd5f0*/  IADD3 R123, P6, R123, UR13, RZ ;  /* 0x0000000d7b7b7c10 */ /* 0x004fe4000ffde0ff */
[----:B---3--:R-:W-:-:S05]  /*cd600*/  IADD3.X R3, R3, UR7, RZ, P5, !PT ;  /* 0x0000000703037c10 */ /* 0x008fca000affe4ff */
[----:B------:R1:W-:Y:S04]  /*cd610*/  STL [R1+0x2ebc], R3 ;  /* 0x002ebc0301007387 */ /* 0x0003e80000100800 */
[----:B------:R-:W-:Y:S01]  /*cd620*/  STL [R1+0x2eb4], R224 ;  /* 0x002eb4e001007387 */ /* 0x000fe20000100800 */
[----:B------:R-:W-:-:S03]  /*cd630*/  IADD3 R117, P5, R117, UR13, RZ ;  /* 0x0000000d75757c10 */ /* 0x000fc6000ffbe0ff */
[----:B-1----:R-:W2:Y:S04]  /*cd640*/  LDL.LU R3, [R1+0x2f54] ;  /* 0x002f540001037983 */ /* 0x002ea80000300800 */
[----:B------:R-:W-:Y:S04]  /*cd650*/  STL [R1+0x2f60], R123 ;  /* 0x002f607b01007387 */ /* 0x000fe80000100800 */
[----:B------:R1:W-:Y:S04]  /*cd660*/  STL [R1+0x2f68], R117 ;  /* 0x002f687501007387 */ /* 0x0003e80000100800 */
[----:B-1----:R-:W3:Y:S01]  /*cd670*/  LDL.LU R117, [R1+0x2f88] ;  /* 0x002f880001757983 */ /* 0x002ee20000300800 */
[----:B------:R-:W-:-:S05]  /*cd680*/  IADD3.X R4, R4, UR7, RZ, P4, !PT ;  /* 0x0000000704047c10 */ /* 0x000fca000a7fe4ff */
[----:B------:R1:W-:Y:S04]  /*cd690*/  STL [R1+0x2ec4], R4 ;  /* 0x002ec40401007387 */ /* 0x0003e80000100800 */
[----:B-1----:R-:W4:Y:S01]  /*cd6a0*/  LDL.LU R4, [R1+0x2f5c] ;  /* 0x002f5c0001047983 */ /* 0x002f220000300800 */
[----:B------:R-:W-:Y:S02]  /*cd6b0*/  IADD3 R116, P4, R116, UR13, RZ ;  /* 0x0000000d74747c10 */ /* 0x000fe4000ff9e0ff */
[----:B------:R-:W-:Y:S01]  /*cd6c0*/  IADD3.X R7, R7, UR7, RZ, P3, !PT ;  /* 0x0000000707077c10 */ /* 0x000fe20009ffe4ff */
[----:B------:R-:W4:Y:S04]  /*cd6d0*/  LDL.LU R123, [R1+0x2f90] ;  /* 0x002f9000017b7983 */ /* 0x000f280000300800 */
[----:B------:R1:W-:Y:S04]  /*cd6e0*/  STL [R1+0x2f70], R116 ;  /* 0x002f707401007387 */ /* 0x0003e80000100800 */
[----:B-1----:R-:W4:Y:S01]  /*cd6f0*/  LDL.LU R116, [R1+0x2f64] ;  /* 0x002f640001747983 */ /* 0x002f220000300800 */
[----:B------:R-:W-:-:S03]  /*cd700*/  IADD3 R118, P3, R118, UR13, RZ ;  /* 0x0000000d76767c10 */ /* 0x000fc6000ff7e0ff */
[----:B------:R-:W4:Y:S04]  /*cd710*/  LDL.LU R224, [R1+0x2f98] ;  /* 0x002f980001e07983 */ /* 0x000f280000300800 */
[----:B------:R1:W-:Y:S01]  /*cd720*/  STL [R1+0x2f78], R118 ;  /* 0x002f787601007387 */ /* 0x0003e20000100800 */
[----:B------:R-:W-:-:S03]  /*cd730*/  IADD3.X R122, R122, UR7, RZ, P2, !PT ;  /* 0x000000077a7a7c10 */ /* 0x000fc600097fe4ff */
[----:B-1----:R-:W4:Y:S04]  /*cd740*/  LDL.LU R118, [R1+0x2f6c] ;  /* 0x002f6c0001767983 */ /* 0x002f280000300800 */
[----:B------:R1:W-:Y:S01]  /*cd750*/  STL [R1+0x2f4c], R122 ;  /* 0x002f4c7a01007387 */ /* 0x0003e20000100800 */
[----:B------:R-:W-:-:S03]  /*cd760*/  IADD3 R119, P2, R119, UR13, RZ ;  /* 0x0000000d77777c10 */ /* 0x000fc6000ff5e0ff */
[----:B-1----:R-:W4:Y:S04]  /*cd770*/  LDL.LU R122, [R1+0x2fa0] ;  /* 0x002fa000017a7983 */ /* 0x002f280000300800 */
[----:B------:R1:W-:Y:S04]  /*cd780*/  STL [R1+0x2f80], R119 ;  /* 0x002f807701007387 */ /* 0x0003e80000100800 */
[----:B-1----:R-:W4:Y:S04]  /*cd790*/  LDL.LU R119, [R1+0x2f74] ;  /* 0x002f740001777983 */ /* 0x002f280000300800 */
[----:B------:R-:W-:Y:S01]  /*cd7a0*/  STL [R1+0x2f44], R7 ;  /* 0x002f440701007387 */ /* 0x000fe20000100800 */
[----:B--2---:R-:W-:-:S05]  /*cd7b0*/  IADD3.X R3, R3, UR7, RZ, P1, !PT ;  /* 0x0000000703037c10 */ /* 0x004fca0008ffe4ff */
[----:B------:R1:W-:Y:S04]  /*cd7c0*/  STL [R1+0x2f54], R3 ;  /* 0x002f540301007387 */ /* 0x0003e80000100800 */
[----:B-1----:R-:W2:Y:S01]  /*cd7d0*/  LDL.LU R3, [R1+0x2fa8] ;  /* 0x002fa80001037983 */ /* 0x002ea20000300800 */
[----:B---3--:R-:W-:-:S05]  /*cd7e0*/  IADD3 R117, P1, R117, UR13, RZ ;  /* 0x0000000d75757c10 */ /* 0x008fca000ff3e0ff */
[----:B------:R1:W-:Y:S04]  /*cd7f0*/  STL [R1+0x2f88], R117 ;  /* 0x002f887501007387 */ /* 0x0003e80000100800 */
[----:B-1----:R-:W3:Y:S01]  /*cd800*/  LDL.LU R117, [R1+0x2f7c] ;  /* 0x002f7c0001757983 */ /* 0x002ee20000300800 */
[----:B----4-:R-:W-:-:S05]  /*cd810*/  IADD3.X R4, R4, UR7, RZ, P6, !PT ;  /* 0x0000000704047c10 */ /* 0x010fca000b7fe4ff */
[----:B------:R1:W-:Y:S04]  /*cd820*/  STL [R1+0x2f5c], R4 ;  /* 0x002f5c0401007387 */ /* 0x0003e80000100800 */
[----:B-1----:R-:W4:Y:S01]  /*cd830*/  LDL.LU R4, [R1+0x2fb0] ;  /* 0x002fb00001047983 */ /* 0x002f220000300800 */
[----:B------:R-:W-:Y:S02]  /*cd840*/  IADD3 R123, P6, R123, UR13, RZ ;  /* 0x0000000d7b7b7c10 */ /* 0x000fe4000ffde0ff */
[----:B------:R-:W-:-:S03]  /*cd850*/  IADD3.X R116, R116, UR7, RZ, P5, !PT ;  /* 0x0000000774747c10 */ /* 0x000fc6000affe4ff */
[----:B------:R1:W-:Y:S01]  /*cd860*/  STL [R1+0x2f90], R123 ;  /* 0x002f907b01007387 */ /* 0x0003e20000100800 */
[----:B------:R-:W-:-:S03]  /*cd870*/  IADD3 R224, P5, R224, UR13, RZ ;  /* 0x0000000de0e07c10 */ /* 0x000fc6000ffbe0ff */
[----:B-1----:R-:W4:Y:S04]  /*cd880*/  LDL.LU R123, [R1+0x2f84] ;  /* 0x002f8400017b7983 */ /* 0x002f280000300800 */
[----:B------:R1:W-:Y:S01]  /*cd890*/  STL [R1+0x2f64], R116 ;  /* 0x002f647401007387 */ /* 0x0003e20000100800 */
[----:B------:R-:W-:-:S03]  /*cd8a0*/  IADD3.X R118, R118, UR7, RZ, P4, !PT ;  /* 0x0000000776767c10 */ /* 0x000fc6000a7fe4ff */
[----:B-1----:R-:W4:Y:S04]  /*cd8b0*/  LDL.LU R116, [R1+0x2fb8] ;  /* 0x002fb80001747983 */ /* 0x002f280000300800 */
[----:B------:R-:W4:Y:S01]  /*cd8c0*/  LDL.LU R225, [R1+0x2f8c] ;  /* 0x002f8c0001e17983 */ /* 0x000f220000300800 */
[----:B------:R-:W-:-:S03]  /*cd8d0*/  IADD3 R122, P4, R122, UR13, RZ ;  /* 0x0000000d7a7a7c10 */ /* 0x000fc6000ff9e0ff */
[----:B------:R1:W-:Y:S04]  /*cd8e0*/  STL [R1+0x2f6c], R118 ;  /* 0x002f6c7601007387 */ /* 0x0003e80000100800 */
[----:B------:R-:W-:Y:S04]  /*cd8f0*/  STL [R1+0x2f98], R224 ;  /* 0x002f98e001007387 */ /* 0x000fe80000100800 */
[----:B-1----:R-:W4:Y:S01]  /*cd900*/  LDL.LU R118, [R1+0x2fc0] ;  /* 0x002fc00001767983 */ /* 0x002f220000300800 */
[----:B------:R-:W-:-:S03]  /*cd910*/  IADD3.X R119, R119, UR7, RZ, P3, !PT ;  /* 0x0000000777777c10 */ /* 0x000fc60009ffe4ff */
[----:B------:R1:W-:Y:S04]  /*cd920*/  STL [R1+0x2fa0], R122 ;  /* 0x002fa07a01007387 */ /* 0x0003e80000100800 */
[----:B-1----:R-:W4:Y:S04]  /*cd930*/  LDL.LU R122, [R1+0x2f94] ;  /* 0x002f9400017a7983 */ /* 0x002f280000300800 */
[----:B------:R1:W-:Y:S04]  /*cd940*/  STL [R1+0x2f74], R119 ;  /* 0x002f747701007387 */ /* 0x0003e80000100800 */
[----:B-1----:R-:W4:Y:S01]  /*cd950*/  LDL.LU R119, [R1+0x2fc8] ;  /* 0x002fc80001777983 */ /* 0x002f220000300800 */
[----:B--2---:R-:W-:-:S05]  /*cd960*/  IADD3 R3, P3, R3, UR13, RZ ;  /* 0x0000000d03037c10 */ /* 0x004fca000ff7e0ff */
[----:B------:R1:W-:Y:S04]  /*cd970*/  STL [R1+0x2fa8], R3 ;  /* 0x002fa80301007387 */ /* 0x0003e80000100800 */
[----:B-1----:R-:W2:Y:S01]  /*cd980*/  LDL.LU R3, [R1+0x2f9c] ;  /* 0x002f9c0001037983 */ /* 0x002ea20000300800 */
[----:B---3--:R-:W-:-:S05]  /*cd990*/  IADD3.X R117, R117, UR7, RZ, P2, !PT ;  /* 0x0000000775757c10 */ /* 0x008fca00097fe4ff */
[----:B------:R1:W-:Y:S04]  /*cd9a0*/  STL [R1+0x2f7c], R117 ;  /* 0x002f7c7501007387 */ /* 0x0003e80000100800 */
[----:B-1----:R-:W3:Y:S04]  /*cd9b0*/  LDL.LU R117, [R1+0x3010] ;  /* 0x0030100001757983 */ /* 0x002ee80000300800 */
[----:B------:R-:W3:Y:S01]  /*cd9c0*/  LDL.LU R224, [R1+0x2fa4] ;  /* 0x002fa40001e07983 */ /* 0x000ee20000300800 */
[----:B----4-:R-:W-:-:S05]  /*cd9d0*/  IADD3 R4, P2, R4, UR13, RZ ;  /* 0x0000000d04047c10 */ /* 0x010fca000ff5e0ff */
[----:B------:R1:W-:Y:S04]  /*cd9e0*/  STL [R1+0x2fb0], R4 ;  /* 0x002fb00401007387 */ /* 0x0003e80000100800 */
[----:B-1----:R-:W4:Y:S01]  /*cd9f0*/  LDL.LU R4, [R1+0x3018] ;  /* 0x0030180001047983 */ /* 0x002f220000300800 */
[----:B------:R-:W-:-:S05]  /*cda00*/  IADD3.X R123, R123, UR7, RZ, P1, !PT ;  /* 0x000000077b7b7c10 */ /* 0x000fca0008ffe4ff */
[----:B------:R1:W-:Y:S01]  /*cda10*/  STL [R1+0x2f84], R123 ;  /* 0x002f847b01007387 */ /* 0x0003e20000100800 */
[----:B------:R-:W-:-:S03]  /*cda20*/  IADD3 R116, P1, R116, UR13, RZ ;  /* 0x0000000d74747c10 */ /* 0x000fc6000ff3e0ff */
[----:B-1----:R-:W4:Y:S01]  /*cda30*/  LDL.LU R123, [R1+0x2fac] ;  /* 0x002fac00017b7983 */ /* 0x002f220000300800 */
[----:B------:R-:W-:-:S03]  /*cda40*/  IADD3.X R225, R225, UR7, RZ, P6, !PT ;  /* 0x00000007e1e17c10 */ /* 0x000fc6000b7fe4ff */
[----:B------:R1:W-:Y:S04]  /*cda50*/  STL [R1+0x2fb8], R116 ;  /* 0x002fb87401007387 */ /* 0x0003e80000100800 */
[----:B-1----:R-:W4:Y:S01]  /*cda60*/  LDL.LU R116, [R1+0x3020] ;  /* 0x0030200001747983 */ /* 0x002f220000300800 */
[----:B------:R-:W-:-:S05]  /*cda70*/  IADD3 R118, P6, R118, UR13, RZ ;  /* 0x0000000d76767c10 */ /* 0x000fca000ffde0ff */
[----:B------:R1:W-:Y:S01]  /*cda80*/  STL [R1+0x2fc0], R118 ;  /* 0x002fc07601007387 */ /* 0x0003e20000100800 */
[----:B------:R-:W-:-:S03]  /*cda90*/  IADD3.X R122, R122, UR7, RZ, P5, !PT ;  /* 0x000000077a7a7c10 */ /* 0x000fc6000affe4ff */
[----:B-1----:R-:W4:Y:S04]  /*cdaa0*/  LDL.LU R118, [R1+0x2fb4] ;  /* 0x002fb40001767983 */ /* 0x002f280000300800 */
[----:B------:R-:W-:Y:S04]  /*cdab0*/  STL [R1+0x2f8c], R225 ;  /* 0x002f8ce101007387 */ /* 0x000fe80000100800 */
[----:B------:R1:W-:Y:S01]  /*cdac0*/  STL [R1+0x2f94], R122 ;  /* 0x002f947a01007387 */ /* 0x0003e20000100800 */
[----:B------:R-:W-:-:S03]  /*cdad0*/  IADD3 R119, P5, R119, UR13, RZ ;  /* 0x0000000d77777c10 */ /* 0x000fc6000ffbe0ff */
[----:B-1----:R-:W4:Y:S04]  /*cdae0*/  LDL.LU R122, [R1+0x3028] ;  /* 0x00302800017a7983 */ /* 0x002f280000300800 */
[----:B------:R1:W-:Y:S04]  /*cdaf0*/  STL [R1+0x2fc8], R119 ;  /* 0x002fc87701007387 */ /* 0x0003e80000100800 */
[----:B-1----:R-:W4:Y:S01]  /*cdb00*/  LDL.LU R119, [R1+0x2fbc] ;  /* 0x002fbc0001777983 */ /* 0x002f220000300800 */
[----:B--2---:R-:W-:-:S05]  /*cdb10*/  IADD3.X R3, R3, UR7, RZ, P4, !PT ;  /* 0x0000000703037c10 */ /* 0x004fca000a7fe4ff */
[----:B------:R1:W-:Y:S04]  /*cdb20*/  STL [R1+0x2f9c], R3 ;  /* 0x002f9c0301007387 */ /* 0x0003e80000100800 */
[----:B-1----:R-:W2:Y:S01]  /*cdb30*/  LDL.LU R3, [R1+0x3030] ;  /* 0x0030300001037983 */ /* 0x002ea20000300800 */
[----:B---3--:R-:W-:Y:S02]  /*cdb40*/  IADD3 R117, P4, R117, UR13, RZ ;  /* 0x0000000d75757c10 */ /* 0x008fe4000ff9e0ff */
[----:B------:R-:W-:-:S03]  /*cdb50*/  IADD3.X R224, R224, UR7, RZ, P3, !PT ;  /* 0x00000007e0e07c10 */ /* 0x000fc60009ffe4ff */
[----:B------:R1:W-:Y:S04]  /*cdb60*/  STL [R1+0x3010], R117 ;  /* 0x0030107501007387 */ /* 0x0003e80000100800 */
[----:B-1----:R-:W3:Y:S04]  /*cdb70*/  LDL.LU R117, [R1+0x2fc4] ;  /* 0x002fc40001757983 */ /* 0x002ee80000300800 */
[----:B------:R1:W-:Y:S01]  /*cdb80*/  STL [R1+0x2fa4], R224 ;  /* 0x002fa4e001007387 */ /* 0x0003e20000100800 */
[----:B----4-:R-:W-:-:S03]  /*cdb90*/  IADD3 R4, P3, R4, UR13, RZ ;  /* 0x0000000d04047c10 */ /* 0x010fc6000ff7e0ff */
[----:B-1----:R-:W4:Y:S04]  /*cdba0*/  LDL.LU R224, [R1+0x3038] ;  /* 0x0030380001e07983 */ /* 0x002f280000300800 */
[----:B------:R1:W-:Y:S04]  /*cdbb0*/  STL [R1+0x3018], R4 ;  /* 0x0030180401007387 */ /* 0x0003e80000100800 */
[----:B-1----:R-:W4:Y:S01]  /*cdbc0*/  LDL.LU R4, [R1+0x300c] ;  /* 0x00300c0001047983 */ /* 0x002f220000300800 */
[----:B------:R-:W-:-:S03]  /*cdbd0*/  IADD3.X R123, R123, UR7, RZ, P2, !PT ;  /* 0x000000077b7b7c10 */ /* 0x000fc600097fe4ff */
[----:B------:R-:W4:Y:S01]  /*cdbe0*/  LDL.LU R225, [R1+0x3040] ;  /* 0x0030400001e17983 */ /* 0x000f220000300800 */
[----:B------:R-:W-:-:S05]  /*cdbf0*/  IADD3 R116, P2, R116, UR13, RZ ;  /* 0x0000000d74747c10 */ /* 0x000fca000ff5e0ff */
[----:B------:R1:W-:Y:S04]  /*cdc00*/  STL [R1+0x3020], R116 ;  /* 0x0030207401007387 */ /* 0x0003e80000100800 */
[----:B------:R-:W-:Y:S04]  /*cdc10*/  STL [R1+0x2fac], R123 ;  /* 0x002fac7b01007387 */ /* 0x000fe80000100800 */
[----:B-1----:R-:W4:Y:S01]  /*cdc20*/  LDL.LU R116, [R1+0x3014] ;  /* 0x0030140001747983 */ /* 0x002f220000300800 */
[----:B------:R-:W-:-:S05]  /*cdc30*/  IADD3.X R118, R118, UR7, RZ, P1, !PT ;  /* 0x0000000776767c10 */ /* 0x000fca0008ffe4ff */
[----:B------:R1:W-:Y:S04]  /*cdc40*/  STL [R1+0x2fb4], R118 ;  /* 0x002fb47601007387 */ /* 0x0003e80000100800 */
[----:B-1----:R-:W4:Y:S01]  /*cdc50*/  LDL.LU R118, [R1+0x3048] ;  /* 0x0030480001767983 */ /* 0x002f220000300800 */
[----:B------:R-:W-:-:S05]  /*cdc60*/  IADD3 R122, P1, R122, UR13, RZ ;  /* 0x0000000d7a7a7c10 */ /* 0x000fca000ff3e0ff */
[----:B------:R1:W-:Y:S01]  /*cdc70*/  STL [R1+0x3028], R122 ;  /* 0x0030287a01007387 */ /* 0x0003e20000100800 */
[----:B------:R-:W-:-:S03]  /*cdc80*/  IADD3.X R119, R119, UR7, RZ, P6, !PT ;  /* 0x0000000777777c10 */ /* 0x000fc6000b7fe4ff */
[----:B-1----:R-:W4:Y:S04]  /*cdc90*/  LDL.LU R122, [R1+0x301c] ;  /* 0x00301c00017a7983 */ /* 0x002f280000300800 */
[----:B------:R1:W-:Y:S04]  /*cdca0*/  STL [R1+0x2fbc], R119 ;  /* 0x002fbc7701007387 */ /* 0x0003e80000100800 */
[----:B-1----:R-:W4:Y:S01]  /*cdcb0*/  LDL.LU R119, [R1+0x3050] ;  /* 0x0030500001777983 */ /* 0x002f220000300800 */
[----:B--2---:R-:W-:-:S05]  /*cdcc0*/  IADD3 R3, P6, R3, UR13, RZ ;  /* 0x0000000d03037c10 */ /* 0x004fca000ffde0ff */
[----:B------:R1:W-:Y:S04]  /*cdcd0*/  STL [R1+0x3030], R3 ;  /* 0x0030300301007387 */ /* 0x0003e80000100800 */
[----:B-1----:R-:W2:Y:S01]  /*cdce0*/  LDL.LU R3, [R1+0x3024] ;  /* 0x0030240001037983 */ /* 0x002ea20000300800 */
[----:B---3--:R-:W-:-:S03]  /*cdcf0*/  IADD3.X R117, R117, UR7, RZ, P5, !PT ;  /* 0x0000000775757c10 */ /* 0x008fc6000affe4ff */
[----:B------:R-:W3:Y:S04]  /*cdd00*/  LDL.LU R123, [R1+0x3058] ;  /* 0x00305800017b7983 */ /* 0x000ee80000300800 */
[----:B------:R1:W-:Y:S01]  /*cdd10*/  STL [R1+0x2fc4], R117 ;  /* 0x002fc47501007387 */ /* 0x0003e20000100800 */
[----:B----4-:R-:W-:-:S03]  /*cdd20*/  IADD3 R224, P5, R224, UR13, RZ ;  /* 0x0000000de0e07c10 */ /* 0x010fc6000ffbe0ff */
[----:B-1----:R-:W4:Y:S04]  /*cdd30*/  LDL.LU R117, [R1+0x302c] ;  /* 0x00302c0001757983 */ /* 0x002f280000300800 */
[----:B------:R1:W-:Y:S01]  /*cdd40*/  STL [R1+0x3038], R224 ;  /* 0x003038e001007387 */ /* 0x0003e20000100800 */
[----:B------:R-:W-:-:S03]  /*cdd50*/  IADD3.X R4, R4, UR7, RZ, P4, !PT ;  /* 0x0000000704047c10 */ /* 0x000fc6000a7fe4ff */
[----:B-1----:R-:W4:Y:S04]  /*cdd60*/  LDL.LU R224, [R1+0x3060] ;  /* 0x0030600001e07983 */ /* 0x002f280000300800 */
[----:B------:R1:W-:Y:S04]  /*cdd70*/  STL [R1+0x300c], R4 ;  /* 0x00300c0401007387 */ /* 0x0003e80000100800 */
[----:B-1----:R-:W4:Y:S01]  /*cdd80*/  LDL.LU R4, [R1+0x3034] ;  /* 0x0030340001047983 */ /* 0x002f220000300800 */
[----:B------:R-:W-:Y:S02]  /*cdd90*/  IADD3 R225, P4, R225, UR13, RZ ;  /* 0x0000000de1e17c10 */ /* 0x000fe4000ff9e0ff */
[----:B------:R-:W-:-:S05]  /*cdda0*/  IADD3.X R116, R116, UR7, RZ, P3, !PT ;  /* 0x0000000774747c10 */ /* 0x000fca0009ffe4ff */
[----:B------:R1:W-:Y:S04]  /*cddb0*/  STL [R1+0x3014], R116 ;  /* 0x0030147401007387 */ /* 0x0003e80000100800 */
[----:B-1----:R-:W4:Y:S01]  /*cddc0*/  LDL.LU R116, [R1+0x3068] ;  /* 0x0030680001747983 */ /* 0x002f220000300800 */
[----:B------:R-:W-:-:S03]  /*cddd0*/  IADD3 R118, P3, R118, UR13, RZ ;  /* 0x0000000d76767c10 */ /* 0x000fc6000ff7e0ff */
[----:B------:R-:W-:Y:S04]  /*cdde0*/  STL [R1+0x3040], R225 ;  /* 0x003040e101007387 */ /* 0x000fe80000100800 */
[----:B------:R1:W-:Y:S04]  /*cddf0*/  STL [R1+0x3048], R118 ;  /* 0x0030487601007387 */ /* 0x0003e80000100800 */
[----:B-1----:R-:W4:Y:S01]  /*cde00*/  LDL.LU R118, [R1+0x303c] ;  /* 0x00303c0001767983 */ /* 0x002f220000300800 */
[----:B------:R-:W-:-:S05]  /*cde10*/  IADD3.X R122, R122, UR7, RZ, P2, !PT ;  /* 0x000000077a7a7c10 */ /* 0x000fca00097fe4ff */
[----:B------:R1:W-:Y:S01]  /*cde20*/  STL [R1+0x301c], R122 ;  /* 0x00301c7a01007387 */ /* 0x0003e20000100800 */
[----:B------:R-:W-:-:S03]  /*cde30*/  IADD3 R119, P2, R119, UR13, RZ ;  /* 0x0000000d77777c10 */ /* 0x000fc6000ff5e0ff */
[----:B-1----:R-:W4:Y:S04]  /*cde40*/  LDL.LU R122, [R1+0x3070] ;  /* 0x00307000017a7983 */ /* 0x002f280000300800 */
[----:B------:R1:W-:Y:S04]  /*cde50*/  STL [R1+0x3050], R119 ;  /* 0x0030507701007387 */ /* 0x0003e80000100800 */
[----:B-1----:R-:W4:Y:S01]  /*cde60*/  LDL.LU R119, [R1+0x3044] ;  /* 0x0030440001777983 */ /* 0x002f220000300800 */
[----:B--2---:R-:W-:-:S05]  /*cde70*/  IADD3.X R3, R3, UR7, RZ, P1, !PT ;  /* 0x0000000703037c10 */ /* 0x004fca0008ffe4ff */
[----:B------:R1:W-:Y:S01]  /*cde80*/  STL [R1+0x3024], R3 ;  /* 0x0030240301007387 */ /* 0x0003e20000100800 */
[----:B---3--:R-:W-:-:S03]  /*cde90*/  IADD3 R123, P1, R123, UR13, RZ ;  /* 0x0000000d7b7b7c10 */ /* 0x008fc6000ff3e0ff */
[----:B-1----:R-:W2:Y:S01]  /*cdea0*/  LDL.LU R3, [R1+0x3078] ;  /* 0x0030780001037983 */ /* 0x002ea20000300800 */
[----:B----4-:R-:W-:-:S03]  /*cdeb0*/  IADD3.X R117, R117, UR7, RZ, P6, !PT ;  /* 0x0000000775757c10 */ /* 0x010fc6000b7fe4ff */
[----:B------:R1:W-:Y:S04]  /*cdec0*/  STL [R1+0x3058], R123 ;  /* 0x0030587b01007387 */ /* 0x0003e80000100800 */
[----:B-1----:R-:W3:Y:S01]  /*cded0*/  LDL.LU R123, [R1+0x304c] ;  /* 0x00304c00017b7983 */ /* 0x002ee20000300800 */
[----:B------:R-:W-:-:S03]  /*cdee0*/  IADD3 R224, P6, R224, UR13, RZ ;  /* 0x0000000de0e07c10 */ /* 0x000fc6000ffde0ff */
[----:B------:R1:W-:Y:S04]  /*cdef0*/  STL [R1+0x302c], R117 ;  /* 0x00302c7501007387 */ /* 0x0003e80000100800 */
[----:B-1----:R-:W4:Y:S01]  /*cdf00*/  LDL.LU R117, [R1+0x3080] ;  /* 0x0030800001757983 */ /* 0x002f220000300800 */
[----:B------:R-:W-:-:S03]  /*cdf10*/  IADD3.X R4, R4, UR7, RZ, P5, !PT ;  /* 0x0000000704047c10 */ /* 0x000fc6000affe4ff */
[----:B------:R-:W4:Y:S04]  /*cdf20*/  LDL.LU R225, [R1+0x3054] ;  /* 0x0030540001e17983 */ /* 0x000f280000300800 */
[----:B------:R1:W-:Y:S04]  /*cdf30*/  STL [R1+0x3034], R4 ;  /* 0x0030340401007387 */ /* 0x0003e80000100800 */
[----:B------:R-:W-:Y:S04]  /*cdf40*/  STL [R1+0x3060], R224 ;  /* 0x003060e001007387 */ /* 0x000fe80000100800 */
[----:B-1----:R-:W4:Y:S01]  /*cdf50*/  LDL.LU R4, [R1+0x3088] ;  /* 0x0030880001047983 */ /* 0x002f220000300800 */
[----:B------:R-:W-:-:S05]  /*cdf60*/  IADD3 R116, P5, R116, UR13, RZ ;  /* 0x0000000d74747c10 */ /* 0x000fca000ffbe0ff */
[----:B------:R1:W-:Y:S04]  /*cdf70*/  STL [R1+0x3068], R116 ;  /* 0x0030687401007387 */ /* 0x0003e80000100800 */
        /* <DEDUP_REMOVED lines=9> */
[----:B-1----:R-:W4:Y:S04]  /*ce010*/  LDL.LU R119, [R1+0x3098] ;  /* 0x0030980001777983 */ /* 0x002f280000300800 */
[----:B------:R-:W4:Y:S01]  /*ce020*/  LDL.LU R224, [R1+0x306c] ;  /* 0x00306c0001e07983 */ /* 0x000f220000300800 */
[----:B--2---:R-:W-:-:S05]  /*ce030*/  IADD3 R3, P3, R3, UR13, RZ ;  /* 0x0000000d03037c10 */ /* 0x004fca000ff7e0ff */
[----:B------:R1:W-:Y:S04]  /*ce040*/  STL [R1+0x3078], R3 ;  /* 0x0030780301007387 */ /* 0x0003e80000100800 */
[----:B-1----:R-:W2:Y:S01]  /*ce050*/  LDL.LU R3, [R1+0x30a0] ;  /* 0x0030a00001037983 */ /* 0x002ea20000300800 */
[----:B---3--:R-:W-:-:S05]  /*ce060*/  IADD3.X R123, R123, UR7, RZ, P2, !PT ;  /* 0x000000077b7b7c10 */ /* 0x008fca00097fe4ff */
[----:B------:R1:W-:Y:S01]  /*ce070*/  STL [R1+0x304c], R123 ;  /* 0x00304c7b01007387 */ /* 0x0003e20000100800 */
[----:B----4-:R-:W-:-:S03]  /*ce080*/  IADD3 R117, P2, R117, UR13, RZ ;  /* 0x0000000d75757c10 */ /* 0x010fc6000ff5e0ff */
[----:B-1----:R-:W3:Y:S01]  /*ce090*/  LDL.LU R123, [R1+0x3074] ;  /* 0x00307400017b7983 */ /* 0x002ee20000300800 */
[----:B------:R-:W-:-:S03]  /*ce0a0*/  IADD3.X R225, R225, UR7, RZ, P1, !PT ;  /* 0x00000007e1e17c10 */ /* 0x000fc60008ffe4ff */
[----:B------:R1:W-:Y:S04]  /*ce0b0*/  STL [R1+0x3080], R117 ;  /* 0x0030807501007387 */ /* 0x0003e80000100800 */
[----:B-1----:R-:W4:Y:S01]  /*ce0c0*/  LDL.LU R117, [R1+0x30a8] ;  /* 0x0030a80001757983 */ /* 0x002f220000300800 */
[----:B------:R-:W-:-:S05]  /*ce0d0*/  IADD3 R4, P1, R4, UR13, RZ ;  /* 0x0000000d04047c10 */ /* 0x000fca000ff3e0ff */
[----:B------:R1:W-:Y:S04]  /*ce0e0*/  STL [R1+0x3088], R4 ;  /* 0x0030880401007387 */ /* 0x0003e80000100800 */
[----:B-1----:R-:W4:Y:S04]  /*ce0f0*/  LDL.LU R4, [R1+0x307c] ;  /* 0x00307c0001047983 */ /* 0x002f280000300800 */
[----:B------:R-:W-:Y:S01]  /*ce100*/  STL [R1+0x3054], R225 ;  /* 0x003054e101007387 */ /* 0x000fe20000100800 */
[----:B------:R-:W-:-:S05]  /*ce110*/  IADD3.X R116, R116, UR7, RZ, P6, !PT ;  /* 0x0000000774747c10 */ /* 0x000fca000b7fe4ff */
[----:B------:R1:W-:Y:S04]  /*ce120*/  STL [R1+0x305c], R116 ;  /* 0x00305c7401007387 */ /* 0x0003e80000100800 */
[----:B-1----:R-:W4:Y:S01]  /*ce130*/  LDL.LU R116, [R1+0x30b0] ;  /* 0x0030b00001747983 */ /* 0x002f220000300800 */
[----:B------:R-:W-:-:S05]  /*ce140*/  IADD3 R118, P6, R118, UR13, RZ ;  /* 0x0000000d76767c10 */ /* 0x000fca000ffde0ff */
        /* <DEDUP_REMOVED lines=14> */
[----:B---3--:R-:W-:-:S03]  /*ce230*/  IADD3.X R123, R123, UR7, RZ, P3, !PT ;  /* 0x000000077b7b7c10 */ /* 0x008fc60009ffe4ff */
[----:B------:R-:W3:Y:S01]  /*ce240*/  LDL.LU R225, [R1+0x30c8] ;  /* 0x0030c80001e17983 */ /* 0x000ee20000300800 */
[----:B----4-:R-:W-:-:S05]  /*ce250*/  IADD3 R117, P3, R117, UR13, RZ ;  /* 0x0000000d75757c10 */ /* 0x010fca000ff7e0ff */
[----:B------:R1:W-:Y:S04]  /*ce260*/  STL [R1+0x30a8], R117 ;  /* 0x0030a87501007387 */ /* 0x0003e80000100800 */
[----:B------:R-:W-:Y:S04]  /*ce270*/  STL [R1+0x3074], R123 ;  /* 0x0030747b01007387 */ /* 0x000fe80000100800 */
[----:B-1----:R-:W4:Y:S01]  /*ce280*/  LDL.LU R117, [R1+0x309c] ;  /* 0x00309c0001757983 */ /* 0x002f220000300800 */
[----:B------:R-:W-:-:S05]  /*ce290*/  IADD3.X R4, R4, UR7, RZ, P2, !PT ;  /* 0x0000000704047c10 */ /* 0x000fca00097fe4ff */
[----:B------:R1:W-:Y:S04]  /*ce2a0*/  STL [R1+0x307c], R4 ;  /* 0x00307c0401007387 */ /* 0x0003e80000100800 */
        /* <DEDUP_REMOVED lines=11> */
[----:B------:R-:W4:Y:S04]  /*ce360*/  LDL.LU R123, [R1+0x3120] ;  /* 0x00312000017b7983 */ /* 0x000f280000300800 */
        /* <DEDUP_REMOVED lines=9> */
[----:B----4-:R-:W-:-:S05]  /*ce400*/  IADD3.X R117, R117, UR7, RZ, P4, !PT ;  /* 0x0000000775757c10 */ /* 0x010fca000a7fe4ff */
[----:B------:R1:W-:Y:S04]  /*ce410*/  STL [R1+0x309c], R117 ;  /* 0x00309c7501007387 */ /* 0x0003e80000100800 */
[----:B-1----:R-:W3:Y:S01]  /*ce420*/  LDL.LU R117, [R1+0x3130] ;  /* 0x0031300001757983 */ /* 0x002ee20000300800 */
[----:B------:R-:W-:-:S03]  /*ce430*/  IADD3 R4, P4, R4, UR13, RZ ;  /* 0x0000000d04047c10 */ /* 0x000fc6000ff9e0ff */
[----:B------:R-:W-:Y:S04]  /*ce440*/  STL [R1+0x30c8], R225 ;  /* 0x0030c8e101007387 */ /* 0x000fe80000100800 */
[----:B------:R1:W-:Y:S04]  /*ce450*/  STL [R1+0x3110], R4 ;  /* 0x0031100401007387 */ /* 0x0003e80000100800 */
[----:B-1----:R-:W4:Y:S01]  /*ce460*/  LDL.LU R4, [R1+0x30c4] ;  /* 0x0030c40001047983 */ /* 0x002f220000300800 */
[----:B------:R-:W-:-:S05]  /*ce470*/  IADD3.X R116, R116, UR7, RZ, P3, !PT ;  /* 0x0000000774747c10 */ /* 0x000fca0009ffe4ff */
[----:B------:R1:W-:Y:S04]  /*ce480*/  STL [R1+0x30a4], R116 ;  /* 0x0030a47401007387 */ /* 0x0003e80000100800 */
[----:B-1----:R-:W4:Y:S01]  /*ce490*/  LDL.LU R116, [R1+0x3138] ;  /* 0x0031380001747983 */ /* 0x002f220000300800 */
[----:B------:R-:W-:-:S05]  /*ce4a0*/  IADD3 R118, P3, R118, UR13, RZ ;  /* 0x0000000d76767c10 */ /* 0x000fca000ff7e0ff */
[----:B------:R1:W-:Y:S04]  /*ce4b0*/  STL [R1+0x3118], R118 ;  /* 0x0031187601007387 */ /* 0x0003e80000100800 */
[----:B-1----:R-:W4:Y:S01]  /*ce4c0*/  LDL.LU R118, [R1+0x310c] ;  /* 0x00310c0001767983 */ /* 0x002f220000300800 */
[----:B------:R-:W-:Y:S02]  /*ce4d0*/  IADD3.X R122, R122, UR7, RZ, P2, !PT ;  /* 0x000000077a7a7c10 */ /* 0x000fe400097fe4ff */
[----:B------:R-:W-:-:S03]  /*ce4e0*/  IADD3 R123, P2, R123, UR13, RZ ;  /* 0x0000000d7b7b7c10 */ /* 0x000fc6000ff5e0ff */
[----:B------:R1:W-:Y:S04]  /*ce4f0*/  STL [R1+0x30ac], R122 ;  /* 0x0030ac7a01007387 */ /* 0x0003e80000100800 */
[----:B-1----:R-:W4:Y:S01]  /*ce500*/  LDL.LU R122, [R1+0x3140] ;  /* 0x00314000017a7983 */ /* 0x002f220000300800 */
[----:B------:R-:W-:-:S03]  /*ce510*/  IADD3.X R119, R119, UR7, RZ, P1, !PT ;  /* 0x0000000777777c10 */ /* 0x000fc60008ffe4ff */
[----:B------:R1:W-:Y:S04]  /*ce520*/  STL [R1+0x3120], R123 ;  /* 0x0031207b01007387 */ /* 0x0003e80000100800 */
[----:B-1----:R-:W4:Y:S01]  /*ce530*/  LDL.LU R123, [R1+0x3114] ;  /* 0x00311400017b7983 */ /* 0x002f220000300800 */
[----:B------:R-:W-:-:S03]  /*ce540*/  IADD3 R224, P1, R224, UR13, RZ ;  /* 0x0000000de0e07c10 */ /* 0x000fc6000ff3e0ff */
[----:B------:R1:W-:Y:S04]  /*ce550*/  STL [R1+0x30b4], R119 ;  /* 0x0030b47701007387 */ /* 0x0003e80000100800 */
[----:B-1----:R-:W4:Y:S04]  /*ce560*/  LDL.LU R119, [R1+0x3148] ;  /* 0x0031480001777983 */ /* 0x002f280000300800 */
[----:B------:R-:W4:Y:S01]  /*ce570*/  LDL.LU R225, [R1+0x311c] ;  /* 0x00311c0001e17983 */ /* 0x000f220000300800 */
[----:B--2---:R-:W-:-:S05]  /*ce580*/  IADD3.X R3, R3, UR7, RZ, P6, !PT ;  /* 0x0000000703037c10 */ /* 0x004fca000b7fe4ff */
[----:B------:R1:W-:Y:S04]  /*ce590*/  STL [R1+0x30bc], R3 ;  /* 0x0030bc0301007387 */ /* 0x0003e80000100800 */
[----:B------:R-:W-:Y:S04]  /*ce5a0*/  STL [R1+0x3128], R224 ;  /* 0x003128e001007387 */ /* 0x000fe80000100800 */
[----:B-1----:R-:W2:Y:S01]  /*ce5b0*/  LDL.LU R3, [R1+0x3150] ;  /* 0x0031500001037983 */ /* 0x002ea20000300800 */
[----:B---3--:R-:W-:-:S05]  /*ce5c0*/  IADD3 R117, P6, R117, UR13, RZ ;  /* 0x0000000d75757c10 */ /* 0x008fca000ffde0ff */
[----:B------:R1:W-:Y:S04]  /*ce5d0*/  STL [R1+0x3130], R117 ;  /* 0x0031307501007387 */ /* 0x0003e80000100800 */
[----:B-1----:R-:W3:Y:S01]  /*ce5e0*/  LDL.LU R117, [R1+0x3124] ;  /* 0x0031240001757983 */ /* 0x002ee20000300800 */
[----:B----4-:R-:W-:-:S05]  /*ce5f0*/  IADD3.X R4, R4, UR7, RZ, P5, !PT ;  /* 0x0000000704047c10 */ /* 0x010fca000affe4ff */
        /* <DEDUP_REMOVED lines=15> */
[----:B-1----:R-:W4:Y:S01]  /*ce6f0*/  LDL.LU R123, [R1+0x313c] ;  /* 0x00313c00017b7983 */ /* 0x002f220000300800 */
[----:B------:R-:W-:-:S03]  /*ce700*/  IADD3.X R225, R225, UR7, RZ, P2, !PT ;  /* 0x00000007e1e17c10 */ /* 0x000fc600097fe4ff */
[----:B------:R1:W-:Y:S04]  /*ce710*/  STL [R1+0x3148], R119 ;  /* 0x0031487701007387 */ /* 0x0003e80000100800 */
[----:B-1----:R-:W4:Y:S01]  /*ce720*/  LDL.LU R119, [R1+0x3170] ;  /* 0x0031700001777983 */ /* 0x002f220000300800 */
[----:B--2---:R-:W-:-:S05]  /*ce730*/  IADD3 R3, P2, R3, UR13, RZ ;  /* 0x0000000d03037c10 */ /* 0x004fca000ff5e0ff */
[----:B------:R1:W-:Y:S04]  /*ce740*/  STL [R1+0x3150], R3 ;  /* 0x0031500301007387 */ /* 0x0003e80000100800 */
[----:B-1----:R-:W2:Y:S04]  /*ce750*/  LDL.LU R3, [R1+0x3144] ;  /* 0x0031440001037983 */ /* 0x002ea80000300800 */
[----:B------:R-:W-:Y:S01]  /*ce760*/  STL [R1+0x311c], R225 ;  /* 0x00311ce101007387 */ /* 0x000fe20000100800 */
[----:B---3--:R-:W-:-:S05]  /*ce770*/  IADD3.X R117, R117, UR7, RZ, P1, !PT ;  /* 0x0000000775757c10 */ /* 0x008fca0008ffe4ff */
[----:B------:R1:W-:Y:S04]  /*ce780*/  STL [R1+0x3124], R117 ;  /* 0x0031247501007387 */ /* 0x0003e80000100800 */
[----:B-1----:R-:W3:Y:S01]  /*ce790*/  LDL.LU R117, [R1+0x3178] ;  /* 0x0031780001757983 */ /* 0x002ee20000300800 */
[----:B----4-:R-:W-:-:S05]  /*ce7a0*/  IADD3 R4, P1, R4, UR13, RZ ;  /* 0x0000000d04047c10 */ /* 0x010fca000ff3e0ff */
[----:B------:R1:W-:Y:S04]  /*ce7b0*/  STL [R1+0x3158], R4 ;  /* 0x0031580401007387 */ /* 0x0003e80000100800 */
[----:B-1----:R-:W4:Y:S01]  /*ce7c0*/  LDL.LU R4, [R1+0x314c] ;  /* 0x00314c0001047983 */ /* 0x002f220000300800 */
[----:B------:R-:W-:-:S05]  /*ce7d0*/  IADD3.X R116, R116, UR7, RZ, P6, !PT ;  /* 0x0000000774747c10 */ /* 0x000fca000b7fe4ff */
[----:B------:R1:W-:Y:S04]  /*ce7e0*/  STL [R1+0x312c], R116 ;  /* 0x00312c7401007387 */ /* 0x0003e80000100800 */
[----:B-1----:R-:W4:Y:S01]  /*ce7f0*/  LDL.LU R116, [R1+0x3180] ;  /* 0x0031800001747983 */ /* 0x002f220000300800 */
[----:B------:R-:W-:Y:S02]  /*ce800*/  IADD3 R118, P6, R118, UR13, RZ ;  /* 0x0000000d76767c10 */ /* 0x000fe4000ffde0ff */
[----:B------:R-:W-:-:S03]  /*ce810*/  IADD3.X R224, R224, UR7, RZ, P5, !PT ;  /* 0x00000007e0e07c10 */ /* 0x000fc6000affe4ff */
[----:B------:R1:W-:Y:S04]  /*ce820*/  STL [R1+0x3160], R118 ;  /* 0x0031607601007387 */ /* 0x0003e80000100800 */
[----:B-1----:R-:W4:Y:S01]  /*ce830*/  LDL.LU R118, [R1+0x3154] ;  /* 0x0031540001767983 */ /* 0x002f220000300800 */
[----:B------:R-:W-:-:S03]  /*ce840*/  IADD3 R122, P5, R122, UR13, RZ ;  /* 0x0000000d7a7a7c10 */ /* 0x000fc6000ffbe0ff */
[----:B------:R1:W-:Y:S04]  /*ce850*/  STL [R1+0x3134], R224 ;  /* 0x003134e001007387 */ /* 0x0003e80000100800 */
[----:B-1----:R-:W4:Y:S01]  /*ce860*/  LDL.LU R224, [R1+0x3188] ;  /* 0x0031880001e07983 */ /* 0x002f220000300800 */
[----:B------:R-:W-:-:S03]  /*ce870*/  IADD3.X R123, R123, UR7, RZ, P4, !PT ;  /* 0x000000077b7b7c10 */ /* 0x000fc6000a7fe4ff */
[----:B------:R1:W-:Y:S04]  /*ce880*/  STL [R1+0x3168], R122 ;  /* 0x0031687a01007387 */ /* 0x0003e80000100800 */
[----:B-1----:R-:W4:Y:S01]  /*ce890*/  LDL.LU R122, [R1+0x315c] ;  /* 0x00315c00017a7983 */ /* 0x002f220000300800 */
[----:B------:R-:W-:-:S03]  /*ce8a0*/  IADD3 R119, P4, R119, UR13, RZ ;  /* 0x0000000d77777c10 */ /* 0x000fc6000ff9e0ff */
[----:B------:R-:W4:Y:S04]  /*ce8b0*/  LDL.LU R225, [R1+0x3190] ;  /* 0x0031900001e17983 */ /* 0x000f280000300800 */
[----:B------:R1:W-:Y:S04]  /*ce8c0*/  STL [R1+0x3170], R119 ;  /* 0x0031707701007387 */ /* 0x0003e80000100800 */
[----:B------:R-:W-:Y:S04]  /*ce8d0*/  STL [R1+0x313c], R123 ;  /* 0x00313c7b01007387 */ /* 0x000fe80000100800 */
[----:B-1----:R-:W4:Y:S01]  /*ce8e0*/  LDL.LU R119, [R1+0x3164] ;  /* 0x0031640001777983 */ /* 0x002f220000300800 */
        /* <DEDUP_REMOVED lines=12> */
[----:B------:R-:W-:-:S03]  /*ce9b0*/  IADD3.X R118, R118, UR7, RZ, P1, !PT ;  /* 0x0000000776767c10 */ /* 0x000fc60008ffe4ff */
[----:B------:R-:W4:Y:S04]  /*ce9c0*/  LDL.LU R123, [R1+0x31a8] ;  /* 0x0031a800017b7983 */ /* 0x000f280000300800 */
[----:B------:R1:W-:Y:S01]  /*ce9d0*/  STL [R1+0x3154], R118 ;  /* 0x0031547601007387 */ /* 0x0003e20000100800 */
[----:B------:R-:W-:-:S03]  /*ce9e0*/  IADD3 R224, P1, R224, UR13, RZ ;  /* 0x0000000de0e07c10 */ /* 0x000fc6000ff3e0ff */
[----:B-1----:R-:W4:Y:S04]  /*ce9f0*/  LDL.LU R118, [R1+0x317c] ;  /* 0x00317c0001767983 */ /* 0x002f280000300800 */
[----:B------:R1:W-:Y:S01]  /*cea00*/  STL [R1+0x3188], R224 ;  /* 0x003188e001007387 */ /* 0x0003e20000100800 */
[----:B------:R-:W-:-:S03]  /*cea10*/  IADD3.X R122, R122, UR7, RZ, P6, !PT ;  /* 0x000000077a7a7c10 */ /* 0x000fc6000b7fe4ff */
[----:B-1----:R-:W4:Y:S04]  /*cea20*/  LDL.LU R224, [R1+0x31b0] ;  /* 0x0031b00001e07983 */ /* 0x002f280000300800 */
[----:B------:R1:W-:Y:S01]  /*cea30*/  STL [R1+0x315c], R122 ;  /* 0x00315c7a01007387 */ /* 0x0003e20000100800 */
[----:B------:R-:W-:-:S03]  /*cea40*/  IADD3 R225, P6, R225, UR13, RZ ;  /* 0x0000000de1e17c10 */ /* 0x000fc6000ffde0ff */
[----:B-1----:R-:W4:Y:S01]  /*cea50*/  LDL.LU R122, [R1+0x3184] ;  /* 0x00318400017a7983 */ /* 0x002f220000300800 */
[----:B------:R-:W-:-:S05]  /*cea60*/  IADD3.X R119, R119, UR7, RZ, P5, !PT ;  /* 0x0000000777777c10 */ /* 0x000fca000affe4ff */
[----:B------:R1:W-:Y:S04]  /*cea70*/  STL [R1+0x3164], R119 ;  /* 0x0031647701007387 */ /* 0x0003e80000100800 */
[----:B-1----:R-:W4:Y:S04]  /*cea80*/  LDL.LU R119, [R1+0x31b8] ;  /* 0x0031b80001777983 */ /* 0x002f280000300800 */
[----:B------:R-:W-:Y:S01]  /*cea90*/  STL [R1+0x3190], R225 ;  /* 0x003190e101007387 */ /* 0x000fe20000100800 */
[----:B--2---:R-:W-:-:S05]  /*ceaa0*/  IADD3 R3, P5, R3, UR13, RZ ;  /* 0x0000000d03037c10 */ /* 0x004fca000ffbe0ff */
[----:B------:R1:W-:Y:S04]  /*ceab0*/  STL [R1+0x3198], R3 ;  /* 0x0031980301007387 */ /* 0x0003e80000100800 */
[----:B-1----:R-:W2:Y:S01]  /*ceac0*/  LDL.LU R3, [R1+0x318c] ;  /* 0x00318c0001037983 */ /* 0x002ea20000300800 */
[----:B---3--:R-:W-:-:S05]  /*cead0*/  IADD3.X R117, R117, UR7, RZ, P4, !PT ;  /* 0x0000000775757c10 */ /* 0x008fca000a7fe4ff */
[----:B------:R1:W-:Y:S04]  /*ceae0*/  STL [R1+0x316c], R117 ;  /* 0x00316c7501007387 */ /* 0x0003e80000100800 */
[----:B-1----:R-:W3:Y:S01]  /*ceaf0*/  LDL.LU R117, [R1+0x31c0] ;  /* 0x0031c00001757983 */ /* 0x002ee20000300800 */
[----:B----4-:R-:W-:-:S05]  /*ceb00*/  IADD3 R4, P4, R4, UR13, RZ ;  /* 0x0000000d04047c10 */ /* 0x010fca000ff9e0ff */
        /* <DEDUP_REMOVED lines=40> */
[----:B------:R-:W-:-:S05]  /*ced90*/  IADD3 R122, P3, R122, UR13, RZ ;  /* 0x0000000d7a7a7c10 */ /* 0x000fca000ff7e0ff */
[----:B------:R1:W-:Y:S04]  /*ceda0*/  STL [R1+0x3218], R122 ;  /* 0x0032187a01007387 */ /* 0x0003e80000100800 */
[----:B-1----:R-:W4:Y:S01]  /*cedb0*/  LDL.LU R122, [R1+0x320c] ;  /* 0x00320c00017a7983 */ /* 0x002f220000300800 */
[----:B------:R-:W-:-:S03]  /*cedc0*/  IADD3.X R119, R119, UR7, RZ, P2, !PT ;  /* 0x0000000777777c10 */ /* 0x000fc600097fe4ff */
[----:B------:R-:W-:Y:S04]  /*cedd0*/  STL [R1+0x31a4], R225 ;  /* 0x0031a4e101007387 */ /* 0x000fe80000100800 */
[----:B------:R1:W-:Y:S04]  /*cede0*/  STL [R1+0x31ac], R119 ;  /* 0x0031ac7701007387 */ /* 0x0003e80000100800 */
[----:B-1----:R-:W4:Y:S01]  /*cedf0*/  LDL.LU R119, [R1+0x3240] ;  /* 0x0032400001777983 */ /* 0x002f220000300800 */
        /* <DEDUP_REMOVED lines=9> */
[----:B------:R-:W-:-:S05]  /*cee90*/  IADD3.X R224, R224, UR7, RZ, P6, !PT ;  /* 0x00000007e0e07c10 */ /* 0x000fca000b7fe4ff */
[----:B------:R1:W-:Y:S01]  /*ceea0*/  STL [R1+0x31bc], R224 ;  /* 0x0031bce001007387 */ /* 0x0003e20000100800 */
[----:B------:R-:W-:-:S03]  /*ceeb0*/  IADD3 R116, P6, R116, UR13, RZ ;  /* 0x0000000d74747c10 */ /* 0x000fc6000ffde0ff */
[----:B-1----:R-:W4:Y:S04]  /*ceec0*/  LDL.LU R224, [R1+0x3250] ;  /* 0x0032500001e07983 */ /* 0x002f280000300800 */
[----:B------:R1:W-:Y:S01]  /*ceed0*/  STL [R1+0x3230], R116 ;  /* 0x0032307401007387 */ /* 0x0003e20000100800 */
[----:B------:R-:W-:-:S03]  /*ceee0*/  IADD3.X R123, R123, UR7, RZ, P5, !PT ;  /* 0x000000077b7b7c10 */ /* 0x000fc6000affe4ff */
[----:B-1----:R-:W4:Y:S04]  /*ceef0*/  LDL.LU R116, [R1+0x3224] ;  /* 0x0032240001747983 */ /* 0x002f280000300800 */
        /* <DEDUP_REMOVED lines=19> */
[----:B------:R1:W-:Y:S04]  /*cf030*/  STL [R1+0x321c], R4 ;  /* 0x00321c0401007387 */ /* 0x0003e80000100800 */
[----:B-1----:R-:W4:Y:S01]  /*cf040*/  LDL.LU R4, [R1+0x3244] ;  /* 0x0032440001047983 */ /* 0x002f220000300800 */
[----:B------:R-:W-:-:S05]  /*cf050*/  IADD3 R224, P2, R224, UR13, RZ ;  /* 0x0000000de0e07c10 */ /* 0x000fca000ff5e0ff */
        /* <DEDUP_REMOVED lines=14> */
[----:B------:R1:W-:Y:S04]  /*cf140*/  STL [R1+0x3234], R119 ;  /* 0x0032347701007387 */ /* 0x0003e80000100800 */
[----:B-1----:R-:W4:Y:S01]  /*cf150*/  LDL.LU R119, [R1+0x3288] ;  /* 0x0032880001777983 */ /* 0x002f220000300800 */
[----:B--2---:R-:W-:-:S05]  /*cf160*/  IADD3 R3, P5, R3, UR13, RZ ;  /* 0x0000000d03037c10 */ /* 0x004fca000ffbe0ff */
[----:B------:R1:W-:Y:S04]  /*cf170*/  STL [R1+0x3268], R3 ;  /* 0x0032680301007387 */ /* 0x0003e80000100800 */
[----:B-1----:R-:W2:Y:S01]  /*cf180*/  LDL.LU R3, [R1+0x325c] ;  /* 0x00325c0001037983 */ /* 0x002ea20000300800 */
[----:B---3--:R-:W-:Y:S02]  /*cf190*/  IADD3.X R117, R117, UR7, RZ, P4, !PT ;  /* 0x0000000775757c10 */ /* 0x008fe4000a7fe4ff */
[----:B----4-:R-:W-:-:S03]  /*cf1a0*/  IADD3 R123, P4, R123, UR13, RZ ;  /* 0x0000000d7b7b7c10 */ /* 0x010fc6000ff9e0ff */
[----:B------:R1:W-:Y:S04]  /*cf1b0*/  STL [R1+0x323c], R117 ;  /* 0x00323c7501007387 */ /* 0x0003e80000100800 */
[----:B-1----:R-:W3:Y:S01]  /*cf1c0*/  LDL.LU R117, [R1+0x3290] ;  /* 0x0032900001757983 */ /* 0x002ee20000300800 */
[----:B------:R-:W-:-:S03]  /*cf1d0*/  IADD3.X R4, R4, UR7, RZ, P3, !PT ;  /* 0x0000000704047c10 */ /* 0x000fc60009ffe4ff */
[----:B------:R1:W-:Y:S04]  /*cf1e0*/  STL [R1+0x3270], R123 ;  /* 0x0032707b01007387 */ /* 0x0003e80000100800 */
[----:B-1----:R-:W4:Y:S04]  /*cf1f0*/  LDL.LU R123, [R1+0x3264] ;  /* 0x00326400017b7983 */ /* 0x002f280000300800 */
[----:B------:R1:W-:Y:S04]  /*cf200*/  STL [R1+0x3244], R4 ;  /* 0x0032440401007387 */ /* 0x0003e80000100800 */
[----:B-1----:R-:W4:Y:S01]  /*cf210*/  LDL.LU R4, [R1+0x3298] ;  /* 0x0032980001047983 */ /* 0x002f220000300800 */
[----:B------:R-:W-:-:S03]  /*cf220*/  IADD3 R224, P3, R224, UR13, RZ ;  /* 0x0000000de0e07c10 */ /* 0x000fc6000ff7e0ff */
[----:B------:R-:W4:Y:S01]  /*cf230*/  LDL.LU R225, [R1+0x326c] ;  /* 0x00326c0001e17983 */ /* 0x000f220000300800 */
[----:B------:R-:W-:-:S05]  /*cf240*/  IADD3.X R116, R116, UR7, RZ, P2, !PT ;  /* 0x0000000774747c10 */ /* 0x000fca00097fe4ff */
        /* <DEDUP_REMOVED lines=14> */
[----:B-1----:R-:W2:Y:S04]  /*cf330*/  LDL.LU R3, [R1+0x32b0] ;  /* 0x0032b00001037983 */ /* 0x002ea80000300800 */
[----:B------:R-:W2:Y:S01]  /*cf340*/  LDL.LU R224, [R1+0x3284] ;  /* 0x0032840001e07983 */ /* 0x000ea20000300800 */
[----:B---3--:R-:W-:-:S05]  /*cf350*/  IADD3 R117, P6, R117, UR13, RZ ;  /* 0x0000000d75757c10 */ /* 0x008fca000ffde0ff */
[----:B------:R1:W-:Y:S01]  /*cf360*/  STL [R1+0x3290], R117 ;  /* 0x0032907501007387 */ /* 0x0003e20000100800 */
[----:B----4-:R-:W-:-:S03]  /*cf370*/  IADD3.X R123, R123, UR7, RZ, P5, !PT ;  /* 0x000000077b7b7c10 */ /* 0x010fc6000affe4ff */
[----:B-1----:R-:W3:Y:S04]  /*cf380*/  LDL.LU R117, [R1+0x32b8] ;  /* 0x0032b80001757983 */ /* 0x002ee80000300800 */
[----:B------:R1:W-:Y:S01]  /*cf390*/  STL [R1+0x3264], R123 ;  /* 0x0032647b01007387 */ /* 0x0003e20000100800 */
[----:B------:R-:W-:-:S03]  /*cf3a0*/  IADD3 R4, P5, R4, UR13, RZ ;  /* 0x0000000d04047c10 */ /* 0x000fc6000ffbe0ff */
[----:B-1----:R-:W4:Y:S04]  /*cf3b0*/  LDL.LU R123, [R1+0x328c] ;  /* 0x00328c00017b7983 */ /* 0x002f280000300800 */
[----:B------:R1:W-:Y:S04]  /*cf3c0*/  STL [R1+0x3298], R4 ;  /* 0x0032980401007387 */ /* 0x0003e80000100800 */
[----:B-1----:R-:W4:Y:S01]  /*cf3d0*/  LDL.LU R4, [R1+0x32c0] ;  /* 0x0032c00001047983 */ /* 0x002f220000300800 */
[----:B------:R-:W-:Y:S02]  /*cf3e0*/  IADD3.X R225, R225, UR7, RZ, P4, !PT ;  /* 0x00000007e1e17c10 */ /* 0x000fe4000a7fe4ff */
        /* <DEDUP_REMOVED lines=13> */
[----:B--2---:R-:W-:-:S05]  /*cf4c0*/  IADD3 R3, P2, R3, UR13, RZ ;  /* 0x0000000d03037c10 */ /* 0x004fca000ff5e0ff */
[----:B------:R1:W-:Y:S01]  /*cf4d0*/  STL [R1+0x32b0], R3 ;  /* 0x0032b00301007387 */ /* 0x0003e20000100800 */
[----:B------:R-:W-:-:S03]  /*cf4e0*/  IADD3.X R224, R224, UR7, RZ, P1, !PT ;  /* 0x00000007e0e07c10 */ /* 0x000fc60008ffe4ff */
[----:B-1----:R-:W2:Y:S04]  /*cf4f0*/  LDL.LU R3, [R1+0x32a4] ;  /* 0x0032a40001037983 */ /* 0x002ea80000300800 */
[----:B------:R1:W-:Y:S04]  /*cf500*/  STL [R1+0x3284], R224 ;  /* 0x003284e001007387 */ /* 0x0003e80000100800 */
[----:B-1----:R-:W2:Y:S01]  /*cf510*/  LDL.LU R224, [R1+0x3318] ;  /* 0x0033180001e07983 */ /* 0x002ea20000300800 */
[----:B---3--:R-:W-:-:S05]  /*cf520*/  IADD3 R117, P1, R117, UR13, RZ ;  /* 0x0000000d75757c10 */ /* 0x008fca000ff3e0ff */
[----:B------:R1:W-:Y:S01]  /*cf530*/  STL [R1+0x32b8], R117 ;  /* 0x0032b87501007387 */ /* 0x0003e20000100800 */
[----:B----4-:R-:W-:-:S03]  /*cf540*/  IADD3.X R123, R123, UR7, RZ, P6, !PT ;  /* 0x000000077b7b7c10 */ /* 0x010fc6000b7fe4ff */
[----:B-1----:R-:W3:Y:S04]  /*cf550*/  LDL.LU R117, [R1+0x32ac] ;  /* 0x0032ac0001757983 */ /* 0x002ee80000300800 */
        /* <DEDUP_REMOVED lines=16> */
[----:B-1----:R-:W4:Y:S04]  /*cf660*/  LDL.LU R119, [R1+0x32c4] ;  /* 0x0032c40001777983 */ /* 0x002f280000300800 */
[----:B------:R-:W4:Y:S01]  /*cf670*/  LDL.LU R123, [R1+0x3338] ;  /* 0x00333800017b7983 */ /* 0x000f220000300800 */
[----:B--2---:R-:W-:-:S05]  /*cf680*/  IADD3.X R3, R3, UR7, RZ, P3, !PT ;  /* 0x0000000703037c10 */ /* 0x004fca0009ffe4ff */
[----:B------:R1:W-:Y:S04]  /*cf690*/  STL [R1+0x32a4], R3 ;  /* 0x0032a40301007387 */ /* 0x0003e80000100800 */
[----:B-1----:R-:W2:Y:S01]  /*cf6a0*/  LDL.LU R3, [R1+0x330c] ;  /* 0x00330c0001037983 */ /* 0x002ea20000300800 */
[----:B------:R-:W-:-:S05]  /*cf6b0*/  IADD3 R224, P3, R224, UR13, RZ ;  /* 0x0000000de0e07c10 */ /* 0x000fca000ff7e0ff */
[----:B------:R1:W-:Y:S01]  /*cf6c0*/  STL [R1+0x3318], R224 ;  /* 0x003318e001007387 */ /* 0x0003e20000100800 */
[----:B---3--:R-:W-:-:S03]  /*cf6d0*/  IADD3.X R117, R117, UR7, RZ, P2, !PT ;  /* 0x0000000775757c10 */ /* 0x008fc600097fe4ff */
[----:B-1----:R-:W3:Y:S04]  /*cf6e0*/  LDL.LU R224, [R1+0x3340] ;  /* 0x0033400001e07983 */ /* 0x002ee80000300800 */
[----:B------:R1:W-:Y:S04]  /*cf6f0*/  STL [R1+0x32ac], R117 ;  /* 0x0032ac7501007387 */ /* 0x0003e80000100800 */
[----:B-1----:R-:W3:Y:S01]  /*cf700*/  LDL.LU R117, [R1+0x3314] ;  /* 0x0033140001757983 */ /* 0x002ee20000300800 */
[----:B----4-:R-:W-:-:S05]  /*cf710*/  IADD3.X R4, R4, UR7, RZ, P1, !PT ;  /* 0x0000000704047c10 */ /* 0x010fca0008ffe4ff */
[----:B------:R1:W-:Y:S04]  /*cf720*/  STL [R1+0x32b4], R4 ;  /* 0x0032b40401007387 */ /* 0x0003e80000100800 */
[----:B-1----:R-:W4:Y:S01]  /*cf730*/  LDL.LU R4, [R1+0x3348] ;  /* 0x0033480001047983 */ /* 0x002f220000300800 */
[----:B------:R-:W-:Y:S02]  /*cf740*/  IADD3 R225, P2, R225, UR13, RZ ;  /* 0x0000000de1e17c10 */ /* 0x000fe4000ff5e0ff */
        /* <DEDUP_REMOVED lines=13> */
[----:B-1----:R-:W4:Y:S04]  /*cf820*/  LDL.LU R119, [R1+0x3358] ;  /* 0x0033580001777983 */ /* 0x002f280000300800 */
[----:B------:R1:W-:Y:S04]  /*cf830*/  STL [R1+0x3338], R123 ;  /* 0x0033387b01007387 */ /* 0x0003e80000100800 */
[----:B-1----:R-:W4:Y:S01]  /*cf840*/  LDL.LU R123, [R1+0x332c] ;  /* 0x00332c00017b7983 */ /* 0x002f220000300800 */
[----:B--2---:R-:W-:-:S05]  /*cf850*/  IADD3.X R3, R3, UR7, RZ, P4, !PT ;  /* 0x0000000703037c10 */ /* 0x004fca000a7fe4ff */
[----:B------:R1:W-:Y:S04]  /*cf860*/  STL [R1+0x330c], R3 ;  /* 0x00330c0301007387 */ /* 0x0003e80000100800 */
[----:B-1----:R-:W2:Y:S01]  /*cf870*/  LDL.LU R3, [R1+0x3360] ;  /* 0x0033600001037983 */ /* 0x002ea20000300800 */
[----:B---3--:R-:W-:-:S03]  /*cf880*/  IADD3 R224, P4, R224, UR13, RZ ;  /* 0x0000000de0e07c10 */ /* 0x008fc6000ff9e0ff */
[----:B------:R-:W3:Y:S01]  /*cf890*/  LDL.LU R225, [R1+0x3334] ;  /* 0x0033340001e17983 */ /* 0x000ee20000300800 */
[----:B------:R-:W-:-:S05]  /*cf8a0*/  IADD3.X R117, R117, UR7, RZ, P3, !PT ;  /* 0x0000000775757c10 */ /* 0x000fca0009ffe4ff */
[----:B------:R1:W-:Y:S04]  /*cf8b0*/  STL [R1+0x3314], R117 ;  /* 0x0033147501007387 */ /* 0x0003e80000100800 */
[----:B------:R-:W-:Y:S04]  /*cf8c0*/  STL [R1+0x3340], R224 ;  /* 0x003340e001007387 */ /* 0x000fe80000100800 */
[----:B-1----:R-:W3:Y:S01]  /*cf8d0*/  LDL.LU R117, [R1+0x3368] ;  /* 0x0033680001757983 */ /* 0x002ee20000300800 */
[----:B----4-:R-:W-:-:S05]  /*cf8e0*/  IADD3 R4, P3, R4, UR13, RZ ;  /* 0x0000000d04047c10 */ /* 0x010fca000ff7e0ff */
        /* <DEDUP_REMOVED lines=16> */
[----:B------:R1:W-:Y:S04]  /*cf9f0*/  STL [R1+0x332c], R123 ;  /* 0x00332c7b01007387 */ /* 0x0003e80000100800 */
[----:B-1----:R-:W4:Y:S01]  /*cfa00*/  LDL.LU R123, [R1+0x3354] ;  /* 0x00335400017b7983 */ /* 0x002f220000300800 */
[----:B--2---:R-:W-:-:S05]  /*cfa10*/  IADD3 R3, P6, R3, UR13, RZ ;  /* 0x0000000d03037c10 */ /* 0x004fca000ffde0ff */
[----:B------:R1:W-:Y:S01]  /*cfa20*/  STL [R1+0x3360], R3 ;  /* 0x0033600301007387 */ /* 0x0003e20000100800 */
[----:B---3--:R-:W-:-:S03]  /*cfa30*/  IADD3.X R225, R225, UR7, RZ, P5, !PT ;  /* 0x00000007e1e17c10 */ /* 0x008fc6000affe4ff */
[----:B-1----:R-:W2:Y:S01]  /*cfa40*/  LDL.LU R3, [R1+0x3388] ;  /* 0x0033880001037983 */ /* 0x002ea20000300800 */
[----:B------:R-:W-:-:S05]  /*cfa50*/  IADD3 R117, P5, R117, UR13, RZ ;  /* 0x0000000d75757c10 */ /* 0x000fca000ffbe0ff */
[----:B------:R1:W-:Y:S04]  /*cfa60*/  STL [R1+0x3368], R117 ;  /* 0x0033687501007387 */ /* 0x0003e80000100800 */
[----:B-1----:R-:W3:Y:S04]  /*cfa70*/  LDL.LU R117, [R1+0x335c] ;  /* 0x00335c0001757983 */ /* 0x002ee80000300800 */
[----:B------:R-:W-:Y:S01]  /*cfa80*/  STL [R1+0x3334], R225 ;  /* 0x003334e101007387 */ /* 0x000fe20000100800 */
        /* <DEDUP_REMOVED lines=18> */
[----:B-1----:R-:W4:Y:S04]  /*cfbb0*/  LDL.LU R119, [R1+0x3374] ;  /* 0x0033740001777983 */ /* 0x002f280000300800 */
[----:B------:R-:W4:Y:S01]  /*cfbc0*/  LDL.LU R225, [R1+0x33a8] ;  /* 0x0033a80001e17983 */ /* 0x000f220000300800 */
[----:B--2---:R-:W-:-:S05]  /*cfbd0*/  IADD3 R3, P1, R3, UR13, RZ ;  /* 0x0000000d03037c10 */ /* 0x004fca000ff3e0ff */
[----:B------:R1:W-:Y:S04]  /*cfbe0*/  STL [R1+0x3388], R3 ;  /* 0x0033880301007387 */ /* 0x0003e80000100800 */
[----:B------:R-:W-:Y:S04]  /*cfbf0*/  STL [R1+0x3354], R123 ;  /* 0x0033547b01007387 */ /* 0x000fe80000100800 */
        /* <DEDUP_REMOVED lines=24> */
[----:B--2---:R-:W-:-:S05]  /*cfd80*/  IADD3.X R3, R3, UR7, RZ, P2, !PT ;  /* 0x0000000703037c10 */ /* 0x004fca00097fe4ff */
[----:B------:R1:W-:Y:S04]  /*cfd90*/  STL [R1+0x337c], R3 ;  /* 0x00337c0301007387 */ /* 0x0003e80000100800 */
[----:B-1----:R-:W2:Y:S04]  /*cfda0*/  LDL.LU R3, [R1+0x3410] ;  /* 0x0034100001037983 */ /* 0x002ea80000300800 */
[----:B------:R-:W-:Y:S01]  /*cfdb0*/  STL [R1+0x33a8], R225 ;  /* 0x0033a8e101007387 */ /* 0x000fe20000100800 */
        /* <DEDUP_REMOVED lines=62> */
[----:B------:R1:W-:Y:S04]  /*d01a0*/  STL [R1+0x3440], R116 ;  /* 0x0034407401007387 */ /* 0x0003e80000100800 */
[----:B-1----:R-:W4:Y:S04]  /*d01b0*/  LDL.LU R116, [R1+0x3434] ;  /* 0x0034340001747983 */ /* 0x002f280000300800 */
        /* <DEDUP_REMOVED lines=22> */
[----:B-1----:R-:W4:Y:S04]  /*d0320*/  LDL.LU R4, [R1+0x3454] ;  /* 0x0034540001047983 */ /* 0x002f280000300800 */
[----:B------:R-:W4:Y:S01]  /*d0330*/  LDL.LU R123, [R1+0x3488] ;  /* 0x00348800017b7983 */ /* 0x000f220000300800 */
[----:B------:R-:W-:-:S05]  /*d0340*/  IADD3.X R116, R116, UR7, RZ, P5, !PT ;  /* 0x0000000774747c10 */ /* 0x000fca000affe4ff */
        /* <DEDUP_REMOVED lines=99> */
[----:B-1----:R-:W2:Y:S04]  /*d0980*/  LDL.LU R3, [R1+0x351c] ;  /* 0x00351c0001037983 */ /* 0x002ea80000300800 */
[----:B------:R-:W2:Y:S01]  /*d0990*/  LDL.LU R123, [R1+0x3550] ;  /* 0x00355000017b7983 */ /* 0x000ea20000300800 */
[----:B---3--:R-:W-:-:S05]  /*d09a0*/  IADD3.X R117, R117, UR7, RZ, P6, !PT ;  /* 0x0000000775757c10 */ /* 0x008fca000b7fe4ff */
[----:B------:R1:W-:Y:S01]  /*d09b0*/  STL [R1+0x34bc], R117 ;  /* 0x0034bc7501007387 */ /* 0x0003e20000100800 */
[----:B----4-:R-:W-:-:S03]  /*d09c0*/  IADD3 R224, P6, R224, UR13, RZ ;  /* 0x0000000de0e07c10 */ /* 0x010fc6000ffde0ff */
[----:B-1----:R-:W3:Y:S04]  /*d09d0*/  LDL.LU R117, [R1+0x3524] ;  /* 0x0035240001757983 */ /* 0x002ee80000300800 */
        /* <DEDUP_REMOVED lines=20> */
[----:B------:R1:W-:Y:S01]  /*d0b20*/  STL [R1+0x351c], R3 ;  /* 0x00351c0301007387 */ /* 0x0003e20000100800 */
[----:B------:R-:W-:-:S03]  /*d0b30*/  IADD3 R123, P2, R123, UR13, RZ ;  /* 0x0000000d7b7b7c10 */ /* 0x000fc6000ff5e0ff */
[----:B-1----:R-:W2:Y:S04]  /*d0b40*/  LDL.LU R3, [R1+0x3570] ;  /* 0x0035700001037983 */ /* 0x002ea80000300800 */
[----:B------:R1:W-:Y:S04]  /*d0b50*/  STL [R1+0x3550], R123 ;  /* 0x0035507b01007387 */ /* 0x0003e80000100800 */
[----:B-1----:R-:W2:Y:S01]  /*d0b60*/  LDL.LU R123, [R1+0x3544] ;  /* 0x00354400017b7983 */ /* 0x002ea20000300800 */
[----:B---3--:R-:W-:-:S05]  /*d0b70*/  IADD3.X R117, R117, UR7, RZ, P1, !PT ;  /* 0x0000000775757c10 */ /* 0x008fca0008ffe4ff */
[----:B------:R1:W-:Y:S01]  /*d0b80*/  STL [R1+0x3524], R117 ;  /* 0x0035247501007387 */ /* 0x0003e20000100800 */
[----:B----4-:R-:W-:-:S03]  /*d0b90*/  IADD3 R224, P1, R224, UR13, RZ ;  /* 0x0000000de0e07c10 */ /* 0x010fc6000ff3e0ff */
[----:B-1----:R-:W3:Y:S04]  /*d0ba0*/  LDL.LU R117, [R1+0x3578] ;  /* 0x0035780001757983 */ /* 0x002ee80000300800 */
        /* <DEDUP_REMOVED lines=16> */
[----:B-1----:R-:W4:Y:S04]  /*d0cb0*/  LDL.LU R119, [R1+0x3590] ;  /* 0x0035900001777983 */ /* 0x002f280000300800 */
[----:B------:R-:W4:Y:S01]  /*d0cc0*/  LDL.LU R224, [R1+0x3564] ;  /* 0x0035640001e07983 */ /* 0x000f220000300800 */
[----:B--2---:R-:W-:-:S05]  /*d0cd0*/  IADD3 R3, P4, R3, UR13, RZ ;  /* 0x0000000d03037c10 */ /* 0x004fca000ff9e0ff */
[----:B------:R1:W-:Y:S04]  /*d0ce0*/  STL [R1+0x3570], R3 ;  /* 0x0035700301007387 */ /* 0x0003e80000100800 */
[----:B-1----:R-:W2:Y:S01]  /*d0cf0*/  LDL.LU R3, [R1+0x3598] ;  /* 0x0035980001037983 */ /* 0x002ea20000300800 */
[----:B------:R-:W-:-:S05]  /*d0d00*/  IADD3.X R123, R123, UR7, RZ, P3, !PT ;  /* 0x000000077b7b7c10 */ /* 0x000fca0009ffe4ff */
[----:B------:R1:W-:Y:S01]  /*d0d10*/  STL [R1+0x3544], R123 ;  /* 0x0035447b01007387 */ /* 0x0003e20000100800 */
[----:B---3--:R-:W-:-:S03]  /*d0d20*/  IADD3 R117, P3, R117, UR13, RZ ;  /* 0x0000000d75757c10 */ /* 0x008fc6000ff7e0ff */
[----:B-1----:R-:W3:Y:S01]  /*d0d30*/  LDL.LU R123, [R1+0x356c] ;  /* 0x00356c00017b7983 */ /* 0x002ee20000300800 */
[----:B----4-:R-:W-:-:S03]  /*d0d40*/  IADD3.X R225, R225, UR7, RZ, P2, !PT ;  /* 0x00000007e1e17c10 */ /* 0x010fc600097fe4ff */
        /* <DEDUP_REMOVED lines=55> */
[----:B-1----:R-:W3:Y:S04]  /*d10c0*/  LDL.LU R117, [R1+0x3628] ;  /* 0x0036280001757983 */ /* 0x002ee80000300800 */
[----:B------:R-:W-:Y:S01]  /*d10d0*/  STL [R1+0x35c0], R225 ;  /* 0x0035c0e101007387 */ /* 0x000fe20000100800 */
        /* <DEDUP_REMOVED lines=191> */
[----:B------:R1:W-:Y:S04]  /*d1cd0*/  STL [R1+0x3714], R4 ;  /* 0x0037140401007387 */ /* 0x0003e80000100800 */
[----:B-1----:R-:W4:Y:S01]  /*d1ce0*/  LDL.LU R4, [R1+0x373c] ;  /* 0x00373c0001047983 */ /* 0x002f220000300800 */
[----:B------:R-:W-:-:S05]  /*d1cf0*/  IADD3 R224, P3, R224, UR13, RZ ;  /* 0x0000000de0e07c10 */ /* 0x000fca000ff7e0ff */
[----:B------:R1:W-:Y:S01]  /*d1d00*/  STL [R1+0x3748], R224 ;  /* 0x003748e001007387 */ /* 0x0003e20000100800 */
[----:B------:R-:W-:-:S03]  /*d1d10*/  IADD3.X R116, R116, UR7, RZ, P2, !PT ;  /* 0x0000000774747c10 */ /* 0x000fc600097fe4ff */
[----:B-1----:R-:W4:Y:S01]  /*d1d20*/  LDL.LU R224, [R1+0x3770] ;  /* 0x0037700001e07983 */ /* 0x002f220000300800 */
[----:B------:R-:W-:-:S03]  /*d1d30*/  IADD3 R225, P2, R225, UR13, RZ ;  /* 0x0000000de1e17c10 */ /* 0x000fc6000ff5e0ff */
[----:B------:R1:W-:Y:S04]  /*d1d40*/  STL [R1+0x371c], R116 ;  /* 0x00371c7401007387 */ /* 0x0003e80000100800 */
        /* <DEDUP_REMOVED lines=15> */
[----:B------:R-:W-:-:S03]  /*d1e40*/  IADD3 R123, P5, R123, UR13, RZ ;  /* 0x0000000d7b7b7c10 */ /* 0x000fc6000ffbe0ff */
[----:B------:R1:W-:Y:S04]  /*d1e50*/  STL [R1+0x3734], R117 ;  /* 0x0037347501007387 */ /* 0x0003e80000100800 */
[----:B-1----:R-:W3:Y:S04]  /*d1e60*/  LDL.LU R117, [R1+0x3788] ;  /* 0x0037880001757983 */ /* 0x002ee80000300800 */
[----:B------:R1:W-:Y:S01]  /*d1e70*/  STL [R1+0x3768], R123 ;  /* 0x0037687b01007387 */ /* 0x0003e20000100800 */
[----:B----4-:R-:W-:-:S03]  /*d1e80*/  IADD3.X R4, R4, UR7, RZ, P4, !PT ;  /* 0x0000000704047c10 */ /* 0x010fc6000a7fe4ff */
        /* <DEDUP_REMOVED lines=85> */
[----:B------:R-:W-:-:S05]  /*d23e0*/  IADD3 R225, P3, R225, UR13, RZ ;  /* 0x0000000de1e17c10 */ /* 0x000fca000ff7e0ff */
        /* <DEDUP_REMOVED lines=305> */
[----:B-1----:R-:W4:Y:S04]  /*d3700*/  LDL.LU R116, [R1+0x3a58] ;  /* 0x003a580001747983 */ /* 0x002f280000300800 */
        /* <DEDUP_REMOVED lines=217> */
[----:B-1----:R-:W4:Y:S04]  /*d44a0*/  LDL.LU R116, [R1+0x3bb8] ;  /* 0x003bb80001747983 */ /* 0x002f280000300800 */
        /* <DEDUP_REMOVED lines=60> */
[----:B------:R1:W-:Y:S04]  /*d4870*/  STL [R1+0x3bb4], R123 ;  /* 0x003bb47b01007387 */ /* 0x0003e80000100800 */
[----:B-1----:R-:W4:Y:S04]  /*d4880*/  LDL.LU R118, [R1+0x3c1c] ;  /* 0x003c1c0001767983 */ /* 0x002f280000300800 */
[----:B------:R-:W4:Y:S01]  /*d4890*/  LDL.LU R123, [R1+0x3c50] ;  /* 0x003c5000017b7983 */ /* 0x000f220000300800 */
[----:B------:R-:W-:-:S05]  /*d48a0*/  IADD3.X R122, R122, UR7, RZ, P6, !PT ;  /* 0x000000077a7a7c10 */ /* 0x000fca000b7fe4ff */
[----:B------:R1:W-:Y:S04]  /*d48b0*/  STL [R1+0x3bbc], R122 ;  /* 0x003bbc7a01007387 */ /* 0x0003e80000100800 */
[----:B-1----:R-:W4:Y:S01]  /*d48c0*/  LDL.LU R122, [R1+0x3c24] ;  /* 0x003c2400017a7983 */ /* 0x002f220000300800 */
[----:B------:R-:W-:Y:S02]  /*d48d0*/  IADD3 R119, P6, R119, UR13, RZ ;  /* 0x0000000d77777c10 */ /* 0x000fe4000ffde0ff */
[----:B--2---:R-:W-:-:S05]  /*d48e0*/  IADD3.X R3, R3, UR7, RZ, P5, !PT ;  /* 0x0000000703037c10 */ /* 0x004fca000affe4ff */
[----:B------:R1:W-:Y:S04]  /*d48f0*/  STL [R1+0x3bc4], R3 ;  /* 0x003bc40301007387 */ /* 0x0003e80000100800 */
[----:B------:R-:W-:Y:S04]  /*d4900*/  STL [R1+0x3c30], R119 ;  /* 0x003c307701007387 */ /* 0x000fe80000100800 */
        /* <DEDUP_REMOVED lines=15> */
[----:B------:R-:W-:Y:S02]  /*d4a00*/  IADD3.X R118, R118, UR7, RZ, P2, !PT ;  /* 0x0000000776767c10 */ /* 0x000fe400097fe4ff */
[----:B------:R-:W-:-:S03]  /*d4a10*/  IADD3 R123, P2, R123, UR13, RZ ;  /* 0x0000000d7b7b7c10 */ /* 0x000fc6000ff5e0ff */
[----:B------:R1:W-:Y:S04]  /*d4a20*/  STL [R1+0x3c1c], R118 ;  /* 0x003c1c7601007387 */ /* 0x0003e80000100800 */
[----:B-1----:R-:W4:Y:S04]  /*d4a30*/  LDL.LU R118, [R1+0x3c70] ;  /* 0x003c700001767983 */ /* 0x002f280000300800 */
[----:B------:R-:W-:Y:S04]  /*d4a40*/  STL [R1+0x3c48], R225 ;  /* 0x003c48e101007387 */ /* 0x000fe80000100800 */
        /* <DEDUP_REMOVED lines=30> */
[----:B-1----:R-:W4:Y:S01]  /*d4c30*/  LDL.LU R123, [R1+0x3c6c] ;  /* 0x003c6c00017b7983 */ /* 0x002f220000300800 */
[----:B--2---:R-:W-:-:S05]  /*d4c40*/  IADD3.X R3, R3, UR7, RZ, P2, !PT ;  /* 0x0000000703037c10 */ /* 0x004fca00097fe4ff */
[----:B------:R1:W-:Y:S04]  /*d4c50*/  STL [R1+0x3c4c], R3 ;  /* 0x003c4c0301007387 */ /* 0x0003e80000100800 */
[----:B------:R2:W-:Y:S04]  /*d4c60*/  STL [R1+0x3c78], R122 ;  /* 0x003c787a01007387 */ /* 0x0005e80000100800 */
[----:B-1----:R-:W4:Y:S04]  /*d4c70*/  LDL.LU R3, [R1+0x3ca0] ;  /* 0x003ca00001037983 */ /* 0x002f280000300800 */
[----:B--2---:R-:W2:Y:S01]  /*d4c80*/  LDL.LU R122, [R1+0x3c74] ;  /* 0x003c7400017a7983 */ /* 0x004ea20000300800 */
        /* <DEDUP_REMOVED lines=14> */
[----:B------:R-:W-:Y:S02]  /*d4d70*/  IADD3.X R118, R118, UR7, RZ, P5, !PT ;  /* 0x0000000776767c10 */ /* 0x000fe4000affe4ff */
[----:B------:R-:W-:-:S03]  /*d4d80*/  IADD3 R224, P5, R224, UR13, RZ ;  /* 0x0000000de0e07c10 */ /* 0x000fc6000ffbe0ff */
[----:B------:R1:W-:Y:S04]  /*d4d90*/  STL [R1+0x3c64], R118 ;  /* 0x003c647601007387 */ /* 0x0003e80000100800 */
[----:B-1----:R-:W4:Y:S01]  /*d4da0*/  LDL.LU R118, [R1+0x3cb8] ;  /* 0x003cb80001767983 */ /* 0x002f220000300800 */
[----:B------:R-:W-:-:S03]  /*d4db0*/  IADD3.X R123, R123, UR7, RZ, P4, !PT ;  /* 0x000000077b7b7c10 */ /* 0x000fc6000a7fe4ff */
[----:B------:R1:W-:Y:S04]  /*d4dc0*/  STL [R1+0x3c98], R224 ;  /* 0x003c98e001007387 */ /* 0x0003e80000100800 */
[----:B-1----:R-:W4:Y:S04]  /*d4dd0*/  LDL.LU R224, [R1+0x3c8c] ;  /* 0x003c8c0001e07983 */ /* 0x002f280000300800 */
[----:B------:R1:W-:Y:S04]  /*d4de0*/  STL [R1+0x3c6c], R123 ;  /* 0x003c6c7b01007387 */ /* 0x0003e80000100800 */
[----:B-1----:R-:W4:Y:S01]  /*d4df0*/  LDL.LU R123, [R1+0x3c94] ;  /* 0x003c9400017b7983 */ /* 0x002f220000300800 */
[----:B------:R-:W-:-:S05]  /*d4e00*/  IADD3 R3, P4, R3, UR13, RZ ;  /* 0x0000000d03037c10 */ /* 0x000fca000ff9e0ff */
[----:B------:R1:W-:Y:S01]  /*d4e10*/  STL [R1+0x3ca0], R3 ;  /* 0x003ca00301007387 */ /* 0x0003e20000100800 */
[----:B--2---:R-:W-:-:S03]  /*d4e20*/  IADD3.X R122, R122, UR7, RZ, P3, !PT ;  /* 0x000000077a7a7c10 */ /* 0x004fc60009ffe4ff */
[----:B-1----:R-:W2:Y:S04]  /*d4e30*/  LDL.LU R3, [R1+0x3c9c] ;  /* 0x003c9c0001037983 */ /* 0x002ea80000300800 */
[----:B------:R1:W-:Y:S04]  /*d4e40*/  STL [R1+0x3c74], R122 ;  /* 0x003c747a01007387 */ /* 0x0003e80000100800 */
[----:B-1----:R-:W2:Y:S01]  /*d4e50*/  LDL.LU R122, [R1+0x3d10] ;  /* 0x003d1000017a7983 */ /* 0x002ea20000300800 */
        /* <DEDUP_REMOVED lines=15> */
[----:B-1----:R-:W4:Y:S01]  /*d4f50*/  LDL.LU R118, [R1+0x3cb4] ;  /* 0x003cb40001767983 */ /* 0x002f220000300800 */
[----:B------:R-:W-:-:S03]  /*d4f60*/  IADD3 R226, P6, R226, UR13, RZ ;  /* 0x0000000de2e27c10 */ /* 0x000fc6000ffde0ff */
[----:B------:R-:W-:Y:S01]  /*d4f70*/  STL [R1+0x3c8c], R224 ;  /* 0x003c8ce001007387 */ /* 0x000fe20000100800 */
[----:B------:R-:W-:Y:S02]  /*d4f80*/  IADD3.X R123, R123, UR7, RZ, P5, !PT ;  /* 0x000000077b7b7c10 */ /* 0x000fe4000affe4ff */
[----:B------:R-:W-:Y:S02]  /*d4f90*/  IADD3 R218, P5, R218, UR13, RZ ;  /* 0x0000000ddada7c10 */ /* 0x000fe4000ffbe0ff */
[----:B--2---:R-:W-:-:S05]  /*d4fa0*/  IADD3.X R3, R3, UR7, RZ, P4, !PT ;  /* 0x0000000703037c10 */ /* 0x004fca000a7fe4ff */
[----:B------:R1:W-:Y:S04]  /*d4fb0*/  STL [R1+0x3c9c], R3 ;  /* 0x003c9c0301007387 */ /* 0x0003e80000100800 */
[----:B------:R2:W-:Y:S04]  /*d4fc0*/  STL [R1+0x3c94], R123 ;  /* 0x003c947b01007387 */ /* 0x0005e80000100800 */
[----:B-1----:R-:W4:Y:S01]  /*d4fd0*/  LDL.LU R3, [R1+0x3d28] ;  /* 0x003d280001037983 */ /* 0x002f220000300800 */
[----:B------:R-:W-:-:S03]  /*d4fe0*/  IADD3 R122, P4, R122, UR13, RZ ;  /* 0x0000000d7a7a7c10 */ /* 0x000fc6000ff9e0ff */
[----:B------:R-:W-:Y:S04]  /*d4ff0*/  STL [R1+0x3cc0], R226 ;  /* 0x003cc0e201007387 */ /* 0x000fe80000100800 */
[----:B--2---:R-:W2:Y:S01]  /*d5000*/  LDL.LU R123, [R1+0x3d30] ;  /* 0x003d3000017b7983 */ /* 0x004ea20000300800 */
[----:B---3--:R-:W-:-:S05]  /*d5010*/  IADD3.X R117, R117, UR7, RZ, P3, !PT ;  /* 0x0000000775757c10 */ /* 0x008fca0009ffe4ff */
[----:B------:R1:W-:Y:S04]  /*d5020*/  STL [R1+0x3ca4], R117 ;  /* 0x003ca47501007387 */ /* 0x0003e80000100800 */
[----:B------:R-:W-:Y:S04]  /*d5030*/  STL [R1+0x3d10], R122 ;  /* 0x003d107a01007387 */ /* 0x000fe80000100800 */
[----:B-1----:R-:W3:Y:S04]  /*d5040*/  LDL.LU R117, [R1+0x3d38] ;  /* 0x003d380001757983 */ /* 0x002ee80000300800 */
[----:B------:R-:W-:Y:S01]  /*d5050*/  STL [R1+0x3cc8], R218 ;  /* 0x003cc8da01007387 */ /* 0x000fe20000100800 */
[----:B----4-:R-:W-:-:S05]  /*d5060*/  IADD3.X R4, R4, UR7, RZ, P2, !PT ;  /* 0x0000000704047c10 */ /* 0x010fca00097fe4ff */
[----:B------:R1:W-:Y:S04]  /*d5070*/  STL [R1+0x3cac], R4 ;  /* 0x003cac0401007387 */ /* 0x0003e80000100800 */
[----:B-1----:R-:W4:Y:S01]  /*d5080*/  LDL.LU R4, [R1+0x3d0c] ;  /* 0x003d0c0001047983 */ /* 0x002f220000300800 */
[----:B------:R-:W-:-:S05]  /*d5090*/  IADD3 R119, P3, R119, UR13, RZ ;  /* 0x0000000d77777c10 */ /* 0x000fca000ff7e0ff */
[----:B------:R-:W-:Y:S01]  /*d50a0*/  STL [R1+0x3d18], R119 ;  /* 0x003d187701007387 */ /* 0x000fe20000100800 */
[----:B------:R-:W-:-:S05]  /*d50b0*/  IADD3 R116, P2, R116, UR13, RZ ;  /* 0x0000000d74747c10 */ /* 0x000fca000ff5e0ff */
[----:B------:R1:W-:Y:S04]  /*d50c0*/  STL [R1+0x3d20], R116 ;  /* 0x003d207401007387 */ /* 0x0003e80000100800 */
[----:B-1----:R-:W4:Y:S04]  /*d50d0*/  LDL.LU R116, [R1+0x3d40] ;  /* 0x003d400001747983 */ /* 0x002f280000300800 */
[----:B------:R-:W4:Y:S04]  /*d50e0*/  LDL.LU R122, [R1+0x3d14] ;  /* 0x003d1400017a7983 */ /* 0x000f280000300800 */
[----:B------:R-:W4:Y:S04]  /*d50f0*/  LDL.LU R119, [R1+0x3d48] ;  /* 0x003d480001777983 */ /* 0x000f280000300800 */
[----:B------:R-:W4:Y:S01]  /*d5100*/  LDL.LU R225, [R1+0x4084] ;  /* 0x0040840001e17983 */ /* 0x000f220000300800 */
[----:B------:R-:W-:-:S05]  /*d5110*/  IADD3.X R118, R118, UR7, RZ, P1, !PT ;  /* 0x0000000776767c10 */ /* 0x000fca0008ffe4ff */
[----:B------:R-:W-:Y:S04]  /*d5120*/  STL [R1+0x3cb4], R118 ;  /* 0x003cb47601007387 */ /* 0x000fe80000100800 */
[----:B------:R-:W4:Y:S01]  /*d5130*/  LDL.LU R224, [R1+0x4088] ;  /* 0x0040880001e07983 */ /* 0x000f220000300800 */
[----:B------:R-:W-:Y:S02]  /*d5140*/  IADD3.X R219, R219, UR7, RZ, P5, !PT ;  /* 0x00000007dbdb7c10 */ /* 0x000fe4000affe4ff */
[----:B------:R-:W-:Y:S02]  /*d5150*/  IADD3.X R227, R227, UR7, RZ, P6, !PT ;  /* 0x00000007e3e37c10 */ /* 0x000fe4000b7fe4ff */
[----:B------:R-:W-:-:S05]  /*d5160*/  IADD3 R3, P1, R3, UR13, RZ ;  /* 0x0000000d03037c10 */ /* 0x000fca000ff3e0ff */
[----:B------:R1:W-:Y:S01]  /*d5170*/  STL [R1+0x3d28], R3 ;  /* 0x003d280301007387 */ /* 0x0003e20000100800 */
[----:B--2---:R-:W-:-:S03]  /*d5180*/  IADD3 R123, P6, R123, UR13, RZ ;  /* 0x0000000d7b7b7c10 */ /* 0x004fc6000ffde0ff */
[----:B-1----:R-:W2:Y:S04]  /*d5190*/  LDL.LU R3, [R1+0x3d1c] ;  /* 0x003d1c0001037983 */ /* 0x002ea80000300800 */
[----:B------:R-:W2:Y:S01]  /*d51a0*/  LDL.LU R118, [R1+0x3d50] ;  /* 0x003d500001767983 */ /* 0x000ea20000300800 */
[----:B---3--:R-:W-:-:S05]  /*d51b0*/  IADD3 R117, P5, R117, UR13, RZ ;  /* 0x0000000d75757c10 */ /* 0x008fca000ffbe0ff */
[----:B------:R1:W-:Y:S04]  /*d51c0*/  STL [R1+0x3d38], R117 ;  /* 0x003d387501007387 */ /* 0x0003e80000100800 */
[----:B------:R-:W-:Y:S04]  /*d51d0*/  STL [R1+0x3d30], R123 ;  /* 0x003d307b01007387 */ /* 0x000fe80000100800 */
[----:B-1----:R-:W3:Y:S04]  /*d51e0*/  LDL.LU R117, [R1+0x3d24] ;  /* 0x003d240001757983 */ /* 0x002ee80000300800 */
[----:B------:R-:W-:Y:S01]  /*d51f0*/  STL [R1+0x3cbc], R227 ;  /* 0x003cbce301007387 */ /* 0x000fe20000100800 */
        /* <DEDUP_REMOVED lines=8> */
[----:B------:R-:W-:Y:S04]  /*d5280*/  STL [R1+0x3cc4], R219 ;  /* 0x003cc4db01007387 */ /* 0x000fe80000100800 */
[----:B------:R-:W4:Y:S04]  /*d5290*/  LDL.LU R251, [R1+0x3d60] ;  /* 0x003d600001fb7983 */ /* 0x000f280000300800 */
[----:B------:R1:W-:Y:S04]  /*d52a0*/  STL [R1+0x3d48], R119 ;  /* 0x003d487701007387 */ /* 0x0003e80000100800 */
[----:B------:R-:W-:Y:S04]  /*d52b0*/  STL [R1+0x3d14], R122 ;  /* 0x003d147a01007387 */ /* 0x000fe80000100800 */
[----:B-1----:R-:W4:Y:S01]  /*d52c0*/  LDL.LU R119, [R1+0x3d34] ;  /* 0x003d340001777983 */ /* 0x002f220000300800 */
[----:B--2---:R-:W-:-:S02]  /*d52d0*/  IADD3.X R3, R3, UR7, RZ, P2, !PT ;  /* 0x0000000703037c10 */ /* 0x004fc400097fe4ff */
[----:B------:R-:W-:-:S03]  /*d52e0*/  IADD3 R118, P2, R118, UR13, RZ ;  /* 0x0000000d76767c10 */ /* 0x000fc6000ff5e0ff */
[----:B------:R1:W-:Y:S04]  /*d52f0*/  STL [R1+0x3d1c], R3 ;  /* 0x003d1c0301007387 */ /* 0x0003e80000100800 */
[----:B-1----:R-:W2:Y:S04]  /*d5300*/  LDL.LU R3, [R1+0x3d68] ;  /* 0x003d680001037983 */ /* 0x002ea80000300800 */
[----:B------:R-:W2:Y:S04]  /*d5310*/  LDL.LU R250, [R1+0x3d3c] ;  /* 0x003d3c0001fa7983 */ /* 0x000ea80000300800 */
[----:B------:R-:W2:Y:S04]  /*d5320*/  LDL.LU R249, [R1+0x3d70] ;  /* 0x003d700001f97983 */ /* 0x000ea80000300800 */
[----:B------:R1:W-:Y:S01]  /*d5330*/  STL [R1+0x3d50], R118 ;  /* 0x003d507601007387 */ /* 0x0003e20000100800 */
[----:B---3--:R-:W-:-:S03]  /*d5340*/  IADD3.X R117, R117, UR7, RZ, P1, !PT ;  /* 0x0000000775757c10 */ /* 0x008fc60008ffe4ff */
[----:B-1----:R-:W3:Y:S04]  /*d5350*/  LDL.LU R118, [R1+0x3d44] ;  /* 0x003d440001767983 */ /* 0x002ee80000300800 */
[----:B------:R-:W3:Y:S04]  /*d5360*/  LDL.LU R248, [R1+0x3d78] ;  /* 0x003d780001f87983 */ /* 0x000ee80000300800 */
[----:B------:R1:W-:Y:S04]  /*d5370*/  STL [R1+0x3d24], R117 ;  /* 0x003d247501007387 */ /* 0x0003e80000100800 */
[----:B-1----:R-:W3:Y:S01]  /*d5380*/  LDL.LU R117, [R1+0x3d4c] ;  /* 0x003d4c0001757983 */ /* 0x002ee20000300800 */
[----:B----4-:R-:W-:-:S05]  /*d5390*/  IADD3 R4, P1, R4, UR13, RZ ;  /* 0x0000000d04047c10 */ /* 0x010fca000ff3e0ff */
[----:B------:R1:W-:Y:S04]  /*d53a0*/  STL [R1+0x3d58], R4 ;  /* 0x003d580401007387 */ /* 0x0003e80000100800 */
[----:B-1----:R-:W4:Y:S04]  /*d53b0*/  LDL.LU R4, [R1+0x3d80] ;  /* 0x003d800001047983 */ /* 0x002f280000300800 */
[----:B------:R-:W4:Y:S04]  /*d53c0*/  LDL.LU R123, [R1+0x3d54] ;  /* 0x003d5400017b7983 */ /* 0x000f280000300800 */
[----:B------:R-:W4:Y:S01]  /*d53d0*/  LDL.LU R122, [R1+0x3d88] ;  /* 0x003d8800017a7983 */ /* 0x000f220000300800 */
[----:B------:R-:W-:-:S05]  /*d53e0*/  IADD3.X R116, R116, UR7, RZ, P6, !PT ;  /* 0x0000000774747c10 */ /* 0x000fca000b7fe4ff */
        /* <DEDUP_REMOVED lines=8> */
[----:B------:R1:W-:Y:S01]  /*d5470*/  STL [R1+0x3d68], R3 ;  /* 0x003d680301007387 */ /* 0x0003e20000100800 */
[----:B------:R-:W-:Y:S02]  /*d5480*/  IADD3.X R250, R250, UR7, RZ, P4, !PT ;  /* 0x00000007fafa7c10 */ /* 0x000fe4000a7fe4ff */
[----:B------:R-:W-:Y:S01]  /*d5490*/  IADD3 R249, P4, R249, UR13, RZ ;  /* 0x0000000df9f97c10 */ /* 0x000fe2000ff9e0ff */
[----:B-1----:R-:W2:Y:S01]  /*d54a0*/  LDL.LU R3, [R1+0x3d6c] ;  /* 0x003d6c0001037983 */ /* 0x002ea20000300800 */
[----:B---3--:R-:W-:Y:S02]  /*d54b0*/  IADD3.X R118, R118, UR7, RZ, P3, !PT ;  /* 0x0000000776767c10 */ /* 0x008fe40009ffe4ff */
[----:B------:R-:W-:-:S03]  /*d54c0*/  IADD3 R248, P3, R248, UR13, RZ ;  /* 0x0000000df8f87c10 */ /* 0x000fc6000ff7e0ff */
[----:B------:R1:W-:Y:S04]  /*d54d0*/  STL [R1+0x3d44], R118 ;  /* 0x003d447601007387 */ /* 0x0003e80000100800 */
[----:B------:R-:W-:Y:S04]  /*d54e0*/  STL [R1+0x3d3c], R250 ;  /* 0x003d3cfa01007387 */ /* 0x000fe80000100800 */
[----:B-1----:R-:W3:Y:S01]  /*d54f0*/  LDL.LU R118, [R1+0x3d74] ;  /* 0x003d740001767983 */ /* 0x002ee20000300800 */
[----:B------:R-:W-:-:S03]  /*d5500*/  IADD3.X R117, R117, UR7, RZ, P2, !PT ;  /* 0x0000000775757c10 */ /* 0x000fc600097fe4ff */
[----:B------:R-:W-:Y:S04]  /*d5510*/  STL [R1+0x3d70], R249 ;  /* 0x003d70f901007387 */ /* 0x000fe80000100800 */
[----:B------:R1:W-:Y:S04]  /*d5520*/  STL [R1+0x3d4c], R117 ;  /* 0x003d4c7501007387 */ /* 0x0003e80000100800 */
[----:B-1----:R-:W3:Y:S01]  /*d5530*/  LDL.LU R117, [R1+0x3d7c] ;  /* 0x003d7c0001757983 */ /* 0x002ee20000300800 */
[----:B----4-:R-:W-:-:S03]  /*d5540*/  IADD3 R4, P2, R4, UR13, RZ ;  /* 0x0000000d04047c10 */ /* 0x010fc6000ff5e0ff */
[----:B------:R-:W-:Y:S04]  /*d5550*/  STL [R1+0x3d78], R248 ;  /* 0x003d78f801007387 */ /* 0x000fe80000100800 */
[----:B------:R1:W-:Y:S04]  /*d5560*/  STL [R1+0x3d80], R4 ;  /* 0x003d800401007387 */ /* 0x0003e80000100800 */
[----:B-1----:R-:W4:Y:S01]  /*d5570*/  LDL.LU R4, [R1+0x3d84] ;  /* 0x003d840001047983 */ /* 0x002f220000300800 */
[----:B------:R-:W-:Y:S02]  /*d5580*/  IADD3.X R123, R123, UR7, RZ, P1, !PT ;  /* 0x000000077b7b7c10 */ /* 0x000fe40008ffe4ff */
[----:B------:R-:W-:-:S02]  /*d5590*/  IADD3 R122, P1, R122, UR13, RZ ;  /* 0x0000000d7a7a7c10 */ /* 0x000fc4000ff3e0ff */
[----:B------:R-:W-:-:S05]  /*d55a0*/  IADD3.X R116, R116, UR7, RZ, P6, !PT ;  /* 0x0000000774747c10 */ /* 0x000fca000b7fe4ff */
[----:B------:R1:W-:Y:S04]  /*d55b0*/  STL [R1+0x3d5c], R116 ;  /* 0x003d5c7401007387 */ /* 0x0003e80000100800 */
[----:B------:R-:W-:Y:S04]  /*d55c0*/  STL [R1+0x3d54], R123 ;  /* 0x003d547b01007387 */ /* 0x000fe80000100800 */
[----:B-1----:R-:W4:Y:S01]  /*d55d0*/  LDL.LU R116, [R1+0x3e10] ;  /* 0x003e100001747983 */ /* 0x002f220000300800 */
[----:B------:R-:W-:-:S03]  /*d55e0*/  IADD3 R216, P6, R216, UR13, RZ ;  /* 0x0000000dd8d87c10 */ /* 0x000fc6000ffde0ff */
[----:B------:R-:W-:Y:S01]  /*d55f0*/  STL [R1+0x3d88], R122 ;  /* 0x003d887a01007387 */ /* 0x000fe20000100800 */
[----:B------:R-:W-:Y:S02]  /*d5600*/  IADD3.X R119, R119, UR7, RZ, P5, !PT ;  /* 0x0000000777777c10 */ /* 0x000fe4000affe4ff */
[----:B------:R-:W-:Y:S02]  /*d5610*/  IADD3 R210, P5, R210, UR13, RZ ;  /* 0x0000000dd2d27c10 */ /* 0x000fe4000ffbe0ff */
[----:B--2---:R-:W-:-:S05]  /*d5620*/  IADD3.X R3, R3, UR7, RZ, P4, !PT ;  /* 0x0000000703037c10 */ /* 0x004fca000a7fe4ff */
[----:B------:R1:W-:Y:S04]  /*d5630*/  STL [R1+0x3d6c], R3 ;  /* 0x003d6c0301007387 */ /* 0x0003e80000100800 */
[----:B------:R2:W-:Y:S01]  /*d5640*/  STL [R1+0x3d64], R119 ;  /* 0x003d647701007387 */ /* 0x0005e20000100800 */
[----:B------:R-:W-:-:S03]  /*d5650*/  IADD3 R208, P4, R208, UR13, RZ ;  /* 0x0000000dd0d07c10 */ /* 0x000fc6000ff9e0ff */
[----:B-1----:R-:W4:Y:S04]  /*d5660*/  LDL.LU R3, [R1+0x3e18] ;  /* 0x003e180001037983 */ /* 0x002f280000300800 */
[----:B------:R-:W-:Y:S01]  /*d5670*/  STL [R1+0x3d90], R216 ;  /* 0x003d90d801007387 */ /* 0x000fe20000100800 */
[----:B---3--:R-:W-:-:S03]  /*d5680*/  IADD3.X R118, R118, UR7, RZ, P3, !PT ;  /* 0x0000000776767c10 */ /* 0x008fc60009ffe4ff */
[----:B--2---:R-:W2:Y:S04]  /*d5690*/  LDL.LU R119, [R1+0x3e20] ;  /* 0x003e200001777983 */ /* 0x004ea80000300800 */
[----:B------:R-:W-:Y:S04]  /*d56a0*/  STL [R1+0x3d98], R210 ;  /* 0x003d98d201007387 */ /* 0x000fe80000100800 */
[----:B------:R1:W-:Y:S01]  /*d56b0*/  STL [R1+0x3d74], R118 ;  /* 0x003d747601007387 */ /* 0x0003e20000100800 */
[----:B------:R-:W-:-:S03]  /*d56c0*/  IADD3.X R117, R117, UR7, RZ, P2, !PT ;  /* 0x0000000775757c10 */ /* 0x000fc600097fe4ff */
[----:B-1----:R-:W3:Y:S04]  /*d56d0*/  LDL.LU R118, [R1+0x3e28] ;  /* 0x003e280001767983 */ /* 0x002ee80000300800 */
[----:B------:R-:W-:Y:S04]  /*d56e0*/  STL [R1+0x3da0], R208 ;  /* 0x003da0d001007387 */ /* 0x000fe80000100800 */
[----:B------:R-:W-:Y:S01]  /*d56f0*/  STL [R1+0x3d7c], R117 ;  /* 0x003d7c7501007387 */ /* 0x000fe20000100800 */
[----:B----4-:R-:W-:-:S05]  /*d5700*/  IADD3.X R4, R4, UR7, RZ, P1, !PT ;  /* 0x0000000704047c10 */ /* 0x010fca0008ffe4ff */
[----:B------:R1:W-:Y:S04]  /*d5710*/  STL [R1+0x3d84], R4 ;  /* 0x003d840401007387 */ /* 0x0003e80000100800 */
[----:B-1----:R-:W4:Y:S01]  /*d5720*/  LDL.LU R4, [R1+0x3e30] ;  /* 0x003e300001047983 */ /* 0x002f220000300800 */
[----:B------:R-:W-:Y:S02]  /*d5730*/  IADD3 R95, P3, R95, UR13, RZ ;  /* 0x0000000d5f5f7c10 */ /* 0x000fe4000ff7e0ff */
[----:B------:R-:W-:Y:S01]  /*d5740*/  IADD3 R93, P2, R93, UR13, RZ ;  /* 0x0000000d5d5d7c10 */ /* 0x000fe2000ff5e0ff */
[----:B------:R-:W4:Y:S01]  /*d5750*/  LDL.LU R117, [R1+0x3e38] ;  /* 0x003e380001757983 */ /* 0x000f220000300800 */
[----:B------:R-:W-:Y:S02]  /*d5760*/  IADD3.X R217, R217, UR7, RZ, P6, !PT ;  /* 0x00000007d9d97c10 */ /* 0x000fe4000b7fe4ff */
[----:B------:R-:W-:Y:S01]  /*d5770*/  IADD3 R91, P1, R91, UR13, RZ ;  /* 0x0000000d5b5b7c10 */ /* 0x000fe2000ff3e0ff */
[----:B------:R-:W-:Y:S01]  /*d5780*/  STL [R1+0x3da8], R95 ;  /* 0x003da85f01007387 */ /* 0x000fe20000100800 */
[----:B------:R-:W-:-:S02]  /*d5790*/  IADD3.X R211, R211, UR7, RZ, P5, !PT ;  /* 0x00000007d3d37c10 */ /* 0x000fc4000affe4ff */
[----:B------:R-:W-:Y:S01]  /*d57a0*/  IADD3 R89, P6, R89, UR13, RZ ;  /* 0x0000000d59597c10 */ /* 0x000fe2000ffde0ff */
[----:B------:R-:W-:Y:S01]  /*d57b0*/  STL [R1+0x3db0], R93 ;  /* 0x003db05d01007387 */ /* 0x000fe20000100800 */
[----:B------:R-:W-:Y:S02]  /*d57c0*/  IADD3.X R209, R209, UR7, RZ, P4, !PT ;  /* 0x00000007d1d17c10 */ /* 0x000fe4000a7fe4ff */
[----:B------:R-:W-:Y:S01]  /*d57d0*/  IADD3 R116, P4, R116, UR13, RZ ;  /* 0x0000000d74747c10 */ /* 0x000fe2000ff9e0ff */
[----:B------:R-:W-:Y:S04]  /*d57e0*/  STL [R1+0x3d8c], R217 ;  /* 0x003d8cd901007387 */ /* 0x000fe80000100800 */
[----:B------:R-:W-:Y:S04]  /*d57f0*/  STL [R1+0x3db8], R91 ;  /* 0x003db85b01007387 */ /* 0x000fe80000100800 */
[----:B------:R-:W-:Y:S01]  /*d5800*/  STL [R1+0x3d94], R211 ;  /* 0x003d94d301007387 */ /* 0x000fe20000100800 */
[----:B------:R-:W-:-:S03]  /*d5810*/  IADD3 R87, P5, R87, UR13, RZ ;  /* 0x0000000d57577c10 */ /* 0x000fc6000ffbe0ff */
[----:B------:R-:W-:Y:S01]  /*d5820*/  STL [R1+0x3dc0], R89 ;  /* 0x003dc05901007387 */ /* 0x000fe20000100800 */
[----:B------:R-:W-:-:S03]  /*d5830*/  IADD3.X R96, R96, UR7, RZ, P3, !PT ;  /* 0x0000000760607c10 */ /* 0x000fc60009ffe4ff */
[----:B------:R1:W-:Y:S01]  /*d5840*/  STL [R1+0x3e10], R116 ;  /* 0x003e107401007387 */ /* 0x0003e20000100800 */
[----:B------:R-:W-:-:S03]  /*d5850*/  IADD3.X R94, R94, UR7, RZ, P2, !PT ;  /* 0x000000075e5e7c10 */ /* 0x000fc600097fe4ff */
[----:B-1----:R-:W4:Y:S04]  /*d5860*/  LDL.LU R116, [R1+0x3e0c] ;  /* 0x003e0c0001747983 */ /* 0x002f280000300800 */
[----:B------:R-:W-:Y:S01]  /*d5870*/  STL [R1+0x3d9c], R209 ;  /* 0x003d9cd101007387 */ /* 0x000fe20000100800 */
[----:B------:R-:W-:-:S03]  /*d5880*/  IADD3.X R92, R92, UR7, RZ, P1, !PT ;  /* 0x000000075c5c7c10 */ /* 0x000fc60008ffe4ff */
[----:B------:R-:W-:Y:S01]  /*d5890*/  STL [R1+0x3dc8], R87 ;  /* 0x003dc85701007387 */ /* 0x000fe20000100800 */
[----:B------:R-:W-:Y:S02]  /*d58a0*/  IADD3.X R90, R90, UR7, RZ, P6, !PT ;  /* 0x000000075a5a7c10 */ /* 0x000fe4000b7fe4ff */
[----:B------:R-:W-:-:S05]  /*d58b0*/  IADD3 R3, P3, R3, UR13, RZ ;  /* 0x0000000d03037c10 */ /* 0x000fca000ff7e0ff */
[----:B------:R1:W-:Y:S01]  /*d58c0*/  STL [R1+0x3e18], R3 ;  /* 0x003e180301007387 */ /* 0x0003e20000100800 */
[----:B--2---:R-:W-:-:S03]  /*d58d0*/  IADD3 R119, P2, R119, UR13, RZ ;  /* 0x0000000d77777c10 */ /* 0x004fc6000ff5e0ff */
[----:B-1----:R-:W2:Y:S04]  /*d58e0*/  LDL.LU R3, [R1+0x3e40] ;  /* 0x003e400001037983 */ /* 0x002ea80000300800 */
[----:B------:R-:W-:Y:S04]  /*d58f0*/  STL [R1+0x3da4], R96 ;  /* 0x003da46001007387 */ /* 0x000fe80000100800 */
[----:B------:R-:W2:Y:S01]  /*d5900*/  LDL.LU R122, [R1+0x3e14] ;  /* 0x003e1400017a7983 */ /* 0x000ea20000300800 */
[----:B---3--:R-:W-:-:S03]  /*d5910*/  IADD3 R118, P1, R118, UR13, RZ ;  /* 0x0000000d76767c10 */ /* 0x008fc6000ff3e0ff */
[----:B------:R1:W-:Y:S04]  /*d5920*/  STL [R1+0x3e20], R119 ;  /* 0x003e207701007387 */ /* 0x0003e80000100800 */
[----:B-1----:R-:W3:Y:S04]  /*d5930*/  LDL.LU R119, [R1+0x3e48] ;  /* 0x003e480001777983 */ /* 0x002ee80000300800 */
[----:B------:R1:W-:Y:S04]  /*d5940*/  STL [R1+0x3e28], R118 ;  /* 0x003e287601007387 */ /* 0x0003e80000100800 */
[----:B-1----:R-:W3:Y:S01]  /*d5950*/  LDL.LU R118, [R1+0x3e1c] ;  /* 0x003e1c0001767983 */ /* 0x002ee20000300800 */
[----:B----4-:R-:W-:-:S03]  /*d5960*/  IADD3 R4, P6, R4, UR13, RZ ;  /* 0x0000000d04047c10 */ /* 0x010fc6000ffde0ff */
[----:B------:R-:W-:Y:S04]  /*d5970*/  STL [R1+0x3dac], R94 ;  /* 0x003dac5e01007387 */ /* 0x000fe80000100800 */
[----:B------:R1:W-:Y:S04]  /*d5980*/  STL [R1+0x3e30], R4 ;  /* 0x003e300401007387 */ /* 0x0003e80000100800 */
[----:B-1----:R-:W4:Y:S01]  /*d5990*/  LDL.LU R4, [R1+0x3e50] ;  /* 0x003e500001047983 */ /* 0x002f220000300800 */
[----:B------:R-:W-:Y:S02]  /*d59a0*/  IADD3.X R88, R88, UR7, RZ, P5, !PT ;  /* 0x0000000758587c10 */ /* 0x000fe4000affe4ff */
[----:B------:R-:W-:Y:S01]  /*d59b0*/  IADD3 R117, P5, R117, UR13, RZ ;  /* 0x0000000d75757c10 */ /* 0x000fe2000ffbe0ff */
[----:B------:R-:W-:Y:S04]  /*d59c0*/  STL [R1+0x3db4], R92 ;  /* 0x003db45c01007387 */ /* 0x000fe80000100800 */
[----:B------:R1:W-:Y:S04]  /*d59d0*/  STL [R1+0x3e38], R117 ;  /* 0x003e387501007387 */ /* 0x0003e80000100800 */
[----:B-1----:R-:W4:Y:S04]  /*d59e0*/  LDL.LU R117, [R1+0x3e24] ;  /* 0x003e240001757983 */ /* 0x002f280000300800 */
[----:B------:R-:W-:Y:S01]  /*d59f0*/  STL [R1+0x3dbc], R90 ;  /* 0x003dbc5a01007387 */ /* 0x000fe20000100800 */
[----:B------:R-:W-:-:S05]  /*d5a00*/  IADD3.X R116, R116, UR7, RZ, P4, !PT ;  /* 0x0000000774747c10 */ /* 0x000fca000a7fe4ff */
[----:B------:R1:W-:Y:S04]  /*d5a10*/  STL [R1+0x3e0c], R116 ;  /* 0x003e0c7401007387 */ /* 0x0003e80000100800 */
[----:B-1----:R-:W4:Y:S01]  /*d5a20*/  LDL.LU R116, [R1+0x3e58] ;  /* 0x003e580001747983 */ /* 0x002f220000300800 */
[----:B--2---:R-:W-:-:S05]  /*d5a30*/  IADD3 R3, P4, R3, UR13, RZ ;  /* 0x0000000d03037c10 */ /* 0x004fca000ff9e0ff */
[----:B------:R1:W-:Y:S01]  /*d5a40*/  STL [R1+0x3e40], R3 ;  /* 0x003e400301007387 */ /* 0x0003e20000100800 */
[----:B------:R-:W-:-:S03]  /*d5a50*/  IADD3.X R122, R122, UR7, RZ, P3, !PT ;  /* 0x000000077a7a7c10 */ /* 0x000fc60009ffe4ff */
[----:B-1----:R-:W2:Y:S04]  /*d5a60*/  LDL.LU R3, [R1+0x3e2c] ;  /* 0x003e2c0001037983 */ /* 0x002ea80000300800 */
[----:B------:R-:W-:Y:S01]  /*d5a70*/  STL [R1+0x3dc4], R88 ;  /* 0x003dc45801007387 */ /* 0x000fe20000100800 */
[----:B---3--:R-:W-:-:S03]  /*d5a80*/  IADD3 R119, P3, R119, UR13, RZ ;  /* 0x0000000d77777c10 */ /* 0x008fc6000ff7e0ff */
[----:B------:R-:W3:Y:S04]  /*d5a90*/  LDL.LU R251, [R1+0x3e60] ;  /* 0x003e600001fb7983 */ /* 0x000ee80000300800 */
[----:B------:R1:W-:Y:S04]  /*d5aa0*/  STL [R1+0x3e48], R119 ;  /* 0x003e487701007387 */ /* 0x0003e80000100800 */
[----:B------:R-:W-:Y:S01]  /*d5ab0*/  STL [R1+0x3e14], R122 ;  /* 0x003e147a01007387 */ /* 0x000fe20000100800 */
[----:B------:R-:W-:-:S03]  /*d5ac0*/  IADD3.X R118, R118, UR7, RZ, P2, !PT ;  /* 0x0000000776767c10 */ /* 0x000fc600097fe4ff */
[----:B-1----:R-:W3:Y:S04]  /*d5ad0*/  LDL.LU R119, [R1+0x3e34] ;  /* 0x003e340001777983 */ /* 0x002ee80000300800 */
[----:B------:R1:W-:Y:S04]  /*d5ae0*/  STL [R1+0x3e1c], R118 ;  /* 0x003e1c7601007387 */ /* 0x0003e80000100800 */
[----:B-1----:R-:W3:Y:S04]  /*d5af0*/  LDL.LU R118, [R1+0x3e68] ;  /* 0x003e680001767983 */ /* 0x002ee80000300800 */
[----:B------:R-:W3:Y:S01]  /*d5b00*/  LDL.LU R250, [R1+0x3e3c] ;  /* 0x003e3c0001fa7983 */ /* 0x000ee20000300800 */
[----:B----4-:R-:W-:-:S03]  /*d5b10*/  IADD3 R4, P2, R4, UR13, RZ ;  /* 0x0000000d04047c10 */ /* 0x010fc6000ff5e0ff */
[----:B------:R-:W4:Y:S04]  /*d5b20*/  LDL.LU R249, [R1+0x3e70] ;  /* 0x003e700001f97983 */ /* 0x000f280000300800 */
[----:B------:R1:W-:Y:S04]  /*d5b30*/  STL [R1+0x3e50], R4 ;  /* 0x003e500401007387 */ /* 0x0003e80000100800 */
[----:B-1----:R-:W4:Y:S01]  /*d5b40*/  LDL.LU R4, [R1+0x3e44] ;  /* 0x003e440001047983 */ /* 0x002f220000300800 */
        /* <DEDUP_REMOVED lines=10> */
[----:B------:R1:W-:Y:S01]  /*d5bf0*/  STL [R1+0x3e2c], R3 ;  /* 0x003e2c0301007387 */ /* 0x0003e20000100800 */
[----:B---3--:R-:W-:-:S03]  /*d5c00*/  IADD3 R251, P6, R251, UR13, RZ ;  /* 0x0000000dfbfb7c10 */ /* 0x008fc6000ffde0ff */
[----:B-1----:R-:W2:Y:S01]  /*d5c10*/  LDL.LU R3, [R1+0x3e5c] ;  /* 0x003e5c0001037983 */ /* 0x002ea20000300800 */
[----:B------:R-:W-:-:S05]  /*d5c20*/  IADD3.X R119, R119, UR7, RZ, P5, !PT ;  /* 0x0000000777777c10 */ /* 0x000fca000affe4ff */
[----:B------:R1:W-:Y:S01]  /*d5c30*/  STL [R1+0x3e34], R119 ;  /* 0x003e347701007387 */ /* 0x0003e20000100800 */
[----:B------:R-:W-:-:S03]  /*d5c40*/  IADD3 R118, P5, R118, UR13, RZ ;  /* 0x0000000d76767c10 */ /* 0x000fc6000ffbe0ff */
[----:B-1----:R-:W3:Y:S01]  /*d5c50*/  LDL.LU R119, [R1+0x3e64] ;  /* 0x003e640001777983 */ /* 0x002ee20000300800 */
[----:B------:R-:W-:-:S03]  /*d5c60*/  IADD3.X R250, R250, UR7, RZ, P4, !PT ;  /* 0x00000007fafa7c10 */ /* 0x000fc6000a7fe4ff */
[----:B------:R-:W-:Y:S04]  /*d5c70*/  STL [R1+0x3e60], R251 ;  /* 0x003e60fb01007387 */ /* 0x000fe80000100800 */
[----:B------:R1:W-:Y:S04]  /*d5c80*/  STL [R1+0x3e68], R118 ;  /* 0x003e687601007387 */ /* 0x0003e80000100800 */
[----:B-1----:R-:W3:Y:S01]  /*d5c90*/  LDL.LU R118, [R1+0x3e6c] ;  /* 0x003e6c0001767983 */ /* 0x002ee20000300800 */
[----:B----4-:R-:W-:-:S05]  /*d5ca0*/  IADD3.X R4, R4, UR7, RZ, P3, !PT ;  /* 0x0000000704047c10 */ /* 0x010fca0009ffe4ff */
[----:B------:R1:W-:Y:S04]  /*d5cb0*/  STL [R1+0x3e44], R4 ;  /* 0x003e440401007387 */ /* 0x0003e80000100800 */
[----:B------:R-:W-:Y:S04]  /*d5cc0*/  STL [R1+0x3e3c], R250 ;  /* 0x003e3cfa01007387 */ /* 0x000fe80000100800 */
[----:B-1----:R-:W4:Y:S01]  /*d5cd0*/  LDL.LU R4, [R1+0x3e74] ;  /* 0x003e740001047983 */ /* 0x002f220000300800 */
[----:B------:R-:W-:Y:S02]  /*d5ce0*/  IADD3 R249, P4, R249, UR13, RZ ;  /* 0x0000000df9f97c10 */ /* 0x000fe4000ff9e0ff */
[----:B------:R-:W-:-:S02]  /*d5cf0*/  IADD3.X R117, R117, UR7, RZ, P2, !PT ;  /* 0x0000000775757c10 */ /* 0x000fc400097fe4ff */
[----:B------:R-:W-:Y:S01]  /*d5d00*/  IADD3 R248, P3, R248, UR13, RZ ;  /* 0x0000000df8f87c10 */ /* 0x000fe2000ff7e0ff */
[----:B------:R-:W-:Y:S04]  /*d5d10*/  STL [R1+0x3e70], R249 ;  /* 0x003e70f901007387 */ /* 0x000fe80000100800 */
[----:B------:R1:W-:Y:S04]  /*d5d20*/  STL [R1+0x3e4c], R117 ;  /* 0x003e4c7501007387 */ /* 0x0003e80000100800 */
[----:B-1----:R-:W4:Y:S01]  /*d5d30*/  LDL.LU R117, [R1+0x3e7c] ;  /* 0x003e7c0001757983 */ /* 0x002f220000300800 */
[----:B------:R-:W-:-:S03]  /*d5d40*/  IADD3 R116, P2, R116, UR13, RZ ;  /* 0x0000000d74747c10 */ /* 0x000fc6000ff5e0ff */
[----:B------:R-:W-:Y:S04]  /*d5d50*/  STL [R1+0x3e78], R248 ;  /* 0x003e78f801007387 */ /* 0x000fe80000100800 */
[----:B------:R1:W-:Y:S01]  /*d5d60*/  STL [R1+0x3e80], R116 ;  /* 0x003e807401007387 */ /* 0x0003e20000100800 */
[----:B------:R-:W-:-:S03]  /*d5d70*/  IADD3.X R123, R123, UR7, RZ, P1, !PT ;  /* 0x000000077b7b7c10 */ /* 0x000fc60008ffe4ff */
[----:B-1----:R-:W4:Y:S01]  /*d5d80*/  LDL.LU R116, [R1+0x3e84] ;  /* 0x003e840001747983 */ /* 0x002f220000300800 */
[----:B------:R-:W-:Y:S02]  /*d5d90*/  IADD3 R122, P1, R122, UR13, RZ ;  /* 0x0000000d7a7a7c10 */ /* 0x000fe4000ff3e0ff */
[----:B--2---:R-:W-:-:S05]  /*d5da0*/  IADD3.X R3, R3, UR7, RZ, P6, !PT ;  /* 0x0000000703037c10 */ /* 0x004fca000b7fe4ff */
[----:B------:R1:W-:Y:S04]  /*d5db0*/  STL [R1+0x3e5c], R3 ;  /* 0x003e5c0301007387 */ /* 0x0003e80000100800 */
[----:B------:R-:W-:Y:S01]  /*d5dc0*/  STL [R1+0x3e54], R123 ;  /* 0x003e547b01007387 */ /* 0x000fe20000100800 */
[----:B------:R-:W-:-:S03]  /*d5dd0*/  IADD3 R85, P6, R85, UR13, RZ ;  /* 0x0000000d55557c10 */ /* 0x000fc6000ffde0ff */
[----:B-1----:R-:W2:Y:S04]  /*d5de0*/  LDL.LU R3, [R1+0x3f78] ;  /* 0x003f780001037983 */ /* 0x002ea80000300800 */
[----:B------:R-:W-:Y:S01]  /*d5df0*/  STL [R1+0x3e88], R122 ;  /* 0x003e887a01007387 */ /* 0x000fe20000100800 */
[----:B---3--:R-:W-:Y:S02]  /*d5e00*/  IADD3.X R119, R119, UR7, RZ, P5, !PT ;  /* 0x0000000777777c10 */ /* 0x008fe4000affe4ff */
[----:B------:R-:W-:-:S05]  /*d5e10*/  IADD3.X R118, R118, UR7, RZ, P4, !PT ;  /* 0x0000000776767c10 */ /* 0x000fca000a7fe4ff */
[----:B------:R1:W-:Y:S04]  /*d5e20*/  STL [R1+0x3e6c], R118 ;  /* 0x003e6c7601007387 */ /* 0x0003e80000100800 */
[----:B------:R-:W-:Y:S04]  /*d5e30*/  STL [R1+0x3e64], R119 ;  /* 0x003e647701007387 */ /* 0x000fe80000100800 */
[----:B-1----:R-:W3:Y:S01]  /*d5e40*/  LDL.LU R118, [R1+0x3f80] ;  /* 0x003f800001767983 */ /* 0x002ee20000300800 */
[----:B----4-:R-:W-:-:S03]  /*d5e50*/  IADD3.X R4, R4, UR7, RZ, P3, !PT ;  /* 0x0000000704047c10 */ /* 0x010fc60009ffe4ff */
[----:B------:R-:W-:Y:S04]  /*d5e60*/  STL [R1+0x3e90], R85 ;  /* 0x003e905501007387 */ /* 0x000fe80000100800 */
[----:B------:R1:W-:Y:S04]  /*d5e70*/  STL [R1+0x3e74], R4 ;  /* 0x003e740401007387 */ /* 0x0003e80000100800 */
[----:B-1----:R-:W4:Y:S01]  /*d5e80*/  LDL.LU R4, [R1+0x3f88] ;  /* 0x003f880001047983 */ /* 0x002f220000300800 */
[----:B------:R-:W-:Y:S02]  /*d5e90*/  IADD3 R83, P5, R83, UR13, RZ ;  /* 0x0000000d53537c10 */ /* 0x000fe4000ffbe0ff */
[----:B------:R-:W-:-:S02]  /*d5ea0*/  IADD3 R81, P4, R81, UR13, RZ ;  /* 0x0000000d51517c10 */ /* 0x000fc4000ff9e0ff */
[----:B------:R-:W-:Y:S01]  /*d5eb0*/  IADD3.X R117, R117, UR7, RZ, P2, !PT ;  /* 0x0000000775757c10 */ /* 0x000fe200097fe4ff */
[----:B------:R-:W-:Y:S01]  /*d5ec0*/  STL [R1+0x3e98], R83 ;  /* 0x003e985301007387 */ /* 0x000fe20000100800 */
[----:B------:R-:W-:-:S03]  /*d5ed0*/  IADD3 R67, P3, R67, UR13, RZ ;  /* 0x0000000d43437c10 */ /* 0x000fc6000ff7e0ff */
[----:B------:R1:W-:Y:S01]  /*d5ee0*/  STL [R1+0x3e7c], R117 ;  /* 0x003e7c7501007387 */ /* 0x0003e20000100800 */
[----:B------:R-:W-:Y:S02]  /*d5ef0*/  IADD3 R65, P2, R65, UR13, RZ ;  /* 0x0000000d41417c10 */ /* 0x000fe4000ff5e0ff */
[----:B------:R-:W-:Y:S02]  /*d5f00*/  IADD3.X R86, R86, UR7, RZ, P6, !PT ;  /* 0x0000000756567c10 */ /* 0x000fe4000b7fe4ff */
[----:B------:R-:W-:Y:S01]  /*d5f10*/  IADD3.X R84, R84, UR7, RZ, P5, !PT ;  /* 0x0000000754547c10 */ /* 0x000fe2000affe4ff */
[----:B-1----:R-:W4:Y:S01]  /*d5f20*/  LDL.LU R117, [R1+0x3f90] ;  /* 0x003f900001757983 */ /* 0x002f220000300800 */
[----:B------:R-:W-:-:S03]  /*d5f30*/  IADD3.X R116, R116, UR7, RZ, P1, !PT ;  /* 0x0000000774747c10 */ /* 0x000fc60008ffe4ff */
[----:B------:R-:W-:Y:S01]  /*d5f40*/  STL [R1+0x3ea0], R81 ;  /* 0x003ea05101007387 */ /* 0x000fe20000100800 */
[----:B------:R-:W-:-:S03]  /*d5f50*/  IADD3 R63, P1, R63, UR13, RZ ;  /* 0x0000000d3f3f7c10 */ /* 0x000fc6000ff3e0ff */
[----:B------:R1:W-:Y:S01]  /*d5f60*/  STL [R1+0x3e84], R116 ;  /* 0x003e847401007387 */ /* 0x0003e20000100800 */
[----:B------:R-:W-:Y:S02]  /*d5f70*/  IADD3 R61, P6, R61, UR13, RZ ;  /* 0x0000000d3d3d7c10 */ /* 0x000fe4000ffde0ff */
[----:B------:R-:W-:Y:S01]  /*d5f80*/  IADD3.X R82, R82, UR7, RZ, P4, !PT ;  /* 0x0000000752527c10 */ /* 0x000fe2000a7fe4ff */
[----:B-1----:R-:W4:Y:S04]  /*d5f90*/  LDL.LU R116, [R1+0x3f98] ;  /* 0x003f980001747983 */ /* 0x002f280000300800 */
[----:B------:R-:W4:Y:S04]  /*d5fa0*/  LDL.LU R119, [R1+0x3fa0] ;  /* 0x003fa00001777983 */ /* 0x000f280000300800 */
[----:B------:R-:W-:Y:S04]  /*d5fb0*/  STL [R1+0x3ea8], R67 ;  /* 0x003ea84301007387 */ /* 0x000fe80000100800 */
[----:B------:R-:W-:Y:S04]  /*d5fc0*/  STL [R1+0x3eb0], R65 ;  /* 0x003eb04101007387 */ /* 0x000fe80000100800 */
[----:B------:R-:W-:Y:S04]  /*d5fd0*/  STL [R1+0x3e8c], R86 ;  /* 0x003e8c5601007387 */ /* 0x000fe80000100800 */
[----:B------:R-:W-:Y:S04]  /*d5fe0*/  STL [R1+0x3eb8], R63 ;  /* 0x003eb83f01007387 */ /* 0x000fe80000100800 */
[----:B------:R-:W-:Y:S01]  /*d5ff0*/  STL [R1+0x3e94], R84 ;  /* 0x003e945401007387 */ /* 0x000fe20000100800 */
[----:B------:R-:W-:-:S03]  /*d6000*/  IADD3 R59, P5, R59, UR13, RZ ;  /* 0x0000000d3b3b7c10 */ /* 0x000fc6000ffbe0ff */
[----:B------:R-:W-:Y:S01]  /*d6010*/  STL [R1+0x3ec0], R61 ;  /* 0x003ec03d01007387 */ /* 0x000fe20000100800 */
[----:B------:R-:W-:-:S03]  /*d6020*/  IADD3.X R80, R80, UR7, RZ, P3, !PT ;  /* 0x0000000750507c10 */ /* 0x000fc60009ffe4ff */
[----:B------:R-:W4:Y:S01]  /*d6030*/  LDL.LU R122, [R1+0x3f74] ;  /* 0x003f7400017a7983 */ /* 0x000f220000300800 */
[----:B------:R-:W-:Y:S02]  /*d6040*/  IADD3.X R66, R66, UR7, RZ, P2, !PT ;  /* 0x0000000742427c10 */ /* 0x000fe400097fe4ff */
[----:B--2---:R-:W-:-:S05]  /*d6050*/  IADD3 R3, P4, R3, UR13, RZ ;  /* 0x0000000d03037c10 */ /* 0x004fca000ff9e0ff */
[----:B------:R1:W-:Y:S04]  /*d6060*/  STL [R1+0x3f78], R3 ;  /* 0x003f780301007387 */ /* 0x0003e80000100800 */
[----:B-1----:R-:W2:Y:S04]  /*d6070*/  LDL.LU R3, [R1+0x3fa8] ;  /* 0x003fa80001037983 */ /* 0x002ea80000300800 */
[----:B------:R-:W-:Y:S04]  /*d6080*/  STL [R1+0x3e9c], R82 ;  /* 0x003e9c5201007387 */ /* 0x000fe80000100800 */
[----:B------:R-:W-:Y:S01]  /*d6090*/  STL [R1+0x3ec8], R59 ;  /* 0x003ec83b01007387 */ /* 0x000fe20000100800 */
[----:B---3--:R-:W-:-:S05]  /*d60a0*/  IADD3 R118, P3, R118, UR13, RZ ;  /* 0x0000000d76767c10 */ /* 0x008fca000ff7e0ff */
        /* <DEDUP_REMOVED lines=8> */
[----:B------:R-:W-:-:S03]  /*d6130*/  IADD3.X R62, R62, UR7, RZ, P6, !PT ;  /* 0x000000073e3e7c10 */ /* 0x000fc6000b7fe4ff */
[----:B------:R1:W-:Y:S01]  /*d6140*/  STL [R1+0x3f90], R117 ;  /* 0x003f907501007387 */ /* 0x0003e20000100800 */
[----:B------:R-:W-:-:S03]  /*d6150*/  IADD3.X R60, R60, UR7, RZ, P5, !PT ;  /* 0x000000073c3c7c10 */ /* 0x000fc6000affe4ff */
[----:B-1----:R-:W4:Y:S01]  /*d6160*/  LDL.LU R117, [R1+0x3f84] ;  /* 0x003f840001757983 */ /* 0x002f220000300800 */
[----:B------:R-:W-:-:S03]  /*d6170*/  IADD3 R116, P6, R116, UR13, RZ ;  /* 0x0000000d74747c10 */ /* 0x000fc6000ffde0ff */
[----:B------:R-:W-:Y:S01]  /*d6180*/  STL [R1+0x3eac], R66 ;  /* 0x003eac4201007387 */ /* 0x000fe20000100800 */
[----:B------:R-:W-:-:S03]  /*d6190*/  IADD3 R119, P5, R119, UR13, RZ ;  /* 0x0000000d77777c10 */ /* 0x000fc6000ffbe0ff */
[----:B------:R1:W-:Y:S04]  /*d61a0*/  STL [R1+0x3f98], R116 ;  /* 0x003f987401007387 */ /* 0x0003e80000100800 */
[----:B-1----:R-:W4:Y:S04]  /*d61b0*/  LDL.LU R116, [R1+0x3ff8] ;  /* 0x003ff80001747983 */ /* 0x002f280000300800 */
[----:B------:R-:W-:Y:S04]  /*d61c0*/  STL [R1+0x3eb4], R64 ;  /* 0x003eb44001007387 */ /* 0x000fe80000100800 */
[----:B------:R1:W-:Y:S01]  /*d61d0*/  STL [R1+0x3fa0], R119 ;  /* 0x003fa07701007387 */ /* 0x0003e20000100800 */
[----:B------:R-:W-:-:S03]  /*d61e0*/  IADD3.X R122, R122, UR7, RZ, P4, !PT ;  /* 0x000000077a7a7c10 */ /* 0x000fc6000a7fe4ff */
[----:B-1----:R-:W4:Y:S04]  /*d61f0*/  LDL.LU R119, [R1+0x3f8c] ;  /* 0x003f8c0001777983 */ /* 0x002f280000300800 */
[----:B------:R-:W-:Y:S01]  /*d6200*/  STL [R1+0x3ebc], R62 ;  /* 0x003ebc3e01007387 */ /* 0x000fe20000100800 */
[----:B--2---:R-:W-:-:S05]  /*d6210*/  IADD3 R3, P4, R3, UR13, RZ ;  /* 0x0000000d03037c10 */ /* 0x004fca000ff9e0ff */
[----:B------:R1:W-:Y:S04]  /*d6220*/  STL [R1+0x3fa8], R3 ;  /* 0x003fa80301007387 */ /* 0x0003e80000100800 */
[----:B-1----:R-:W2:Y:S04]  /*d6230*/  LDL.LU R3, [R1+0x4000] ;  /* 0x0040000001037983 */ /* 0x002ea80000300800 */
[----:B------:R-:W-:Y:S04]  /*d6240*/  STL [R1+0x3f74], R122 ;  /* 0x003f747a01007387 */ /* 0x000fe80000100800 */
[----:B------:R-:W-:Y:S01]  /*d6250*/  STL [R1+0x3ec4], R60 ;  /* 0x003ec43c01007387 */ /* 0x000fe20000100800 */
[----:B---3--:R-:W-:-:S05]  /*d6260*/  IADD3.X R118, R118, UR7, RZ, P3, !PT ;  /* 0x0000000776767c10 */ /* 0x008fca0009ffe4ff */
[----:B------:R1:W-:Y:S04]  /*d6270*/  STL [R1+0x3f7c], R118 ;  /* 0x003f7c7601007387 */ /* 0x0003e80000100800 */
[----:B-1----:R-:W3:Y:S01]  /*d6280*/  LDL.LU R118, [R1+0x3f94] ;  /* 0x003f940001767983 */ /* 0x002ee20000300800 */
[----:B----4-:R-:W-:-:S03]  /*d6290*/  IADD3 R4, P3, R4, UR13, RZ ;  /* 0x0000000d04047c10 */ /* 0x010fc6000ff7e0ff */
[----:B------:R-:W4:Y:S04]  /*d62a0*/  LDL.LU R122, [R1+0x4008] ;  /* 0x00400800017a7983 */ /* 0x000f280000300800 */
[----:B------:R1:W-:Y:S04]  /*d62b0*/  STL [R1+0x3fb0], R4 ;  /* 0x003fb00401007387 */ /* 0x0003e80000100800 */
[----:B-1----:R-:W4:Y:S04]  /*d62c0*/  LDL.LU R4, [R1+0x3f9c] ;  /* 0x003f9c0001047983 */ /* 0x002f280000300800 */
[----:B------:R-:W4:Y:S01]  /*d62d0*/  LDL.LU R123, [R1+0x4010] ;  /* 0x00401000017b7983 */ /* 0x000f220000300800 */
        /* <DEDUP_REMOVED lines=8> */
[----:B------:R-:W-:-:S03]  /*d6360*/  IADD3.X R119, R119, UR7, RZ, P1, !PT ;  /* 0x0000000777777c10 */ /* 0x000fc60008ffe4ff */
[----:B------:R-:W4:Y:S04]  /*d6370*/  LDL.LU R249, [R1+0x3ff4] ;  /* 0x003ff40001f97983 */ /* 0x000f280000300800 */
[----:B------:R-:W4:Y:S04]  /*d6380*/  LDL.LU R248, [R1+0x4028] ;  /* 0x0040280001f87983 */ /* 0x000f280000300800 */
        /* <DEDUP_REMOVED lines=14> */
[----:B------:R-:W-:-:S02]  /*d6470*/  IADD3 R123, P5, R123, UR13, RZ ;  /* 0x0000000d7b7b7c10 */ /* 0x000fc4000ffbe0ff */
[----:B------:R-:W-:Y:S02]  /*d6480*/  IADD3.X R117, R117, UR7, RZ, P4, !PT ;  /* 0x0000000775757c10 */ /* 0x000fe4000a7fe4ff */
[----:B------:R-:W-:Y:S01]  /*d6490*/  IADD3.X R250, R250, UR7, RZ, P3, !PT ;  /* 0x00000007fafa7c10 */ /* 0x000fe20009ffe4ff */
[----:B------:R1:W-:Y:S01]  /*d64a0*/  STL [R1+0x4010], R123 ;  /* 0x0040107b01007387 */ /* 0x0003e20000100800 */
[----:B------:R-:W-:-:S03]  /*d64b0*/  IADD3 R251, P4, R251, UR13, RZ ;  /* 0x0000000dfbfb7c10 */ /* 0x000fc6000ff9e0ff */
[----:B-1----:R-:W4:Y:S01]  /*d64c0*/  LDL.LU R123, [R1+0x5ab0] ;  /* 0x005ab000017b7983 */ /* 0x002f220000300800 */
[----:B------:R-:W-:-:S03]  /*d64d0*/  IADD3 R116, P3, R116, UR13, RZ ;  /* 0x0000000d74747c10 */ /* 0x000fc6000ff7e0ff */
[----:B------:R1:W-:Y:S01]  /*d64e0*/  STL [R1+0x3fa4], R117 ;  /* 0x003fa47501007387 */ /* 0x0003e20000100800 */
[----:B------:R-:W-:Y:S02]  /*d64f0*/  IADD3.X R249, R249, UR7, RZ, P2, !PT ;  /* 0x00000007f9f97c10 */ /* 0x000fe400097fe4ff */
[----:B------:R-:W-:Y:S01]  /*d6500*/  IADD3 R248, P2, R248, UR13, RZ ;  /* 0x0000000df8f87c10 */ /* 0x000fe2000ff5e0ff */
[----:B-1----:R-:W4:Y:S04]  /*d6510*/  LDL.LU R117, [R1+0x4014] ;  /* 0x0040140001757983 */ /* 0x002f280000300800 */
[----:B------:R1:W-:Y:S01]  /*d6520*/  STL [R1+0x4020], R116 ;  /* 0x0040207401007387 */ /* 0x0003e20000100800 */
[----:B------:R-:W-:-:S03]  /*d6530*/  IADD3.X R119, R119, UR7, RZ, P1, !PT ;  /* 0x0000000777777c10 */ /* 0x000fc60008ffe4ff */
[----:B------:R-:W-:Y:S04]  /*d6540*/  STL [R1+0x4018], R251 ;  /* 0x004018fb01007387 */ /* 0x000fe80000100800 */
[----:B-1----:R-:W4:Y:S04]  /*d6550*/  LDL.LU R116, [R1+0x401c] ;  /* 0x00401c0001747983 */ /* 0x002f280000300800 */
[----:B------:R-:W-:Y:S04]  /*d6560*/  STL [R1+0x3fac], R250 ;  /* 0x003facfa01007387 */ /* 0x000fe80000100800 */
[----:B------:R1:W-:Y:S04]  /*d6570*/  STL [R1+0x3ffc], R119 ;  /* 0x003ffc7701007387 */ /* 0x0003e80000100800 */
[----:B------:R-:W-:Y:S04]  /*d6580*/  STL [R1+0x3ff4], R249 ;  /* 0x003ff4f901007387 */ /* 0x000fe80000100800 */
        /* <DEDUP_REMOVED lines=8> */
[----:B----4-:R-:W-:-:S05]  /*d6610*/  IADD3.X R4, R4, UR7, RZ, P5, !PT ;  /* 0x0000000704047c10 */ /* 0x010fca000affe4ff */
[----:B------:R1:W-:Y:S04]  /*d6620*/  STL [R1+0x400c], R4 ;  /* 0x00400c0401007387 */ /* 0x0003e80000100800 */
[----:B-1----:R-:W4:Y:S01]  /*d6630*/  LDL.LU R4, [R1+0x3fc0] ;  /* 0x003fc00001047983 */ /* 0x002f220000300800 */
[----:B------:R-:W-:Y:S02]  /*d6640*/  IADD3 R57, P6, R57, UR13, RZ ;  /* 0x0000000d39397c10 */ /* 0x000fe4000ffde0ff */
[----:B------:R-:W-:Y:S02]  /*d6650*/  IADD3 R55, P5, R55, UR13, RZ ;  /* 0x0000000d37377c10 */ /* 0x000fe4000ffbe0ff */
[----:B------:R-:W-:Y:S02]  /*d6660*/  IADD3.X R117, R117, UR7, RZ, P4, !PT ;  /* 0x0000000775757c10 */ /* 0x000fe4000a7fe4ff */
[----:B------:R-:W-:-:S03]  /*d6670*/  IADD3 R53, P4, R53, UR13, RZ ;  /* 0x0000000d35357c10 */ /* 0x000fc6000ff9e0ff */
[----:B------:R1:W-:Y:S01]  /*d6680*/  STL [R1+0x4014], R117 ;  /* 0x0040147501007387 */ /* 0x0003e20000100800 */
[----:B------:R-:W-:-:S03]  /*d6690*/  IADD3.X R116, R116, UR7, RZ, P3, !PT ;  /* 0x0000000774747c10 */ /* 0x000fc60009ffe4ff */
[----:B-1----:R-:W4:Y:S01]  /*d66a0*/  LDL.LU R117, [R1+0x3fc8] ;  /* 0x003fc80001757983 */ /* 0x002f220000300800 */
[----:B------:R-:W-:-:S03]  /*d66b0*/  IADD3 R51, P3, R51, UR13, RZ ;  /* 0x0000000d33337c10 */ /* 0x000fc6000ff7e0ff */
[----:B------:R-:W-:Y:S04]  /*d66c0*/  STL [R1+0x4038], R57 ;  /* 0x0040383901007387 */ /* 0x000fe80000100800 */
[----:B------:R1:W-:Y:S01]  /*d66d0*/  STL [R1+0x401c], R116 ;  /* 0x00401c7401007387 */ /* 0x0003e20000100800 */
[----:B------:R-:W-:Y:S02]  /*d66e0*/  IADD3.X R58, R58, UR7, RZ, P6, !PT ;  /* 0x000000073a3a7c10 */ /* 0x000fe4000b7fe4ff */
[----:B------:R-:W-:Y:S01]  /*d66f0*/  IADD3.X R119, R119, UR7, RZ, P2, !PT ;  /* 0x0000000777777c10 */ /* 0x000fe200097fe4ff */
[----:B-1----:R-:W4:Y:S01]  /*d6700*/  LDL.LU R116, [R1+0x3fd0] ;  /* 0x003fd00001747983 */ /* 0x002f220000300800 */
[----:B------:R-:W-:-:S03]  /*d6710*/  IADD3 R49, P2, R49, UR13, RZ ;  /* 0x0000000d31317c10 */ /* 0x000fc6000ff5e0ff */
[----:B------:R-:W-:Y:S01]  /*d6720*/  STL [R1+0x4040], R55 ;  /* 0x0040403701007387 */ /* 0x000fe20000100800 */
[----:B------:R-:W-:-:S03]  /*d6730*/  IADD3.X R56, R56, UR7, RZ, P5, !PT ;  /* 0x0000000738387c10 */ /* 0x000fc6000affe4ff */
[----:B------:R-:W-:Y:S01]  /*d6740*/  STL [R1+0x4048], R53 ;  /* 0x0040483501007387 */ /* 0x000fe20000100800 */
[----:B------:R-:W-:-:S03]  /*d6750*/  IADD3 R45, P6, R45, UR13, RZ ;  /* 0x0000000d2d2d7c10 */ /* 0x000fc6000ffde0ff */
[----:B------:R-:W-:Y:S01]  /*d6760*/  STL [R1+0x4024], R119 ;  /* 0x0040247701007387 */ /* 0x000fe20000100800 */
[----:B------:R-:W-:Y:S02]  /*d6770*/  IADD3.X R54, R54, UR7, RZ, P4, !PT ;  /* 0x0000000736367c10 */ /* 0x000fe4000a7fe4ff */
[----:B------:R-:W-:Y:S02]  /*d6780*/  IADD3 R43, P5, R43, UR13, RZ ;  /* 0x0000000d2b2b7c10 */ /* 0x000fe4000ffbe0ff */
[----:B------:R-:W-:Y:S02]  /*d6790*/  IADD3.X R52, R52, UR7, RZ, P3, !PT ;  /* 0x0000000734347c10 */ /* 0x000fe40009ffe4ff */
[----:B--2---:R-:W-:Y:S02]  /*d67a0*/  IADD3.X R3, R3, UR7, RZ, P1, !PT ;  /* 0x0000000703037c10 */ /* 0x004fe40008ffe4ff */
[----:B------:R-:W-:-:S03]  /*d67b0*/  IADD3 R47, P1, R47, UR13, RZ ;  /* 0x0000000d2f2f7c10 */ /* 0x000fc6000ff3e0ff */
[----:B------:R1:W-:Y:S04]  /*d67c0*/  STL [R1+0x402c], R3 ;  /* 0x00402c0301007387 */ /* 0x0003e80000100800 */
[----:B-1----:R-:W2:Y:S04]  /*d67d0*/  LDL.LU R3, [R1+0x3fd8] ;  /* 0x003fd80001037983 */ /* 0x002ea80000300800 */
[----:B------:R-:W-:Y:S04]  /*d67e0*/  STL [R1+0x4050], R51 ;  /* 0x0040503301007387 */ /* 0x000fe80000100800 */
[----:B------:R-:W-:Y:S04]  /*d67f0*/  STL [R1+0x4058], R49 ;  /* 0x0040583101007387 */ /* 0x000fe80000100800 */
[----:B------:R-:W-:Y:S04]  /*d6800*/  STL [R1+0x4034], R58 ;  /* 0x0040343a01007387 */ /* 0x000fe80000100800 */
[----:B------:R-:W-:Y:S04]  /*d6810*/  STL [R1+0x4060], R47 ;  /* 0x0040602f01007387 */ /* 0x000fe80000100800 */
[----:B------:R-:W-:Y:S01]  /*d6820*/  STL [R1+0x403c], R56 ;  /* 0x00403c3801007387 */ /* 0x000fe20000100800 */
[----:B---3--:R-:W-:-:S03]  /*d6830*/  IADD3 R118, P4, R118, UR13, RZ ;  /* 0x0000000d76767c10 */ /* 0x008fc6000ff9e0ff */
[----:B------:R-:W-:Y:S04]  /*d6840*/  STL [R1+0x4068], R45 ;  /* 0x0040682d01007387 */ /* 0x000fe80000100800 */
[----:B------:R-:W-:Y:S04]  /*d6850*/  STL [R1+0x4044], R54 ;  /* 0x0040443601007387 */ /* 0x000fe80000100800 */
[----:B------:R-:W-:Y:S04]  /*d6860*/  STL [R1+0x4070], R43 ;  /* 0x0040702b01007387 */ /* 0x000fe80000100800 */
[----:B------:R-:W-:Y:S01]  /*d6870*/  STL [R1+0x3fb8], R118 ;  /* 0x003fb87601007387 */ /* 0x000fe20000100800 */
[----:B----4-:R-:W-:-:S05]  /*d6880*/  IADD3 R4, P3, R4, UR13, RZ ;  /* 0x0000000d04047c10 */ /* 0x010fca000ff7e0ff */
[----:B------:R1:W-:Y:S04]  /*d6890*/  STL [R1+0x3fc0], R4 ;  /* 0x003fc00401007387 */ /* 0x0003e80000100800 */
[----:B-1----:R-:W3:Y:S01]  /*d68a0*/  LDL.LU R4, [R1+0x3fe0] ;  /* 0x003fe00001047983 */ /* 0x002ee20000300800 */
[----:B------:R-:W-:Y:S02]  /*d68b0*/  IADD3.X R50, R50, UR7, RZ, P2, !PT ;  /* 0x0000000732327c10 */ /* 0x000fe400097fe4ff */
[----:B------:R-:W-:Y:S01]  /*d68c0*/  IADD3.X R48, R48, UR7, RZ, P1, !PT ;  /* 0x0000000730307c10 */ /* 0x000fe20008ffe4ff */
[----:B------:R-:W-:Y:S04]  /*d68d0*/  STL [R1+0x404c], R52 ;  /* 0x00404c3401007387 */ /* 0x000fe80000100800 */
[----:B------:R-:W4:Y:S04]  /*d68e0*/  LDL.LU R119, [R1+0x3fb4] ;  /* 0x003fb40001777983 */ /* 0x000f280000300800 */
[----:B------:R-:W4:Y:S01]  /*d68f0*/  LDL.LU R249, [R1+0x3fe8] ;  /* 0x003fe80001f97983 */ /* 0x000f220000300800 */
[----:B------:R-:W-:-:S05]  /*d6900*/  IADD3 R117, P2, R117, UR13, RZ ;  /* 0x0000000d75757c10 */ /* 0x000fca000ff5e0ff */
[----:B------:R-:W-:Y:S04]  /*d6910*/  STL [R1+0x3fc8], R117 ;  /* 0x003fc87501007387 */ /* 0x000fe80000100800 */
[----:B------:R-:W4:Y:S01]  /*d6920*/  LDL.LU R248, [R1+0x3fbc] ;  /* 0x003fbc0001f87983 */ /* 0x000f220000300800 */
[----:B------:R-:W-:-:S05]  /*d6930*/  IADD3 R116, P1, R116, UR13, RZ ;  /* 0x0000000d74747c10 */ /* 0x000fca000ff3e0ff */
[----:B------:R1:W-:Y:S01]  /*d6940*/  STL [R1+0x3fd0], R116 ;  /* 0x003fd07401007387 */ /* 0x0003e20000100800 */
[----:B------:R-:W-:Y:S02]  /*d6950*/  IADD3.X R46, R46, UR7, RZ, P6, !PT ;  /* 0x000000072e2e7c10 */ /* 0x000fe4000b7fe4ff */
[----:B------:R-:W-:Y:S01]  /*d6960*/  IADD3.X R44, R44, UR7, RZ, P5, !PT ;  /* 0x000000072c2c7c10 */ /* 0x000fe2000affe4ff */
[----:B-1----:R-:W4:Y:S04]  /*d6970*/  LDL.LU R116, [R1+0x3ff0] ;  /* 0x003ff00001747983 */ /* 0x002f280000300800 */
[----:B------:R-:W-:Y:S04]  /*d6980*/  STL [R1+0x4054], R50 ;  /* 0x0040543201007387 */ /* 0x000fe80000100800 */
[----:B------:R-:W4:Y:S04]  /*d6990*/  LDL.LU R118, [R1+0x3fc4] ;  /* 0x003fc40001767983 */ /* 0x000f280000300800 */
[----:B------:R-:W4:Y:S01]  /*d69a0*/  LDL.LU R117, [R1+0x4078] ;  /* 0x0040780001757983 */ /* 0x000f220000300800 */
[----:B--2---:R-:W-:-:S05]  /*d69b0*/  IADD3 R3, P6, R3, UR13, RZ ;  /* 0x0000000d03037c10 */ /* 0x004fca000ffde0ff */
[----:B------:R1:W-:Y:S04]  /*d69c0*/  STL [R1+0x3fd8], R3 ;  /* 0x003fd80301007387 */ /* 0x0003e80000100800 */
[----:B-1----:R-:W2:Y:S04]  /*d69d0*/  LDL.LU R3, [R1+0x3fcc] ;  /* 0x003fcc0001037983 */ /* 0x002ea80000300800 */
[----:B------:R-:W-:Y:S01]  /*d69e0*/  STL [R1+0x405c], R48 ;  /* 0x00405c3001007387 */ /* 0x000fe20000100800 */
[----:B---3--:R-:W-:-:S05]  /*d69f0*/  IADD3 R4, P5, R4, UR13, RZ ;  /* 0x0000000d04047c10 */ /* 0x008fca000ffbe0ff */
[----:B------:R1:W-:Y:S04]  /*d6a00*/  STL [R1+0x3fe0], R4 ;  /* 0x003fe00401007387 */ /* 0x0003e80000100800 */
[----:B-1----:R-:W3:Y:S01]  /*d6a10*/  LDL.LU R4, [R1+0x4080] ;  /* 0x0040800001047983 */ /* 0x002ee20000300800 */
[----:B----4-:R-:W-:Y:S02]  /*d6a20*/  IADD3.X R119, R119, UR7, RZ, P4, !PT ;  /* 0x0000000777777c10 */ /* 0x010fe4000a7fe4ff */
[----:B------:R-:W-:Y:S01]  /*d6a30*/  IADD3 R249, P4, R249, UR13, RZ ;  /* 0x0000000df9f97c10 */ /* 0x000fe2000ff9e0ff */
[----:B------:R-:W-:Y:S04]  /*d6a40*/  STL [R1+0x4064], R46 ;  /* 0x0040642e01007387 */ /* 0x000fe80000100800 */
[----:B------:R1:W-:Y:S01]  /*d6a50*/  STL [R1+0x3fb4], R119 ;  /* 0x003fb47701007387 */ /* 0x0003e20000100800 */
[----:B------:R-:W-:-:S03]  /*d6a60*/  IADD3.X R248, R248, UR7, RZ, P3, !PT ;  /* 0x00000007f8f87c10 */ /* 0x000fc60009ffe4ff */
[----:B-1----:R-:W4:Y:S04]  /*d6a70*/  LDL.LU R119, [R1+0x3fd4] ;  /* 0x003fd40001777983 */ /* 0x002f280000300800 */
[----:B------:R-:W-:Y:S04]  /*d6a80*/  STL [R1+0x406c], R44 ;  /* 0x00406c2c01007387 */ /* 0x000fe80000100800 */
[----:B------:R1:W-:Y:S01]  /*d6a90*/  STL [R1+0x3fe8], R249 ;  /* 0x003fe8f901007387 */ /* 0x0003e20000100800 */
[----:B------:R-:W-:-:S03]  /*d6aa0*/  IADD3 R116, P3, R116, UR13, RZ ;  /* 0x0000000d74747c10 */ /* 0x000fc6000ff7e0ff */
[----:B-1----:R-:W4:Y:S04]  /*d6ab0*/  LDL.LU R249, [R1+0x3fdc] ;  /* 0x003fdc0001f97983 */ /* 0x002f280000300800 */
[----:B------:R1:W-:Y:S01]  /*d6ac0*/  STL [R1+0x3ff0], R116 ;  /* 0x003ff07401007387 */ /* 0x0003e20000100800 */
[----:B------:R-:W-:-:S03]  /*d6ad0*/  IADD3.X R118, R118, UR7, RZ, P2, !PT ;  /* 0x0000000776767c10 */ /* 0x000fc600097fe4ff */
[----:B------:R-:W-:Y:S01]  /*d6ae0*/  STL [R1+0x3fbc], R248 ;  /* 0x003fbcf801007387 */ /* 0x000fe20000100800 */
[----:B------:R-:W-:-:S03]  /*d6af0*/  IADD3 R117, P2, R117, UR13, RZ ;  /* 0x0000000d75757c10 */ /* 0x000fc6000ff5e0ff */
[----:B-1----:R-:W4:Y:S04]  /*d6b00*/  LDL.LU R116, [R1+0x4090] ;  /* 0x0040900001747983 */ /* 0x002f280000300800 */
[----:B------:R-:W4:Y:S04]  /*d6b10*/  LDL.LU R250, [R1+0x3fe4] ;  /* 0x003fe40001fa7983 */ /* 0x000f280000300800 */
[----:B------:R-:W4:Y:S04]  /*d6b20*/  LDL.LU R251, [R1+0x4098] ;  /* 0x0040980001fb7983 */ /* 0x000f280000300800 */
[----:B------:R-:W-:Y:S04]  /*d6b30*/  STL [R1+0x3fc4], R118 ;  /* 0x003fc47601007387 */ /* 0x000fe80000100800 */
[----:B------:R1:W-:Y:S04]  /*d6b40*/  STL [R1+0x4078], R117 ;  /* 0x0040787501007387 */ /* 0x0003e80000100800 */
[----:B-1----:R-:W4:Y:S01]  /*d6b50*/  LDL.LU R117, [R1+0x3fec] ;  /* 0x003fec0001757983 */ /* 0x002f220000300800 */
[----:B--2---:R-:W-:-:S05]  /*d6b60*/  IADD3.X R3, R3, UR7, RZ, P1, !PT ;  /* 0x0000000703037c10 */ /* 0x004fca0008ffe4ff */
[----:B------:R1:W-:Y:S04]  /*d6b70*/  STL [R1+0x3fcc], R3 ;  /* 0x003fcc0301007387 */ /* 0x0003e80000100800 */
[----:B-1----:R-:W2:Y:S04]  /*d6b80*/  LDL.LU R3, [R1+0x40a0] ;  /* 0x0040a00001037983 */ /* 0x002ea80000300800 */
[----:B------:R-:W2:Y:S01]  /*d6b90*/  LDL.LU R118, [R1+0x4074] ;  /* 0x0040740001767983 */ /* 0x000ea20000300800 */
[----:B---3--:R-:W-:-:S05]  /*d6ba0*/  IADD3 R4, P1, R4, UR13, RZ ;  /* 0x0000000d04047c10 */ /* 0x008fca000ff3e0ff */
[----:B------:R1:W-:Y:S04]  /*d6bb0*/  STL [R1+0x4080], R4 ;  /* 0x0040800401007387 */ /* 0x0003e80000100800 */
[----:B-1----:R-:W3:Y:S01]  /*d6bc0*/  LDL.LU R4, [R1+0x40a8] ;  /* 0x0040a80001047983 */ /* 0x002ee20000300800 */
[----:B----4-:R-:W-:-:S05]  /*d6bd0*/  IADD3.X R119, R119, UR7, RZ, P6, !PT ;  /* 0x0000000777777c10 */ /* 0x010fca000b7fe4ff */
[----:B------:R1:W-:Y:S01]  /*d6be0*/  STL [R1+0x3fd4], R119 ;  /* 0x003fd47701007387 */ /* 0x0003e20000100800 */
[----:B------:R-:W-:-:S03]  /*d6bf0*/  IADD3 R224, P6, R224, UR13, RZ ;  /* 0x0000000de0e07c10 */ /* 0x000fc6000ffde0ff */
[----:B-1----:R-:W4:Y:S01]  /*d6c00*/  LDL.LU R119, [R1+0x407c] ;  /* 0x00407c0001777983 */ /* 0x002f220000300800 */
[----:B------:R-:W-:-:S03]  /*d6c10*/  IADD3.X R249, R249, UR7, RZ, P5, !PT ;  /* 0x00000007f9f97c10 */ /* 0x000fc6000affe4ff */
[----:B------:R-:W4:Y:S04]  /*d6c20*/  LDL.LU R248, [R1+0x40b0] ;  /* 0x0040b00001f87983 */ /* 0x000f280000300800 */
[----:B------:R1:W-:Y:S01]  /*d6c30*/  STL [R1+0x3fdc], R249 ;  /* 0x003fdcf901007387 */ /* 0x0003e20000100800 */
[----:B------:R-:W-:-:S03]  /*d6c40*/  IADD3 R116, P5, R116, UR13, RZ ;  /* 0x0000000d74747c10 */ /* 0x000fc6000ffbe0ff */
[----:B-1----:R-:W4:Y:S01]  /*d6c50*/  LDL.LU R249, [R1+0x408c] ;  /* 0x00408c0001f97983 */ /* 0x002f220000300800 */
[----:B------:R-:W-:-:S03]  /*d6c60*/  IADD3.X R250, R250, UR7, RZ, P4, !PT ;  /* 0x00000007fafa7c10 */ /* 0x000fc6000a7fe4ff */
[----:B------:R1:W-:Y:S01]  /*d6c70*/  STL [R1+0x4090], R116 ;  /* 0x0040907401007387 */ /* 0x0003e20000100800 */
[----:B------:R-:W-:-:S03]  /*d6c80*/  IADD3 R251, P4, R251, UR13, RZ ;  /* 0x0000000dfbfb7c10 */ /* 0x000fc6000ff9e0ff */
[----:B-1----:R-:W4:Y:S04]  /*d6c90*/  LDL.LU R116, [R1+0x5aac] ;  /* 0x005aac0001747983 */ /* 0x002f280000300800 */
[----:B------:R1:W-:Y:S01]  /*d6ca0*/  STL [R1+0x3fe4], R250 ;  /* 0x003fe4fa01007387 */ /* 0x0003e20000100800 */
[----:B------:R-:W-:-:S03]  /*d6cb0*/  IADD3.X R117, R117, UR7, RZ, P3, !PT ;  /* 0x0000000775757c10 */ /* 0x000fc60009ffe4ff */
[----:B-1----:R-:W4:Y:S04]  /*d6cc0*/  LDL.LU R250, [R1+0x4094] ;  /* 0x0040940001fa7983 */ /* 0x002f280000300800 */
[----:B------:R-:W-:Y:S04]  /*d6cd0*/  STL [R1+0x4088], R224 ;  /* 0x004088e001007387 */ /* 0x000fe80000100800 */
[----:B------:R1:W-:Y:S04]  /*d6ce0*/  STL [R1+0x4098], R251 ;  /* 0x004098fb01007387 */ /* 0x0003e80000100800 */
[----:B-1----:R-:W4:Y:S04]  /*d6cf0*/  LDL.LU R251, [R1+0x409c] ;  /* 0x00409c0001fb7983 */ /* 0x002f280000300800 */
[----:B------:R1:W-:Y:S04]  /*d6d00*/  STL [R1+0x3fec], R117 ;  /* 0x003fec7501007387 */ /* 0x0003e80000100800 */
[----:B-1----:R-:W4:Y:S01]  /*d6d10*/  LDL.LU R117, [R1+0x5aa8] ;  /* 0x005aa80001757983 */ /* 0x002f220000300800 */
[----:B--2---:R-:W-:-:S02]  /*d6d20*/  IADD3 R3, P3, R3, UR13, RZ ;  /* 0x0000000d03037c10 */ /* 0x004fc4000ff7e0ff */
[----:B------:R-:W-:-:S03]  /*d6d30*/  IADD3.X R118, R118, UR7, RZ, P2, !PT ;  /* 0x0000000776767c10 */ /* 0x000fc600097fe4ff */
[----:B------:R1:W-:Y:S04]  /*d6d40*/  STL [R1+0x40a0], R3 ;  /* 0x0040a00301007387 */ /* 0x0003e80000100800 */
[----:B-1----:R-:W2:Y:S04]  /*d6d50*/  LDL.LU R3, [R1+0x40a4] ;  /* 0x0040a40001037983 */ /* 0x002ea80000300800 */
[----:B------:R1:W-:Y:S04]  /*d6d60*/  STL [R1+0x4074], R118 ;  /* 0x0040747601007387 */ /* 0x0003e80000100800 */
[----:B-1----:R-:W2:Y:S01]  /*d6d70*/  LDL.LU R118, [R1+0x5aa4] ;  /* 0x005aa40001767983 */ /* 0x002ea20000300800 */
[----:B---3--:R-:W-:-:S05]  /*d6d80*/  IADD3 R4, P2, R4, UR13, RZ ;  /* 0x0000000d04047c10 */ /* 0x008fca000ff5e0ff */
[----:B------:R1:W-:Y:S04]  /*d6d90*/  STL [R1+0x40a8], R4 ;  /* 0x0040a80401007387 */ /* 0x0003e80000100800 */
[----:B-1----:R-:W3:Y:S01]  /*d6da0*/  LDL.LU R4, [R1+0x40ac] ;  /* 0x0040ac0001047983 */ /* 0x002ee20000300800 */
[----:B----4-:R-:W-:Y:S02]  /*d6db0*/  IADD3.X R119, R119, UR7, RZ, P1, !PT ;  /* 0x0000000777777c10 */ /* 0x010fe40008ffe4ff */
[----:B------:R-:W-:-:S03]  /*d6dc0*/  IADD3 R248, P1, R248, UR13, RZ ;  /* 0x0000000df8f87c10 */ /* 0x000fc6000ff3e0ff */
[----:B------:R1:W-:Y:S01]  /*d6dd0*/  STL [R1+0x407c], R119 ;  /* 0x00407c7701007387 */ /* 0x0003e20000100800 */
[----:B------:R-:W-:Y:S02]  /*d6de0*/  IADD3.X R225, R225, UR7, RZ, P6, !PT ;  /* 0x00000007e1e17c10 */ /* 0x000fe4000b7fe4ff */
[----:B------:R-:W-:Y:S01]  /*d6df0*/  IADD3 R41, P6, R41, UR13, RZ ;  /* 0x0000000d29297c10 */ /* 0x000fe2000ffde0ff */
[----:B-1----:R-:W4:Y:S01]  /*d6e00*/  LDL.LU R119, [R1+0x5aa0] ;  /* 0x005aa00001777983 */ /* 0x002f220000300800 */
[----:B------:R-:W-:-:S03]  /*d6e10*/  IADD3.X R249, R249, UR7, RZ, P5, !PT ;  /* 0x00000007f9f97c10 */ /* 0x000fc6000affe4ff */
[----:B------:R1:W-:Y:S01]  /*d6e20*/  STL [R1+0x40b0], R248 ;  /* 0x0040b0f801007387 */ /* 0x0003e20000100800 */
[----:B------:R-:W-:-:S03]  /*d6e30*/  IADD3 R39, P5, R39, UR13, RZ ;  /* 0x0000000d27277c10 */ /* 0x000fc6000ffbe0ff */
[----:B-1----:R-:W4:Y:S04]  /*d6e40*/  LDL.LU R248, [R1+0x5a9c] ;  /* 0x005a9c0001f87983 */ /* 0x002f280000300800 */
[----:B------:R1:W-:Y:S01]  /*d6e50*/  STL [R1+0x408c], R249 ;  /* 0x00408cf901007387 */ /* 0x0003e20000100800 */
[----:B------:R-:W-:-:S03]  /*d6e60*/  IADD3.X R42, R42, UR7, RZ, P6, !PT ;  /* 0x000000072a2a7c10 */ /* 0x000fc6000b7fe4ff */
[----:B-1----:R-:W4:Y:S01]  /*d6e70*/  LDL.LU R249, [R1+0x5a98] ;  /* 0x005a980001f97983 */ /* 0x002f220000300800 */
[----:B------:R-:W-:-:S03]  /*d6e80*/  IADD3.X R250, R250, UR7, RZ, P4, !PT ;  /* 0x00000007fafa7c10 */ /* 0x000fc6000a7fe4ff */
[----:B------:R-:W-:Y:S01]  /*d6e90*/  STL [R1+0x4084], R225 ;  /* 0x004084e101007387 */ /* 0x000fe20000100800 */
[----:B------:R-:W-:-:S03]  /*d6ea0*/  IADD3 R37, P4, R37, UR13, RZ ;  /* 0x0000000d25257c10 */ /* 0x000fc6000ff9e0ff */
[----:B------:R1:W-:Y:S01]  /*d6eb0*/  STL [R1+0x4094], R250 ;  /* 0x004094fa01007387 */ /* 0x0003e20000100800 */
[----:B------:R-:W-:-:S03]  /*d6ec0*/  IADD3.X R40, R40, UR7, RZ, P5, !PT ;  /* 0x0000000728287c10 */ /* 0x000fc6000affe4ff */
[----:B-1----:R-:W4:Y:S01]  /*d6ed0*/  LDL.LU R250, [R1+0x5a94] ;  /* 0x005a940001fa7983 */ /* 0x002f220000300800 */
[----:B------:R-:W-:-:S03]  /*d6ee0*/  IADD3.X R251, R251, UR7, RZ, P3, !PT ;  /* 0x00000007fbfb7c10 */ /* 0x000fc60009ffe4ff */
[----:B------:R-:W-:Y:S01]  /*d6ef0*/  STL [R1+0x40b8], R41 ;  /* 0x0040b82901007387 */ /* 0x000fe20000100800 */
[----:B------:R-:W-:-:S03]  /*d6f00*/  IADD3 R35, P3, R35, UR13, RZ ;  /* 0x0000000d23237c10 */ /* 0x000fc6000ff7e0ff */
[----:B------:R1:W-:Y:S01]  /*d6f10*/  STL [R1+0x409c], R251 ;  /* 0x00409cfb01007387 */ /* 0x0003e20000100800 */
[----:B------:R-:W-:Y:S02]  /*d6f20*/  IADD3 R11, P6, R11, UR13, RZ ;  /* 0x0000000d0b0b7c10 */ /* 0x000fe4000ffde0ff */
[----:B------:R-:W-:Y:S01]  /*d6f30*/  IADD3 R8, P5, R8, UR13, RZ ;  /* 0x0000000d08087c10 */ /* 0x000fe2000ffbe0ff */
[----:B-1----:R-:W4:Y:S04]  /*d6f40*/  LDL.LU R251, [R1+0x5a90] ;  /* 0x005a900001fb7983 */ /* 0x002f280000300800 */
[----:B------:R-:W-:Y:S01]  /*d6f50*/  STL [R1+0x40c0], R39 ;  /* 0x0040c02701007387 */ /* 0x000fe20000100800 */
[----:B------:R-:W-:Y:S02]  /*d6f60*/  IADD3.X R38, R38, UR7, RZ, P4, !PT ;  /* 0x0000000726267c10 */ /* 0x000fe4000a7fe4ff */
[----:B------:R-:W-:-:S02]  /*d6f70*/  IADD3.X R36, R36, UR7, RZ, P3, !PT ;  /* 0x0000000724247c10 */ /* 0x000fc40009ffe4ff */
[----:B------:R-:W-:Y:S02]  /*d6f80*/  IADD3.X R10, R10, UR7, RZ, P5, !PT ;  /* 0x000000070a0a7c10 */ /* 0x000fe4000affe4ff */
[----:B------:R-:W-:Y:S01]  /*d6f90*/  IADD3.X R25, R25, UR7, RZ, P6, !PT ;  /* 0x0000000719197c10 */ /* 0x000fe2000b7fe4ff */
[----:B------:R-:W-:Y:S01]  /*d6fa0*/  UISETP.GT.AND UP1, UPT, UR15, 0x2d, UPT ;  /* 0x0000002d0f00788c */ /* 0x000fe2000bf24270 */
[----:B--2---:R-:W-:Y:S02]  /*d6fb0*/  IADD3.X R3, R3, UR7, RZ, P2, !PT ;  /* 0x0000000703037c10 */ /* 0x004fe400097fe4ff */
[----:B------:R-:W-:-:S03]  /*d6fc0*/  IADD3 R33, P2, R33, UR13, RZ ;  /* 0x0000000d21217c10 */ /* 0x000fc6000ff5e0ff */
[----:B------:R1:W-:Y:S01]  /*d6fd0*/  STL [R1+0x40a4], R3 ;  /* 0x0040a40301007387 */ /* 0x0003e20000100800 */
[----:B------:R-:W-:-:S03]  /*d6fe0*/  IADD3.X R34, R34, UR7, RZ, P2, !PT ;  /* 0x0000000722227c10 */ /* 0x000fc600097fe4ff */
[----:B-1----:R-:W5:Y:S04]  /*d6ff0*/  LDL.LU R3, [R1+0x5a8c] ;  /* 0x005a8c0001037983 */ /* 0x002f680000300800 */
[----:B------:R-:W-:Y:S04]  /*d7000*/  STL [R1+0x40c8], R37 ;  /* 0x0040c82501007387 */ /* 0x000fe80000100800 */
[----:B------:R-:W-:Y:S01]  /*d7010*/  STL [R1+0x40d0], R35 ;  /* 0x0040d02301007387 */ /* 0x000fe20000100800 */
[----:B---3--:R-:W-:Y:S02]  /*d7020*/  IADD3.X R4, R4, UR7, RZ, P1, !PT ;  /* 0x0000000704047c10 */ /* 0x008fe40008ffe4ff */
[----:B------:R-:W-:-:S03]  /*d7030*/  IADD3 R26, P1, R26, UR13, RZ ;  /* 0x0000000d1a1a7c10 */ /* 0x000fc6000ff3e0ff */
[----:B------:R1:W-:Y:S04]  /*d7040*/  STL [R1+0x40ac], R4 ;  /* 0x0040ac0401007387 */ /* 0x0003e80000100800 */
[----:B------:R-:W-:Y:S01]  /*d7050*/  STL [R1+0x40d8], R33 ;  /* 0x0040d82101007387 */ /* 0x000fe20000100800 */
[----:B------:R-:W-:-:S03]  /*d7060*/  IADD3.X R32, R32, UR7, RZ, P1, !PT ;  /* 0x0000000720207c10 */ /* 0x000fc60008ffe4ff */
        /* <DEDUP_REMOVED lines=11> */
[----:B-1----:R-:W-:-:S03]  /*d7120*/  LOP3.LUT R4, R24, 0x40, RZ, 0x3c, !PT ;  /* 0x0000004018047812 */ /* 0x002fc600078e3cff */
[----:B------:R-:W2:Y:S04]  /*d7130*/  LDL R24, [R1+0x3040] ;  /* 0x0030400001187983 */ /* 0x000ea80000100800 */
[----:B------:R1:W-:Y:S01]  /*d7140*/  STL.64 [R1+0x5c20], R242 ;  /* 0x005c20f201007387 */ /* 0x0003e20000100a00 */
[----:B------:R-:W-:-:S03]  /*d7150*/  USEL UR12, URZ, 0x4, !UP1 ;  /* 0x000000043f0c7887 */ /* 0x000fc6000c800000 */
[----:B------:R3:W-:Y:S04]  /*d7160*/  LDGSTS.E [R2+0xa780], desc[UR60][R6.64], P0 ;  /* 0x0a78000006027fae */ /* 0x0007e8000812187c */
[----:B-1----:R-:W2:Y:S04]  /*d7170*/  LDL R242, [R1+0x3020] ;  /* 0x0030200001f27983 */ /* 0x002ea80000100800 */
[----:B------:R-:W2:Y:S04]  /*d7180*/  LDL R243, [R1+0x303c] ;  /* 0x00303c0001f37983 */ /* 0x000ea80000100800 */
[----:B----4-:R1:W-:Y:S04]  /*d7190*/  STL.64 [R1+0x5c08], R250 ;  /* 0x005c08fa01007387 */ /* 0x0103e80000100a00 */
[----:B-1----:R-:W4:Y:S04]  /*d71a0*/  LDL R251, [R1+0x301c] ;  /* 0x00301c0001fb7983 */ /* 0x002f280000100800 */
[----:B------:R-:W3:Y:S04]  /*d71b0*/  LDL R250, [R1+0x3010] ;  /* 0x0030100001fa7983 */ /* 0x000ee80000100800 */
[----:B------:R1:W-:Y:S04]  /*d71c0*/  STL.64 [R1+0x5c00], R248 ;  /* 0x005c00f801007387 */ /* 0x0003e80000100a00 */
[----:B-1----:R-:W2:Y:S04]  /*d71d0*/  LDL R249, [R1+0x300c] ;  /* 0x00300c0001f97983 */ /* 0x002ea80000100800 */
[----:B------:R-:W4:Y:S04]  /*d71e0*/  LDL R248, [R1+0x3030] ;  /* 0x0030300001f87983 */ /* 0x000f280000100800 */
[----:B------:R1:W-:Y:S04]  /*d71f0*/  STL.64 [R1+0x5bf8], R202 ;  /* 0x005bf8ca01007387 */ /* 0x0003e80000100a00 */
[----:B-1----:R-:W4:Y:S04]  /*d7200*/  LDL R202, [R1+0x3018] ;  /* 0x0030180001ca7983 */ /* 0x002f280000100800 */
        /* <DEDUP_REMOVED lines=8> */
[----:B-1----:R-:W4:Y:S01]  /*d7290*/  LDL R197, [R1+0x3024] ;  /* 0x0030240001c57983 */ /* 0x002f220000100800 */
[----:B------:R-:W-:-:S03]  /*d72a0*/  USEL UR12, UR12, URZ, !UP0 ;  /* 0x0000003f0c0c7287 */ /* 0x000fc6000c000000 */
[----:B------:R1:W-:Y:S03]  /*d72b0*/  STL.64 [R1+0x5bd8], R194 ;  /* 0x005bd8c201007387 */ /* 0x0003e60000100a00 */
[----:B------:R-:W-:Y:S01]  /*d72c0*/  ISETP.NE.U32.AND P1, PT, RZ, UR12, PT ;  /* 0x0000000cff007c0c */ /* 0x000fe2000bf25070 */
[----:B------:R1:W-:Y:S04]  /*d72d0*/  STL.64 [R1+0x5bd0], R192 ;  /* 0x005bd0c001007387 */ /* 0x0003e80000100a00 */
[----:B------:R-:W-:Y:S04]  /*d72e0*/  STL.64 [R1+0x5bc8], R190 ;  /* 0x005bc8be01007387 */ /* 0x000fe80000100a00 */
[----:B------:R2:W-:Y:S04]  /*d72f0*/  STL.64 [R1+0x5bc0], R188 ;  /* 0x005bc0bc01007387 */ /* 0x0005e80000100a00 */
[----:B------:R4:W-:Y:S04]  /*d7300*/  STL.64 [R1+0x5bb8], R186 ;  /* 0x005bb8ba01007387 */ /* 0x0009e80000100a00 */
[----:B------:R-:W-:Y:S04]  /*d7310*/  STL.64 [R1+0x5bb0], R184 ;  /* 0x005bb0b801007387 */ /* 0x000fe80000100a00 */
[----:B------:R-:W-:Y:S04]  /*d7320*/  STL.64 [R1+0x5ba8], R182 ;  /* 0x005ba8b601007387 */ /* 0x000fe80000100a00 */
[----:B------:R4:W-:Y:S04]  /*d7330*/  STL.64 [R1+0x5ba0], R180 ;  /* 0x005ba0b401007387 */ /* 0x0009e80000100a00 */
        /* <DEDUP_REMOVED lines=11> */
[----:B------:R4:W-:Y:S04]  /*d73f0*/  STL.64 [R1+0x5b40], R156 ;  /* 0x005b409c01007387 */ /* 0x0009e80000100a00 */
[----:B------:R4:W-:Y:S04]  /*d7400*/  STL.64 [R1+0x5b38], R154 ;  /* 0x005b389a01007387 */ /* 0x0009e80000100a00 */
[----:B------:R-:W-:Y:S04]  /*d7410*/  STL.64 [R1+0x5b30], R152 ;  /* 0x005b309801007387 */ /* 0x000fe80000100a00 */
[----:B------:R-:W-:Y:S04]  /*d7420*/  STL.64 [R1+0x5b28], R150 ;  /* 0x005b289601007387 */ /* 0x000fe80000100a00 */
[----:B------:R-:W-:Y:S04]  /*d7430*/  STL.64 [R1+0x5b20], R148 ;  /* 0x005b209401007387 */ /* 0x000fe80000100a00 */
[----:B------:R4:W-:Y:S04]  /*d7440*/  STL.64 [R1+0x5b18], R146 ;  /* 0x005b189201007387 */ /* 0x0009e80000100a00 */
[----:B------:R4:W-:Y:S04]  /*d7450*/  STL.64 [R1+0x5b10], R144 ;  /* 0x005b109001007387 */ /* 0x0009e80000100a00 */
[----:B------:R4:W-:Y:S04]  /*d7460*/  STL.64 [R1+0x5b08], R142 ;  /* 0x005b088e01007387 */ /* 0x0009e80000100a00 */
[----:B------:R-:W-:Y:S04]  /*d7470*/  STL.64 [R1+0x5b00], R140 ;  /* 0x005b008c01007387 */ /* 0x000fe80000100a00 */
        /* <DEDUP_REMOVED lines=13> */
[----:B------:R4:W-:Y:S04]  /*d7550*/  STL.64 [R1+0x5a90], R72 ;  /* 0x005a904801007387 */ /* 0x0009e80000100a00 */
[----:B-1----:R-:W4:Y:S04]  /*d7560*/  LDL R195, [R1+0x3044] ;  /* 0x0030440001c37983 */ /* 0x002f280000100800 */
[----:B------:R-:W4:Y:S01]  /*d7570*/  LDL R196, [R1+0x3048] ;  /* 0x0030480001c47983 */ /* 0x000f220000100800 */
[----:B------:R-:W-:-:S03]  /*d7580*/  UISETP.GT.AND UP1, UPT, UR15, 0x31, UPT ;  /* 0x000000310f00788c */ /* 0x000fc6000bf24270 */
[----:B------:R-:W4:Y:S01]  /*d7590*/  LDL R193, [R1+0x3414] ;  /* 0x0034140001c17983 */ /* 0x000f220000100800 */
[----:B---3--:R-:W-:-:S03]  /*d75a0*/  IMAD.MOV.U32 R6, RZ, RZ, R250 ;  /* 0x000000ffff067224 */ /* 0x008fc600078e00fa */
[----:B------:R-:W3:Y:S04]  /*d75b0*/  LDL R194, [R1+0x3418] ;  /* 0x0034180001c27983 */ /* 0x000ee80000100800 */
[----:B------:R-:W3:Y:S01]  /*d75c0*/  LDL R250, [R1+0x3110] ;  /* 0x0031100001fa7983 */ /* 0x000ee20000100800 */
[----:B--2---:R-:W-:-:S03]  /*d75d0*/  IMAD.MOV.U32 R7, RZ, RZ, R249 ;  /* 0x000000ffff077224 */ /* 0x004fc600078e00f9 */
[----:B------:R-:W2:Y:S04]  /*d75e0*/  LDL R189, [R1+0x3b0c] ;  /* 0x003b0c0001bd7983 */ /* 0x000ea80000100800 */
[----:B------:R-:W2:Y:S04]  /*d75f0*/  LDL R249, [R1+0x310c] ;  /* 0x00310c0001f97983 */ /* 0x000ea80000100800 */
[----:B------:R4:W-:Y:S04]  /*d7600*/  LDGSTS.E [R2+0xb400], desc[UR60][R6.64], P1 ;  /* 0x0b40000006027fae */ /* 0x0009e8000892187c */
[----:B------:R-:W2:Y:S04]  /*d7610*/  LDL R190, [R1+0x3b10] ;  /* 0x003b100001be7983 */ /* 0x000ea80000100800 */
[----:B------:R-:W2:Y:S01]  /*d7620*/  LDL R191, [R1+0x3b14] ;  /* 0x003b140001bf7983 */ /* 0x000ea20000100800 */
[----:B----4-:R-:W-:-:S03]  /*d7630*/  IMAD.MOV.U32 R6, RZ, RZ, R202 ;  /* 0x000000ffff067224 */ /* 0x010fc600078e00ca */
[----:B------:R-:W4:Y:S04]  /*d7640*/  LDL R192, [R1+0x3b18] ;  /* 0x003b180001c07983 */ /* 0x000f280000100800 */
[----:B------:R-:W4:Y:S04]  /*d7650*/  LDL R202, [R1+0x3118] ;  /* 0x0031180001ca7983 */ /* 0x000f280000100800 */
[----:B------:R-:W4:Y:S04]  /*d7660*/  LDL R187, [R1+0x3c44] ;  /* 0x003c440001bb7983 */ /* 0x000f280000100800 */
[----:B------:R-:W4:Y:S04]  /*d7670*/  LDL R188, [R1+0x3c48] ;  /* 0x003c480001bc7983 */ /* 0x000f280000100800 */
[----:B------:R-:W4:Y:S01]  /*d7680*/  LDL R181, [R1+0x3fcc] ;  /* 0x003fcc0001b57983 */ /* 0x000f220000100800 */
[----:B------:R-:W-:-:S03]  /*d7690*/  MOV R7, R201 ;  /* 0x000000c900077202 */ /* 0x000fc60000000f00 */
[----:B------:R-:W4:Y:S04]  /*d76a0*/  LDL R201, [R1+0x3114] ;  /* 0x0031140001c97983 */ /* 0x000f280000100800 */
[----:B------:R1:W-:Y:S04]  /*d76b0*/  LDGSTS.E [R2+0xb480], desc[UR60][R6.64], P1 ;  /* 0x0b48000006027fae */ /* 0x0003e8000892187c */
[----:B------:R-:W4:Y:S04]  /*d76c0*/  LDL R182, [R1+0x3fd0] ;  /* 0x003fd00001b67983 */ /* 0x000f280000100800 */
[----:B------:R-:W4:Y:S01]  /*d76d0*/  LDL R183, [R1+0x3fd4] ;  /* 0x003fd40001b77983 */ /* 0x000f220000100800 */
[----:B-1----:R-:W-:-:S03]  /*d76e0*/  IMAD.MOV.U32 R6, RZ, RZ, R242 ;  /* 0x000000ffff067224 */ /* 0x002fc600078e00f2 */
[----:B------:R-:W4:Y:S01]  /*d76f0*/  LDL R184, [R1+0x3fd8] ;  /* 0x003fd80001b87983 */ /* 0x000f220000100800 */
[----:B------:R-:W-:-:S03]  /*d7700*/  IMAD.MOV.U32 R7, RZ, RZ, R251 ;  /* 0x000000ffff077224 */ /* 0x000fc600078e00fb */
[----:B------:R-:W4:Y:S04]  /*d7710*/  LDL R251, [R1+0x311c] ;  /* 0x00311c0001fb7983 */ /* 0x000f280000100800 */
[----:B------:R-:W4:Y:S04]  /*d7720*/  LDL R242, [R1+0x3120] ;  /* 0x0031200001f27983 */ /* 0x000f280000100800 */
[----:B------:R1:W-:Y:S04]  /*d7730*/  LDGSTS.E [R2+0xb500], desc[UR60][R6.64], P1 ;  /* 0x0b50000006027fae */ /* 0x0003e8000892187c */
[----:B------:R-:W4:Y:S04]  /*d7740*/  LDL R185, [R1+0x3fdc] ;  /* 0x003fdc0001b97983 */ /* 0x000f280000100800 */
[----:B------:R-:W4:Y:S01]  /*d7750*/  LDL R186, [R1+0x3fe0] ;  /* 0x003fe00001ba7983 */ /* 0x000f220000100800 */
[----:B-1----:R-:W-:Y:S01]  /*d7760*/  IMAD.MOV.U32 R6, RZ, RZ, R198 ;  /* 0x000000ffff067224 */ /* 0x002fe200078e00c6 */
[----:B------:R-:W-:-:S02]  /*d7770*/  MOV R7, R197 ;  /* 0x000000c500077202 */ /* 0x000fc40000000f00 */
[----:B------:R-:W4:Y:S04]  /*d7780*/  LDL R198, [R1+0x3128] ;  /* 0x0031280001c67983 */ /* 0x000f280000100800 */
[----:B------:R-:W4:Y:S04]  /*d7790*/  LDL R197, [R1+0x3124] ;  /* 0x0031240001c57983 */ /* 0x000f280000100800 */
[----:B------:R1:W-:Y:S02]  /*d77a0*/  LDGSTS.E [R2+0xb580], desc[UR60][R6.64], P1 ;  /* 0x0b58000006027fae */ /* 0x0003e4000892187c */
[----:B-1----:R-:W-:-:S02]  /*d77b0*/  IMAD.MOV.U32 R6, RZ, RZ, R248 ;  /* 0x000000ffff067224 */ /* 0x002fc400078e00f8 */
[----:B------:R-:W-:Y:S01]  /*d77c0*/  IMAD.MOV.U32 R7, RZ, RZ, R203 ;  /* 0x000000ffff077224 */ /* 0x000fe200078e00cb */
[----:B------:R-:W4:Y:S04]  /*d77d0*/  LDL R248, [R1+0x3130] ;  /* 0x0031300001f87983 */ /* 0x000f280000100800 */
[----:B------:R-:W4:Y:S04]  /*d77e0*/  LDL R203, [R1+0x312c] ;  /* 0x00312c0001cb7983 */ /* 0x000f280000100800 */
[----:B------:R1:W-:Y:S02]  /*d77f0*/  LDGSTS.E [R2+0xb600], desc[UR60][R6.64], P1 ;  /* 0x0b60000006027fae */ /* 0x0003e4000892187c */
[----:B-1----:R-:W-:Y:S01]  /*d7800*/  IMAD.MOV.U32 R6, RZ, RZ, R200 ;  /* 0x000000ffff067224 */ /* 0x002fe200078e00c8 */
[----:B------:R-:W-:Y:S01]  /*d7810*/  MOV R7, R199 ;  /* 0x000000c700077202 */ /* 0x000fe20000000f00 */
[----:B------:R-:W4:Y:S04]  /*d7820*/  LDL R200, [R1+0x3138] ;  /* 0x0031380001c87983 */ /* 0x000f280000100800 */
[----:B------:R-:W4:Y:S04]  /*d7830*/  LDL R199, [R1+0x3134] ;  /* 0x0031340001c77983 */ /* 0x000f280000100800 */
[----:B------:R1:W-:Y:S02]  /*d7840*/  LDGSTS.E [R2+0xb680], desc[UR60][R6.64], P1 ;  /* 0x0b68000006027fae */ /* 0x0003e4000892187c */
[----:B-1----:R-:W-:-:S02]  /*d7850*/  IMAD.MOV.U32 R7, RZ, RZ, R243 ;  /* 0x000000ffff077224 */ /* 0x002fc400078e00f3 */
[----:B------:R-:W-:Y:S01]  /*d7860*/  IMAD.MOV.U32 R6, RZ, RZ, R24 ;  /* 0x000000ffff067224 */ /* 0x000fe200078e0018 */
[----:B------:R-:W4:Y:S04]  /*d7870*/  LDL R243, [R1+0x313c] ;  /* 0x00313c0001f37983 */ /* 0x000f280000100800 */
[----:B------:R-:W4:Y:S01]  /*d7880*/  LDL R24, [R1+0x3140] ;  /* 0x0031400001187983 */ /* 0x000f220000100800 */
[----:B------:R-:W-:-:S03]  /*d7890*/  USEL UR12, URZ, 0x4, !UP1 ;  /* 0x000000043f0c7887 */ /* 0x000fc6000c800000 */
[----:B------:R1:W-:Y:S01]  /*d78a0*/  LDGSTS.E [R2+0xb700], desc[UR60][R6.64], P1 ;  /* 0x0b70000006027fae */ /* 0x0003e2000892187c */
[----:B------:R-:W-:-:S06]  /*d78b0*/  USEL UR12, UR12, URZ, !UP0 ;  /* 0x0000003f0c0c7287 */ /* 0x000fcc000c000000 */
[----:B------:R-:W-:Y:S02]  /*d78c0*/  ISETP.NE.U32.AND P0, PT, RZ, UR12, PT ;  /* 0x0000000cff007c0c */ /* 0x000fe4000bf05070 */
[----:B-1----:R-:W-:Y:S02]  /*d78d0*/  MOV R7, R195 ;  /* 0x000000c300077202 */ /* 0x002fe40000000f00 */
[----:B------:R-:W4:Y:S01]  /*d78e0*/  LDL R195, [R1+0x3144] ;  /* 0x0031440001c37983 */ /* 0x000f220000100800 */
[----:B------:R-:W-:-:S03]  /*d78f0*/  IMAD.MOV.U32 R6, RZ, RZ, R196 ;  /* 0x000000ffff067224 */ /* 0x000fc600078e00c4 */
[----:B------:R-:W4:Y:S04]  /*d7900*/  LDL R196, [R1+0x3148] ;  /* 0x0031480001c47983 */ /* 0x000f280000100800 */
[----:B------:R3:W-:Y:S02]  /*d7910*/  LDGSTS.E [R2+0xb780], desc[UR60][R6.64], P1 ;  /* 0x0b78000006027fae */ /* 0x0007e4000892187c */
[----:B---3--:R-:W-:Y:S02]  /*d7920*/  IMAD.MOV.U32 R6, RZ, RZ, R250 ;  /* 0x000000ffff067224 */ /* 0x008fe400078e00fa */
[----:B------:R-:W3:Y:S01]  /*d7930*/  LDL R250, [R1+0x3210] ;  /* 0x0032100001fa7983 */ /* 0x000ee20000100800 */
[----:B--2---:R-:W-:-:S03]  /*d7940*/  IMAD.MOV.U32 R7, RZ, RZ, R249 ;  /* 0x000000ffff077224 */ /* 0x004fc600078e00f9 */
[----:B------:R-:W2:Y:S04]  /*d7950*/  LDL R249, [R1+0x320c] ;  /* 0x00320c0001f97983 */ /* 0x000ea80000100800 */
[----:B------:R4:W-:Y:S02]  /*d7960*/  LDGSTS.E [R2+0xc400], desc[UR60][R6.64], P0 ;  /* 0x0c40000006027fae */ /* 0x0009e4000812187c */
[----:B----4-:R-:W-:Y:S02]  /*d7970*/  IMAD.MOV.U32 R6, RZ, RZ, R202 ;  /* 0x000000ffff067224 */ /* 0x010fe400078e00ca */
[----:B------:R-:W4:Y:S01]  /*d7980*/  LDL R202, [R1+0x3220] ;  /* 0x0032200001ca7983 */ /* 0x000f220000100800 */
[----:B------:R-:W-:-:S03]  /*d7990*/  MOV R7, R201 ;  /* 0x000000c900077202 */ /* 0x000fc60000000f00 */
[----:B------:R-:W4:Y:S04]  /*d79a0*/  LDL R201, [R1+0x321c] ;  /* 0x00321c0001c97983 */ /* 0x000f280000100800 */
[----:B------:R1:W-:Y:S02]  /*d79b0*/  LDGSTS.E [R2+0xc480], desc[UR60][R6.64], P0 ;  /* 0x0c48000006027fae */ /* 0x0003e4000812187c */
[----:B-1----:R-:W-:Y:S02]  /*d79c0*/  IMAD.MOV.U32 R7, RZ, RZ, R251 ;  /* 0x000000ffff077224 */ /* 0x002fe400078e00fb */
[----:B------:R-:W4:Y:S01]  /*d79d0*/  LDL R251, [R1+0x3214] ;  /* 0x0032140001fb7983 */ /* 0x000f220000100800 */
[----:B------:R-:W-:-:S03]  /*d79e0*/  IMAD.MOV.U32 R6, RZ, RZ, R242 ;  /* 0x000000ffff067224 */ /* 0x000fc600078e00f2 */
[----:B------:R-:W4:Y:S04]  /*d79f0*/  LDL R242, [R1+0x3218] ;  /* 0x0032180001f27983 */ /* 0x000f280000100800 */
[----:B------:R1:W-:Y:S02]  /*d7a00*/  LDGSTS.E [R2+0xc500], desc[UR60][R6.64], P0 ;  /* 0x0c50000006027fae */ /* 0x0003e4000812187c */
[----:B-1----:R-:W-:Y:S02]  /*d7a10*/  IMAD.MOV.U32 R6, RZ, RZ, R198 ;  /* 0x000000ffff067224 */ /* 0x002fe400078e00c6 */
        /* <DEDUP_REMOVED lines=17> */
[----:B------:R-:W4:Y:S01]  /*d7b30*/  LDL R24, [R1+0x3240] ;  /* 0x0032400001187983 */ /* 0x000f220000100800 */
[----:B------:R-:W-:-:S03]  /*d7b40*/  UISETP.GT.AND UP1, UPT, UR15, 0x35, UPT ;  /* 0x000000350f00788c */ /* 0x000fc6000bf24270 */
[----:B------:R1:W-:Y:S01]  /*d7b50*/  LDGSTS.E [R2+0xc700], desc[UR60][R6.64], P0 ;  /* 0x0c70000006027fae */ /* 0x0003e2000812187c */
[----:B------:R-:W-:-:S04]  /*d7b60*/  USEL UR12, URZ, 0x4, !UP1 ;  /* 0x000000043f0c7887 */ /* 0x000fc8000c800000 */
        /* <DEDUP_REMOVED lines=12> */
[----:B----4-:R-:W-:Y:S02]  /*d7c30*/  MOV R7, R251 ;  /* 0x000000fb00077202 */ /* 0x010fe40000000f00 */
[----:B------:R-:W4:Y:S01]  /*d7c40*/  LDL R251, [R1+0x3314] ;  /* 0x0033140001fb7983 */ /* 0x000f220000100800 */
[----:B------:R-:W-:-:S03]  /*d7c50*/  IMAD.MOV.U32 R6, RZ, RZ, R242 ;  /* 0x000000ffff067224 */ /* 0x000fc600078e00f2 */
[----:B------:R-:W4:Y:S04]  /*d7c60*/  LDL R242, [R1+0x3318] ;  /* 0x0033180001f27983 */ /* 0x000f280000100800 */
[----:B------:R1:W-:Y:S02]  /*d7c70*/  LDGSTS.E [R2+0xd480], desc[UR60][R6.64], P1 ;  /* 0x0d48000006027fae */ /* 0x0003e4000892187c */
[----:B-1----:R-:W-:Y:S02]  /*d7c80*/  IMAD.MOV.U32 R6, RZ, RZ, R202 ;  /* 0x000000ffff067224 */ /* 0x002fe400078e00ca */
        /* <DEDUP_REMOVED lines=58> */
[----:B-1----:R-:W-:Y:S01]  /*d8030*/  IMAD.MOV.U32 R6, RZ, RZ, R200 ;  /* 0x000000ffff067224 */ /* 0x002fe200078e00c8 */
[----:B------:R-:W-:Y:S01]  /*d8040*/  UISETP.GT.AND UP1, UPT, UR15, 0x3d, UPT ;  /* 0x0000003d0f00788c */ /* 0x000fe2000bf24270 */
[----:B------:R-:W4:Y:S01]  /*d8050*/  LDL R200, [R1+0x3510] ;  /* 0x0035100001c87983 */ /* 0x000f220000100800 */
[----:B------:R-:W-:Y:S02]  /*d8060*/  MOV R7, R199 ;  /* 0x000000c700077202 */ /* 0x000fe40000000f00 */
[----:B------:R-:W-:Y:S01]  /*d8070*/  USEL UR12, URZ, 0x4, !UP1 ;  /* 0x000000043f0c7887 */ /* 0x000fe2000c800000 */
[----:B------:R-:W4:Y:S04]  /*d8080*/  LDL R199, [R1+0x350c] ;  /* 0x00350c0001c77983 */ /* 0x000f280000100800 */
[----:B------:R1:W-:Y:S02]  /*d8090*/  LDGSTS.E [R2+0xe680], desc[UR60][R6.64], P0 ;  /* 0x0e68000006027fae */ /* 0x0003e4000812187c */
[----:B-1----:R-:W-:-:S02]  /*d80a0*/  IMAD.MOV.U32 R7, RZ, RZ, R243 ;  /* 0x000000ffff077224 */ /* 0x002fc400078e00f3 */
[----:B------:R-:W4:Y:S01]  /*d80b0*/  LDL R243, [R1+0x343c] ;  /* 0x00343c0001f37983 */ /* 0x000f220000100800 */
[----:B------:R-:W-:-:S03]  /*d80c0*/  IMAD.MOV.U32 R6, RZ, RZ, R24 ;  /* 0x000000ffff067224 */ /* 0x000fc600078e0018 */
[----:B------:R-:W4:Y:S04]  /*d80d0*/  LDL R24, [R1+0x3440] ;  /* 0x0034400001187983 */ /* 0x000f280000100800 */
[----:B------:R3:W-:Y:S01]  /*d80e0*/  LDGSTS.E [R2+0xe700], desc[UR60][R6.64], P0 ;  /* 0x0e70000006027fae */ /* 0x0007e2000812187c */
[----:B------:R-:W-:-:S06]  /*d80f0*/  USEL UR12, UR12, URZ, !UP0 ;  /* 0x0000003f0c0c7287 */ /* 0x000fcc000c000000 */
[----:B------:R-:W-:Y:S01]  /*d8100*/  ISETP.NE.U32.AND P1, PT, RZ, UR12, PT ;  /* 0x0000000cff007c0c */ /* 0x000fe2000bf25070 */
[----:B---3--:R-:W-:Y:S02]  /*d8110*/  IMAD.MOV.U32 R6, RZ, RZ, R250 ;  /* 0x000000ffff067224 */ /* 0x008fe400078e00fa */
[----:B------:R-:W3:Y:S01]  /*d8120*/  LDL R250, [R1+0x3448] ;  /* 0x0034480001fa7983 */ /* 0x000ee20000100800 */
[----:B--2---:R-:W-:-:S03]  /*d8130*/  MOV R7, R249 ;  /* 0x000000f900077202 */ /* 0x004fc60000000f00 */
[----:B------:R-:W2:Y:S04]  /*d8140*/  LDL R249, [R1+0x3444] ;  /* 0x0034440001f97983 */ /* 0x000ea80000100800 */
[----:B------:R4:W-:Y:S02]  /*d8150*/  LDGSTS.E [R2+0xe780], desc[UR60][R6.64], P0 ;  /* 0x0e78000006027fae */ /* 0x0009e4000812187c */
[----:B----4-:R-:W-:Y:S02]  /*d8160*/  IMAD.MOV.U32 R7, RZ, RZ, R251 ;  /* 0x000000ffff077224 */ /* 0x010fe400078e00fb */
[----:B------:R-:W4:Y:S01]  /*d8170*/  LDL R251, [R1+0x3514] ;  /* 0x0035140001fb7983 */ /* 0x000f220000100800 */
[----:B------:R-:W-:-:S03]  /*d8180*/  IMAD.MOV.U32 R6, RZ, RZ, R242 ;  /* 0x000000ffff067224 */ /* 0x000fc600078e00f2 */
[----:B------:R-:W4:Y:S04]  /*d8190*/  LDL R242, [R1+0x3518] ;  /* 0x0035180001f27983 */ /* 0x000f280000100800 */
[----:B------:R1:W-:Y:S02]  /*d81a0*/  LDGSTS.E [R2+0xf400], desc[UR60][R6.64], P1 ;  /* 0x0f40000006027fae */ /* 0x0003e4000892187c */
[----:B-1----:R-:W-:Y:S01]  /*d81b0*/  IMAD.MOV.U32 R6, RZ, RZ, R194 ;  /* 0x000000ffff067224 */ /* 0x002fe200078e00c2 */
[----:B------:R-:W-:Y:S01]  /*d81c0*/  MOV R7, R193 ;  /* 0x000000c100077202 */ /* 0x000fe20000000f00 */
[----:B------:R-:W-:Y:S01]  /*d81d0*/  UISETP.GT.AND UP1, UPT, UR15, 0x41, UPT ;  /* 0x000000410f00788c */ /* 0x000fe2000bf24270 */
[----:B------:R-:W4:Y:S04]  /*d81e0*/  LDL R193, [R1+0x3614] ;  /* 0x0036140001c17983 */ /* 0x000f280000100800 */
[----:B------:R1:W-:Y:S04]  /*d81f0*/  LDGSTS.E [R2+0xf480], desc[UR60][R6.64], P1 ;  /* 0x0f48000006027fae */ /* 0x0003e8000892187c */
[----:B------:R-:W4:Y:S01]  /*d8200*/  LDL R194, [R1+0x3618] ;  /* 0x0036180001c27983 */ /* 0x000f220000100800 */
        /* <DEDUP_REMOVED lines=17> */
[----:B------:R-:W-:Y:S01]  /*d8320*/  USEL UR12, URZ, 0x4, !UP1 ;  /* 0x000000043f0c7887 */ /* 0x000fe2000c800000 */
[----:B------:R-:W4:Y:S04]  /*d8330*/  LDL R195, [R1+0x3624] ;  /* 0x0036240001c37983 */ /* 0x000f280000100800 */
[----:B------:R1:W-:Y:S04]  /*d8340*/  LDGSTS.E [R2+0xf680], desc[UR60][R6.64], P1 ;  /* 0x0f68000006027fae */ /* 0x0003e8000892187c */
[----:B------:R-:W4:Y:S01]  /*d8350*/  LDL R196, [R1+0x3628] ;  /* 0x0036280001c47983 */ /* 0x000f220000100800 */
[----:B-1----:R-:W-:-:S02]  /*d8360*/  IMAD.MOV.U32 R7, RZ, RZ, R243 ;  /* 0x000000ffff077224 */ /* 0x002fc400078e00f3 */
[----:B------:R-:W-:Y:S01]  /*d8370*/  IMAD.MOV.U32 R6, RZ, RZ, R24 ;  /* 0x000000ffff067224 */ /* 0x000fe200078e0018 */
[----:B------:R-:W4:Y:S04]  /*d8380*/  LDL R243, [R1+0x3534] ;  /* 0x0035340001f37983 */ /* 0x000f280000100800 */
        /* <DEDUP_REMOVED lines=9> */
[----:B-1----:R-:W-:Y:S02]  /*d8420*/  IMAD.MOV.U32 R6, RZ, RZ, R200 ;  /* 0x000000ffff067224 */ /* 0x002fe400078e00c8 */
[----:B------:R-:W-:Y:S01]  /*d8430*/  IMAD.MOV.U32 R7, RZ, RZ, R199 ;  /* 0x000000ffff077224 */ /* 0x000fe200078e00c7 */
[----:B------:R-:W2:Y:S04]  /*d8440*/  LDL R200, [R1+0x3548] ;  /* 0x0035480001c87983 */ /* 0x000ea80000100800 */
[----:B------:R-:W2:Y:S04]  /*d8450*/  LDL R199, [R1+0x3544] ;  /* 0x0035440001c77983 */ /* 0x000ea80000100800 */
[----:B------:R4:W-:Y:S02]  /*d8460*/  LDGSTS.E [R2+0x10400], desc[UR60][R6.64], P0 ;  /* 0x1040000006027fae */ /* 0x0009e4000812187c */
[----:B----4-:R-:W-:-:S02]  /*d8470*/  MOV R7, R251 ;  /* 0x000000fb00077202 */ /* 0x010fc40000000f00 */
        /* <DEDUP_REMOVED lines=19> */
[----:B-1----:R-:W-:Y:S02]  /*d85b0*/  MOV R7, R243 ;  /* 0x000000f300077202 */ /* 0x002fe40000000f00 */
[----:B------:R-:W4:Y:S01]  /*d85c0*/  LDL R243, [R1+0x3634] ;  /* 0x0036340001f37983 */ /* 0x000f220000100800 */
[----:B------:R-:W-:-:S03]  /*d85d0*/  IMAD.MOV.U32 R6, RZ, RZ, R24 ;  /* 0x000000ffff067224 */ /* 0x000fc600078e0018 */
[----:B------:R-:W4:Y:S04]  /*d85e0*/  LDL R24, [R1+0x3638] ;  /* 0x0036380001187983 */ /* 0x000f280000100800 */
[----:B------:R3:W-:Y:S01]  /*d85f0*/  LDGSTS.E [R2+0x10680], desc[UR60][R6.64], P0 ;  /* 0x1068000006027fae */ /* 0x0007e2000812187c */
[----:B------:R-:W-:-:S04]  /*d8600*/  UISETP.GT.AND UP1, UPT, UR15, 0x45, UPT ;  /* 0x000000450f00788c */ /* 0x000fc8000bf24270 */
[----:B------:R-:W-:-:S04]  /*d8610*/  USEL UR12, URZ, 0x4, !UP1 ;  /* 0x000000043f0c7887 */ /* 0x000fc8000c800000 */
[----:B------:R-:W-:-:S06]  /*d8620*/  USEL UR12, UR12, URZ, !UP0 ;  /* 0x0000003f0c0c7287 */ /* 0x000fcc000c000000 */
[----:B------:R-:W-:Y:S01]  /*d8630*/  ISETP.NE.U32.AND P1, PT, RZ, UR12, PT ;  /* 0x0000000cff007c0c */ /* 0x000fe2000bf25070 */
[----:B---3--:R-:W-:Y:S02]  /*d8640*/  IMAD.MOV.U32 R6, RZ, RZ, R250 ;  /* 0x000000ffff067224 */ /* 0x008fe400078e00fa */
[----:B------:R-:W3:Y:S01]  /*d8650*/  LDL R250, [R1+0x3648] ;  /* 0x0036480001fa7983 */ /* 0x000ee20000100800 */
[----:B--2---:R-:W-:-:S03]  /*d8660*/  IMAD.MOV.U32 R7, RZ, RZ, R249 ;  /* 0x000000ffff077224 */ /* 0x004fc600078e00f9 */
[----:B------:R-:W2:Y:S04]  /*d8670*/  LDL R249, [R1+0x3644] ;  /* 0x0036440001f97983 */ /* 0x000ea80000100800 */
[----:B------:R1:W-:Y:S02]  /*d8680*/  LDGSTS.E [R2+0x10700], desc[UR60][R6.64], P0 ;  /* 0x1070000006027fae */ /* 0x0003e4000812187c */
[----:B-1----:R-:W-:Y:S02]  /*d8690*/  IMAD.MOV.U32 R6, RZ, RZ, R200 ;  /* 0x000000ffff067224 */ /* 0x002fe400078e00c8 */
[----:B------:R-:W2:Y:S01]  /*d86a0*/  LDL R200, [R1+0x3710] ;  /* 0x0037100001c87983 */ /* 0x000ea20000100800 */
[----:B------:R-:W-:-:S03]  /*d86b0*/  MOV R7, R199 ;  /* 0x000000c700077202 */ /* 0x000fc60000000f00 */
        /* <DEDUP_REMOVED lines=13> */
[----:B-1----:R-:W-:-:S03]  /*d8790*/  IMAD.MOV.U32 R6, RZ, RZ, R202 ;  /* 0x000000ffff067224 */ /* 0x002fc600078e00ca */
[----:B------:R-:W4:Y:S01]  /*d87a0*/  LDL R202, [R1+0x3720] ;  /* 0x0037200001ca7983 */ /* 0x000f220000100800 */
[----:B------:R-:W-:-:S03]  /*d87b0*/  IMAD.MOV.U32 R7, RZ, RZ, R201 ;  /* 0x000000ffff077224 */ /* 0x000fc600078e00c9 */
        /* <DEDUP_REMOVED lines=18> */
[----:B------:R-:W-:Y:S01]  /*d88e0*/  USEL UR12, UR12, URZ, !UP0 ;  /* 0x0000003f0c0c7287 */ /* 0x000fe2000c000000 */
[----:B-1----:R-:W-:Y:S02]  /*d88f0*/  IMAD.MOV.U32 R6, RZ, RZ, R198 ;  /* 0x000000ffff067224 */ /* 0x002fe400078e00c6 */
[----:B------:R-:W-:Y:S01]  /*d8900*/  IMAD.MOV.U32 R7, RZ, RZ, R197 ;  /* 0x000000ffff077224 */ /* 0x000fe200078e00c5 */
[----:B------:R-:W4:Y:S04]  /*d8910*/  LDL R198, [R1+0x3738] ;  /* 0x0037380001c67983 */ /* 0x000f280000100800 */
[----:B------:R-:W4:Y:S04]  /*d8920*/  LDL R197, [R1+0x3734] ;  /* 0x0037340001c57983 */ /* 0x000f280000100800 */
[----:B------:R3:W-:Y:S01]  /*d8930*/  LDGSTS.E [R2+0x11700], desc[UR60][R6.64], P1 ;  /* 0x1170000006027fae */ /* 0x0007e2000892187c */
[----:B------:R-:W-:Y:S01]  /*d8940*/  ISETP.NE.U32.AND P0, PT, RZ, UR12, PT ;  /* 0x0000000cff007c0c */ /* 0x000fe2000bf05070 */
[----:B---3--:R-:W-:-:S02]  /*d8950*/  IMAD.MOV.U32 R6, RZ, RZ, R250 ;  /* 0x000000ffff067224 */ /* 0x008fc400078e00fa */
[----:B------:R-:W3:Y:S01]  /*d8960*/  LDL R250, [R1+0x3740] ;  /* 0x0037400001fa7983 */ /* 0x000ee20000100800 */
[----:B--2---:R-:W-:-:S03]  /*d8970*/  MOV R7, R249 ;  /* 0x000000f900077202 */ /* 0x004fc60000000f00 */
[----:B------:R-:W2:Y:S04]  /*d8980*/  LDL R249, [R1+0x373c] ;  /* 0x00373c0001f97983 */ /* 0x000ea80000100800 */
[----:B------:R1:W-:Y:S02]  /*d8990*/  LDGSTS.E [R2+0x11780], desc[UR60][R6.64], P1 ;  /* 0x1178000006027fae */ /* 0x0003e4000892187c */
[----:B-1----:R-:W-:Y:S02]  /*d89a0*/  IMAD.MOV.U32 R6, RZ, RZ, R200 ;  /* 0x000000ffff067224 */ /* 0x002fe400078e00c8 */
[----:B------:R-:W2:Y:S01]  /*d89b0*/  LDL R200, [R1+0x3820] ;  /* 0x0038200001c87983 */ /* 0x000ea20000100800 */
[----:B------:R-:W-:-:S03]  /*d89c0*/  IMAD.MOV.U32 R7, RZ, RZ, R199 ;  /* 0x000000ffff077224 */ /* 0x000fc600078e00c7 */
        /* <DEDUP_REMOVED lines=36> */
[----:B-1----:R-:W-:Y:S01]  /*d8c10*/  IMAD.MOV.U32 R6, RZ, RZ, R194 ;  /* 0x000000ffff067224 */ /* 0x002fe200078e00c2 */
[----:B------:R-:W-:Y:S01]  /*d8c20*/  MOV R7, R193 ;  /* 0x000000c100077202 */ /* 0x000fe20000000f00 */
[----:B------:R-:W2:Y:S04]  /*d8c30*/  LDL R194, [R1+0x3938] ;  /* 0x0039380001c27983 */ /* 0x000ea80000100800 */
[----:B------:R4:W-:Y:S04]  /*d8c40*/  LDGSTS.E [R2+0x12780], desc[UR60][R6.64], P0 ;  /* 0x1278000006027fae */ /* 0x0009e8000812187c */
[----:B------:R-:W2:Y:S01]  /*d8c50*/  LDL R193, [R1+0x3934] ;  /* 0x0039340001c17983 */ /* 0x000ea20000100800 */
[----:B----4-:R-:W-:-:S03]  /*d8c60*/  IMAD.MOV.U32 R7, RZ, RZ, R251 ;  /* 0x000000ffff077224 */ /* 0x010fc600078e00fb */
[----:B------:R-:W4:Y:S01]  /*d8c70*/  LDL R251, [R1+0x390c] ;  /* 0x00390c0001fb7983 */ /* 0x000f220000100800 */
[----:B------:R-:W-:-:S03]  /*d8c80*/  IMAD.MOV.U32 R6, RZ, RZ, R242 ;  /* 0x000000ffff067224 */ /* 0x000fc600078e00f2 */
[----:B------:R-:W4:Y:S04]  /*d8c90*/  LDL R242, [R1+0x3910] ;  /* 0x0039100001f27983 */ /* 0x000f280000100800 */
[----:B------:R1:W-:Y:S02]  /*d8ca0*/  LDGSTS.E [R2+0x13400], desc[UR60][R6.64], P1 ;  /* 0x1340000006027fae */ /* 0x0003e4000892187c */
[----:B-1----:R-:W-:Y:S01]  /*d8cb0*/  IMAD.MOV.U32 R6, RZ, RZ, R196 ;  /* 0x000000ffff067224 */ /* 0x002fe200078e00c4 */
[----:B------:R-:W-:Y:S01]  /*d8cc0*/  MOV R7, R195 ;  /* 0x000000c300077202 */ /* 0x000fe20000000f00 */
        /* <DEDUP_REMOVED lines=8> */
[----:B-1----:R-:W-:-:S02]  /*d8d50*/  IMAD.MOV.U32 R6, RZ, RZ, R248 ;  /* 0x000000ffff067224 */ /* 0x002fc400078e00f8 */
[----:B------:R-:W4:Y:S01]  /*d8d60*/  LDL R248, [R1+0x3920] ;  /* 0x0039200001f87983 */ /* 0x000f220000100800 */
[----:B------:R-:W-:-:S03]  /*d8d70*/  MOV R7, R203 ;  /* 0x000000cb00077202 */ /* 0x000fc60000000f00 */
[----:B------:R-:W4:Y:S04]  /*d8d80*/  LDL R203, [R1+0x391c] ;  /* 0x00391c0001cb7983 */ /* 0x000f280000100800 */
[----:B------:R1:W-:Y:S02]  /*d8d90*/  LDGSTS.E [R2+0x13580], desc[UR60][R6.64], P1 ;  /* 0x1358000006027fae */ /* 0x0003e4000892187c */
[----:B-1----:R-:W-:Y:S02]  /*d8da0*/  IMAD.MOV.U32 R6, RZ, RZ, R202 ;  /* 0x000000ffff067224 */ /* 0x002fe400078e00ca */
[----:B------:R-:W-:Y:S01]  /*d8db0*/  IMAD.MOV.U32 R7, RZ, RZ, R201 ;  /* 0x000000ffff077224 */ /* 0x000fe200078e00c9 */
[----:B------:R-:W4:Y:S04]  /*d8dc0*/  LDL R202, [R1+0x3928] ;  /* 0x0039280001ca7983 */ /* 0x000f280000100800 */
[----:B------:R-:W4:Y:S04]  /*d8dd0*/  LDL R201, [R1+0x3924] ;  /* 0x0039240001c97983 */ /* 0x000f280000100800 */
[----:B------:R1:W-:Y:S02]  /*d8de0*/  LDGSTS.E [R2+0x13600], desc[UR60][R6.64], P1 ;  /* 0x1360000006027fae */ /* 0x0003e4000892187c */
[----:B-1----:R-:W-:Y:S01]  /*d8df0*/  MOV R7, R243 ;  /* 0x000000f300077202 */ /* 0x002fe20000000f00 */
[----:B------:R-:W-:Y:S01]  /*d8e00*/  IMAD.MOV.U32 R6, RZ, RZ, R24 ;  /* 0x000000ffff067224 */ /* 0x000fe200078e0018 */
[----:B------:R-:W4:Y:S04]  /*d8e10*/  LDL R243, [R1+0x392c] ;  /* 0x00392c0001f37983 */ /* 0x000f280000100800 */
[----:B------:R-:W4:Y:S04]  /*d8e20*/  LDL R24, [R1+0x3930] ;  /* 0x0039300001187983 */ /* 0x000f280000100800 */
[----:B------:R1:W-:Y:S02]  /*d8e30*/  LDGSTS.E [R2+0x13680], desc[UR60][R6.64], P1 ;  /* 0x1368000006027fae */ /* 0x0003e4000892187c */
[----:B-1----:R-:W-:-:S02]  /*d8e40*/  IMAD.MOV.U32 R6, RZ, RZ, R198 ;  /* 0x000000ffff067224 */ /* 0x002fc400078e00c6 */
[----:B------:R-:W-:Y:S01]  /*d8e50*/  IMAD.MOV.U32 R7, RZ, RZ, R197 ;  /* 0x000000ffff077224 */ /* 0x000fe200078e00c5 */
[----:B------:R-:W4:Y:S04]  /*d8e60*/  LDL R198, [R1+0x3a10] ;  /* 0x003a100001c67983 */ /* 0x000f280000100800 */
[----:B------:R3:W-:Y:S01]  /*d8e70*/  LDGSTS.E [R2+0x13700], desc[UR60][R6.64], P1 ;  /* 0x1370000006027fae */ /* 0x0007e2000892187c */
[----:B------:R-:W-:-:S03]  /*d8e80*/  UISETP.GT.AND UP1, UPT, UR15, 0x51, UPT ;  /* 0x000000510f00788c */ /* 0x000fc6000bf24270 */
[----:B------:R-:W4:Y:S01]  /*d8e90*/  LDL R197, [R1+0x3a0c] ;  /* 0x003a0c0001c57983 */ /* 0x000f220000100800 */
[----:B------:R-:W-:-:S04]  /*d8ea0*/  USEL UR12, URZ, 0x4, !UP1 ;  /* 0x000000043f0c7887 */ /* 0x000fc8000c800000 */
        /* <DEDUP_REMOVED lines=33> */
[----:B------:R-:W-:Y:S01]  /*d90c0*/  USEL UR12, URZ, 0x4, !UP1 ;  /* 0x000000043f0c7887 */ /* 0x000fe2000c800000 */
[----:B-1----:R-:W-:Y:S01]  /*d90d0*/  IMAD.MOV.U32 R6, RZ, RZ, R194 ;  /* 0x000000ffff067224 */ /* 0x002fe200078e00c2 */
[----:B------:R-:W-:Y:S02]  /*d90e0*/  MOV R7, R193 ;  /* 0x000000c100077202 */ /* 0x000fe40000000f00 */
[----:B------:R-:W-:Y:S01]  /*d90f0*/  USEL UR12, UR12, URZ, !UP0 ;  /* 0x0000003f0c0c7287 */ /* 0x000fe2000c000000 */
[----:B------:R-:W4:Y:S04]  /*d9100*/  LDL R193, [R1+0x3b24] ;  /* 0x003b240001c17983 */ /* 0x000f280000100800 */
[----:B------:R3:W-:Y:S01]  /*d9110*/  LDGSTS.E [R2+0x14680], desc[UR60][R6.64], P0 ;  /* 0x1468000006027fae */ /* 0x0007e2000812187c */
[----:B------:R-:W-:-:S03]  /*d9120*/  ISETP.NE.U32.AND P1, PT, RZ, UR12, PT ;  /* 0x0000000cff007c0c */ /* 0x000fc6000bf25070 */
[----:B------:R-:W4:Y:S01]  /*d9130*/  LDL R194, [R1+0x3b28] ;  /* 0x003b280001c27983 */ /* 0x000f220000100800 */
[----:B---3--:R-:W-:-:S03]  /*d9140*/  IMAD.MOV.U32 R6, RZ, RZ, R250 ;  /* 0x000000ffff067224 */ /* 0x008fc600078e00fa */
        /* <DEDUP_REMOVED lines=9> */
[----:B-1----:R-:W-:-:S02]  /*d91e0*/  IMAD.MOV.U32 R6, RZ, RZ, R198 ;  /* 0x000000ffff067224 */ /* 0x002fc400078e00c6 */
[----:B------:R-:W-:Y:S01]  /*d91f0*/  IMAD.MOV.U32 R7, RZ, RZ, R197 ;  /* 0x000000ffff077224 */ /* 0x000fe200078e00c5 */
[----:B------:R-:W2:Y:S04]  /*d9200*/  LDL R198, [R1+0x3b40] ;  /* 0x003b400001c67983 */ /* 0x000ea80000100800 */
[----:B------:R4:W-:Y:S04]  /*d9210*/  LDGSTS.E [R2+0x15400], desc[UR60][R6.64], P1 ;  /* 0x1540000006027fae */ /* 0x0009e8000892187c */
[----:B------:R-:W2:Y:S01]  /*d9220*/  LDL R197, [R1+0x3b3c] ;  /* 0x003b3c0001c57983 */ /* 0x000ea20000100800 */
[----:B----4-:R-:W-:-:S03]  /*d9230*/  MOV R7, R251 ;  /* 0x000000fb00077202 */ /* 0x010fc60000000f00 */
        /* <DEDUP_REMOVED lines=14> */
[----:B-1----:R-:W-:Y:S01]  /*d9320*/  IMAD.MOV.U32 R6, RZ, RZ, R202 ;  /* 0x000000ffff067224 */ /* 0x002fe200078e00ca */
[----:B------:R-:W-:Y:S01]  /*d9330*/  UISETP.GT.AND UP1, UPT, UR15, 0x59, UPT ;  /* 0x000000590f00788c */ /* 0x000fe2000bf24270 */
        /* <DEDUP_REMOVED lines=24> */
[----:B------:R-:W-:Y:S01]  /*d94c0*/  UISETP.GT.AND UP1, UPT, UR15, 0x5d, UPT ;  /* 0x0000005d0f00788c */ /* 0x000fe2000bf24270 */
[----:B------:R-:W4:Y:S04]  /*d94d0*/  LDL R189, [R1+0x3d0c] ;  /* 0x003d0c0001bd7983 */ /* 0x000f280000100800 */
[----:B------:R1:W-:Y:S04]  /*d94e0*/  LDGSTS.E [R2+0x16400], desc[UR60][R6.64], P0 ;  /* 0x1640000006027fae */ /* 0x0003e8000812187c */
[----:B------:R-:W4:Y:S01]  /*d94f0*/  LDL R190, [R1+0x3d10] ;  /* 0x003d100001be7983 */ /* 0x000f220000100800 */
        /* <DEDUP_REMOVED lines=13> */
[----:B------:R-:W-:Y:S01]  /*d95d0*/  USEL UR12, UR12, URZ, !UP0 ;  /* 0x0000003f0c0c7287 */ /* 0x000fe2000c000000 */
        /* <DEDUP_REMOVED lines=10> */
[----:B------:R-:W4:Y:S04]  /*d9680*/  LDL R196, [R1+0x3d28] ;  /* 0x003d280001c47983 */ /* 0x000f280000100800 */
[----:B------:R1:W-:Y:S01]  /*d9690*/  LDGSTS.E [R2+0x16680], desc[UR60][R6.64], P0 ;  /* 0x1668000006027fae */ /* 0x0003e2000812187c */
[----:B------:R-:W-:-:S03]  /*d96a0*/  ISETP.NE.U32.AND P1, PT, RZ, UR12, PT ;  /* 0x0000000cff007c0c */ /* 0x000fc6000bf25070 */
[----:B------:R-:W4:Y:S01]  /*d96b0*/  LDL R195, [R1+0x3d24] ;  /* 0x003d240001c37983 */ /* 0x000f220000100800 */
[----:B-1----:R-:W-:Y:S02]  /*d96c0*/  IMAD.MOV.U32 R6, RZ, RZ, R198 ;  /* 0x000000ffff067224 */ /* 0x002fe400078e00c6 */
[----:B------:R-:W-:Y:S01]  /*d96d0*/  IMAD.MOV.U32 R7, RZ, RZ, R197 ;  /* 0x000000ffff077224 */ /* 0x000fe200078e00c5 */
[----:B------:R-:W4:Y:S04]  /*d96e0*/  LDL R198, [R1+0x3d30] ;  /* 0x003d300001c67983 */ /* 0x000f280000100800 */
[----:B------:R3:W-:Y:S04]  /*d96f0*/  LDGSTS.E [R2+0x16700], desc[UR60][R6.64], P0 ;  /* 0x1670000006027fae */ /* 0x0007e8000812187c */
[----:B------:R-:W4:Y:S01]  /*d9700*/  LDL R197, [R1+0x3d2c] ;  /* 0x003d2c0001c57983 */ /* 0x000f220000100800 */
[----:B---3--:R-:W-:-:S03]  /*d9710*/  IMAD.MOV.U32 R6, RZ, RZ, R250 ;  /* 0x000000ffff067224 */ /* 0x008fc600078e00fa */
[----:B------:R-:W3:Y:S01]  /*d9720*/  LDL R250, [R1+0x3c38] ;  /* 0x003c380001fa7983 */ /* 0x000ee20000100800 */
[----:B--2---:R-:W-:-:S03]  /*d9730*/  MOV R7, R249 ;  /* 0x000000f900077202 */ /* 0x004fc60000000f00 */
[----:B------:R-:W2:Y:S04]  /*d9740*/  LDL R249, [R1+0x3c34] ;  /* 0x003c340001f97983 */ /* 0x000ea80000100800 */
[----:B------:R1:W-:Y:S02]  /*d9750*/  LDGSTS.E [R2+0x16780], desc[UR60][R6.64], P0 ;  /* 0x1678000006027fae */ /* 0x0003e4000812187c */
[----:B-1----:R-:W-:Y:S02]  /*d9760*/  IMAD.MOV.U32 R6, RZ, RZ, R200 ;  /* 0x000000ffff067224 */ /* 0x002fe400078e00c8 */
[----:B------:R-:W-:Y:S01]  /*d9770*/  IMAD.MOV.U32 R7, RZ, RZ, R199 ;  /* 0x000000ffff077224 */ /* 0x000fe200078e00c7 */
[----:B------:R-:W2:Y:S04]  /*d9780*/  LDL R200, [R1+0x3d40] ;  /* 0x003d400001c87983 */ /* 0x000ea80000100800 */
[----:B------:R1:W-:Y:S04]  /*d9790*/  LDGSTS.E [R2+0x17400], desc[UR60][R6.64], P1 ;  /* 0x1740000006027fae */ /* 0x0003e8000892187c */
[----:B------:R-:W2:Y:S01]  /*d97a0*/  LDL R199, [R1+0x3d3c] ;  /* 0x003d3c0001c77983 */ /* 0x000ea20000100800 */
[----:B-1----:R-:W-:Y:S01]  /*d97b0*/  IMAD.MOV.U32 R6, RZ, RZ, R202 ;  /* 0x000000ffff067224 */ /* 0x002fe200078e00ca */
[----:B------:R-:W-:-:S02]  /*d97c0*/  MOV R7, R201 ;  /* 0x000000c900077202 */ /* 0x000fc40000000f00 */
        /* <DEDUP_REMOVED lines=40> */
[----:B------:R-:W-:Y:S01]  /*d9a50*/  USEL UR12, URZ, 0x4, !UP1 ;  /* 0x000000043f0c7887 */ /* 0x000fe2000c800000 */
[----:B------:R-:W4:Y:S04]  /*d9a60*/  LDL R189, [R1+0x3e3c] ;  /* 0x003e3c0001bd7983 */ /* 0x000f280000100800 */
[----:B------:R1:W-:Y:S04]  /*d9a70*/  LDGSTS.E [R2+0x18400], desc[UR60][R6.64], P0 ;  /* 0x1840000006027fae */ /* 0x0003e8000812187c */
[----:B------:R-:W4:Y:S01]  /*d9a80*/  LDL R190, [R1+0x3e40] ;  /* 0x003e400001be7983 */ /* 0x000f220000100800 */
[----:B-1----:R-:W-:Y:S01]  /*d9a90*/  IMAD.MOV.U32 R6, RZ, RZ, R192 ;  /* 0x000000ffff067224 */ /* 0x002fe200078e00c0 */
[----:B------:R-:W-:Y:S01]  /*d9aa0*/  MOV R7, R191 ;  /* 0x000000bf00077202 */ /* 0x000fe20000000f00 */
[----:B------:R-:W-:Y:S01]  /*d9ab0*/  USEL UR12, UR12, URZ, !UP0 ;  /* 0x0000003f0c0c7287 */ /* 0x000fe2000c000000 */
[----:B------:R-:W4:Y:S04]  /*d9ac0*/  LDL R191, [R1+0x3e44] ;  /* 0x003e440001bf7983 */ /* 0x000f280000100800 */
[----:B------:R1:W-:Y:S04]  /*d9ad0*/  LDGSTS.E [R2+0x18480], desc[UR60][R6.64], P0 ;  /* 0x1848000006027fae */ /* 0x0003e8000812187c */
[----:B------:R-:W4:Y:S01]  /*d9ae0*/  LDL R192, [R1+0x3e48] ;  /* 0x003e480001c07983 */ /* 0x000f220000100800 */
[----:B-1----:R-:W-:-:S02]  /*d9af0*/  IMAD.MOV.U32 R6, RZ, RZ, R194 ;  /* 0x000000ffff067224 */ /* 0x002fc400078e00c2 */
[----:B------:R-:W-:Y:S01]  /*d9b00*/  IMAD.MOV.U32 R7, RZ, RZ, R193 ;  /* 0x000000ffff077224 */ /* 0x000fe200078e00c1 */
[----:B------:R-:W-:Y:S01]  /*d9b10*/  ISETP.NE.U32.AND P1, PT, RZ, UR12, PT ;  /* 0x0000000cff007c0c */ /* 0x000fe2000bf25070 */
[----:B------:R-:W4:Y:S04]  /*d9b20*/  LDL R193, [R1+0x3f74] ;  /* 0x003f740001c17983 */ /* 0x000f280000100800 */
[----:B------:R1:W-:Y:S04]  /*d9b30*/  LDGSTS.E [R2+0x18500], desc[UR60][R6.64], P0 ;  /* 0x1850000006027fae */ /* 0x0003e8000812187c */
[----:B------:R-:W4:Y:S01]  /*d9b40*/  LDL R194, [R1+0x3f78] ;  /* 0x003f780001c27983 */ /* 0x000f220000100800 */
[----:B-1----:R-:W-:Y:S01]  /*d9b50*/  IMAD.MOV.U32 R6, RZ, RZ, R196 ;  /* 0x000000ffff067224 */ /* 0x002fe200078e00c4 */
[----:B------:R-:W-:-:S02]  /*d9b60*/  MOV R7, R195 ;  /* 0x000000c300077202 */ /* 0x000fc40000000f00 */
[----:B------:R-:W4:Y:S04]  /*d9b70*/  LDL R196, [R1+0x3f80] ;  /* 0x003f800001c47983 */ /* 0x000f280000100800 */
[----:B------:R1:W-:Y:S04]  /*d9b80*/  LDGSTS.E [R2+0x18580], desc[UR60][R6.64], P0 ;  /* 0x1858000006027fae */ /* 0x0003e8000812187c */
[----:B------:R-:W4:Y:S01]  /*d9b90*/  LDL R195, [R1+0x3f7c] ;  /* 0x003f7c0001c37983 */ /* 0x000f220000100800 */
[----:B-1----:R-:W-:Y:S02]  /*d9ba0*/  IMAD.MOV.U32 R6, RZ, RZ, R198 ;  /* 0x000000ffff067224 */ /* 0x002fe400078e00c6 */
[----:B------:R-:W-:Y:S01]  /*d9bb0*/  IMAD.MOV.U32 R7, RZ, RZ, R197 ;  /* 0x000000ffff077224 */ /* 0x000fe200078e00c5 */
[----:B------:R-:W4:Y:S04]  /*d9bc0*/  LDL R198, [R1+0x3f88] ;  /* 0x003f880001c67983 */ /* 0x000f280000100800 */
[----:B------:R1:W-:Y:S04]  /*d9bd0*/  LDGSTS.E [R2+0x18600], desc[UR60][R6.64], P0 ;  /* 0x1860000006027fae */ /* 0x0003e8000812187c */
[----:B------:R-:W4:Y:S01]  /*d9be0*/  LDL R197, [R1+0x3f84] ;  /* 0x003f840001c57983 */ /* 0x000f220000100800 */
[----:B-1----:R-:W-:Y:S01]  /*d9bf0*/  MOV R7, R243 ;  /* 0x000000f300077202 */ /* 0x002fe20000000f00 */
[----:B------:R-:W-:-:S02]  /*d9c00*/  IMAD.MOV.U32 R6, RZ, RZ, R24 ;  /* 0x000000ffff067224 */ /* 0x000fc400078e0018 */
[----:B------:R-:W4:Y:S04]  /*d9c10*/  LDL R243, [R1+0x3e24] ;  /* 0x003e240001f37983 */ /* 0x000f280000100800 */
[----:B------:R-:W4:Y:S04]  /*d9c20*/  LDL R24, [R1+0x3e28] ;  /* 0x003e280001187983 */ /* 0x000f280000100800 */
[----:B------:R1:W-:Y:S02]  /*d9c30*/  LDGSTS.E [R2+0x18680], desc[UR60][R6.64], P0 ;  /* 0x1868000006027fae */ /* 0x0003e4000812187c */
[----:B-1----:R-:W-:-:S02]  /*d9c40*/  IMAD.MOV.U32 R6, RZ, RZ, R200 ;  /* 0x000000ffff067224 */ /* 0x002fc400078e00c8 */
[----:B------:R-:W-:Y:S01]  /*d9c50*/  IMAD.MOV.U32 R7, RZ, RZ, R199 ;  /* 0x000000ffff077224 */ /* 0x000fe200078e00c7 */
        /* <DEDUP_REMOVED lines=23> */
[----:B-1----:R-:W-:Y:S02]  /*d9dd0*/  MOV R7, R243 ;  /* 0x000000f300077202 */ /* 0x002fe40000000f00 */
[----:B------:R-:W4:Y:S01]  /*d9de0*/  LDL R243, [R1+0x3fac] ;  /* 0x003fac0001f37983 */ /* 0x000f220000100800 */
[----:B------:R-:W-:-:S03]  /*d9df0*/  IMAD.MOV.U32 R6, RZ, RZ, R24 ;  /* 0x000000ffff067224 */ /* 0x000fc600078e0018 */
[----:B------:R-:W4:Y:S01]  /*d9e00*/  LDL R24, [R1+0x3fb0] ;  /* 0x003fb00001187983 */ /* 0x000f220000100800 */
[----:B------:R-:W-:-:S03]  /*d9e10*/  UISETP.GT.AND UP1, UPT, UR15, 0x69, UPT ;  /* 0x000000690f00788c */ /* 0x000fc6000bf24270 */
        /* <DEDUP_REMOVED lines=11> */
[----:B------:R-:W-:Y:S01]  /*d9ed0*/  UISETP.GT.AND UP1, UPT, UR15, 0x6d, UPT ;  /* 0x0000006d0f00788c */ /* 0x000fe2000bf24270 */
[----:B------:R-:W2:Y:S04]  /*d9ee0*/  LDL R187, [R1+0x3fe4] ;  /* 0x003fe40001bb7983 */ /* 0x000ea80000100800 */
[----:B------:R1:W-:Y:S04]  /*d9ef0*/  LDGSTS.E [R2+0x19680], desc[UR60][R6.64], P1 ;  /* 0x1968000006027fae */ /* 0x0003e8000892187c */
[----:B------:R-:W2:Y:S01]  /*d9f00*/  LDL R188, [R1+0x3fe8] ;  /* 0x003fe80001bc7983 */ /* 0x000ea20000100800 */
[----:B-1----:R-:W-:-:S02]  /*d9f10*/  IMAD.MOV.U32 R6, RZ, RZ, R190 ;  /* 0x000000ffff067224 */ /* 0x002fc400078e00be */
[----:B------:R-:W-:Y:S01]  /*d9f20*/  IMAD.MOV.U32 R7, RZ, RZ, R189 ;  /* 0x000000ffff077224 */ /* 0x000fe200078e00bd */
[----:B------:R-:W-:Y:S01]  /*d9f30*/  USEL UR12, URZ, 0x4, !UP1 ;  /* 0x000000043f0c7887 */ /* 0x000fe2000c800000 */
[----:B------:R-:W2:Y:S04]  /*d9f40*/  LDL R189, [R1+0x3fec] ;  /* 0x003fec0001bd7983 */ /* 0x000ea80000100800 */
[----:B------:R1:W-:Y:S04]  /*d9f50*/  LDGSTS.E [R2+0x19700], desc[UR60][R6.64], P1 ;  /* 0x1970000006027fae */ /* 0x0003e8000892187c */
[----:B------:R-:W2:Y:S01]  /*d9f60*/  LDL R190, [R1+0x3ff0] ;  /* 0x003ff00001be7983 */ /* 0x000ea20000100800 */
        /* <DEDUP_REMOVED lines=21> */
[----:B----4-:R-:W-:Y:S02]  /*da0c0*/  IMAD.MOV.U32 R6, RZ, RZ, R242 ;  /* 0x000000ffff067224 */ /* 0x010fe400078e00f2 */
[----:B------:R-:W-:Y:S01]  /*da0d0*/  IMAD.MOV.U32 R7, RZ, RZ, R251 ;  /* 0x000000ffff077224 */ /* 0x000fe200078e00fb */
[----:B------:R-:W4:Y:S04]  /*da0e0*/  LDL R242, [R1+0x3fc0] ;  /* 0x003fc00001f27983 */ /* 0x000f280000100800 */
[----:B------:R-:W4:Y:S04]  /*da0f0*/  LDL R251, [R1+0x3fbc] ;  /* 0x003fbc0001fb7983 */ /* 0x000f280000100800 */
[----:B------:R1:W-:Y:S02]  /*da100*/  LDGSTS.E [R2+0x1a700], desc[UR60][R6.64], P0 ;  /* 0x1a70000006027fae */ /* 0x0003e4000812187c */
[----:B-1----:R-:W-:Y:S01]  /*da110*/  MOV R7, R243 ;  /* 0x000000f300077202 */ /* 0x002fe20000000f00 */
[----:B------:R-:W-:Y:S01]  /*da120*/  IMAD.MOV.U32 R6, RZ, RZ, R24 ;  /* 0x000000ffff067224 */ /* 0x000fe200078e0018 */
[----:B------:R-:W4:Y:S04]  /*da130*/  LDL R243, [R1+0x3fc4] ;  /* 0x003fc40001f37983 */ /* 0x000f280000100800 */
[----:B------:R-:W4:Y:S01]  /*da140*/  LDL R24, [R1+0x3fc8] ;  /* 0x003fc80001187983 */ /* 0x000f220000100800 */
[----:B------:R-:W-:-:S03]  /*da150*/  USEL UR12, UR12, URZ, !UP0 ;  /* 0x0000003f0c0c7287 */ /* 0x000fc6000c000000 */
[----:B------:R-:W4:Y:S03]  /*da160*/  LDL.LU R191, [R1+0x60] ;  /* 0x0000600001bf7983 */ /* 0x000f260000300800 */
[----:B------:R-:W-:Y:S01]  /*da170*/  ISETP.NE.U32.AND P1, PT, RZ, UR12, PT ;  /* 0x0000000cff007c0c */ /* 0x000fe2000bf25070 */
[----:B------:R-:W4:Y:S04]  /*da180*/  LDL.LU R192, [R1+0x64] ;  /* 0x0000640001c07983 */ /* 0x000f280000300800 */
[----:B------:R-:W4:Y:S04]  /*da190*/  LDL.LU R193, [R1+0x68] ;  /* 0x0000680001c17983 */ /* 0x000f280000300800 */
[----:B------:R-:W4:Y:S04]  /*da1a0*/  LDL.LU R194, [R1+0x6c] ;  /* 0x00006c0001c27983 */ /* 0x000f280000300800 */
[----:B------:R3:W-:Y:S04]  /*da1b0*/  LDGSTS.E [R2+0x1a780], desc[UR60][R6.64], P0 ;  /* 0x1a78000006027fae */ /* 0x0007e8000812187c */
        /* <DEDUP_REMOVED lines=10> */
[----:B---3--:R-:W-:-:S02]  /*da260*/  IMAD.MOV.U32 R6, RZ, RZ, R250 ;  /* 0x000000ffff067224 */ /* 0x008fc400078e00fa */
[----:B--2---:R-:W-:Y:S02]  /*da270*/  IMAD.MOV.U32 R7, RZ, RZ, R249 ;  /* 0x000000ffff077224 */ /* 0x004fe400078e00f9 */
[----:B------:R-:W2:Y:S04]  /*da280*/  LDL.LU R249, [R1+0x58] ;  /* 0x0000580001f97983 */ /* 0x000ea80000300800 */
[----:B------:R4:W-:Y:S04]  /*da290*/  LDGSTS.E [R2+0x1b400], desc[UR60][R6.64], P1 ;  /* 0x1b40000006027fae */ /* 0x0009e8000892187c */
[----:B------:R-:W3:Y:S01]  /*da2a0*/  LDL.LU R250, [R1+0x5c] ;  /* 0x00005c0001fa7983 */ /* 0x000ee20000300800 */
[----:B----4-:R-:W-:Y:S01]  /*da2b0*/  IMAD.MOV.U32 R6, RZ, RZ, R242 ;  /* 0x000000ffff067224 */ /* 0x010fe200078e00f2 */
[----:B------:R-:W-:-:S02]  /*da2c0*/  MOV R7, R251 ;  /* 0x000000fb00077202 */ /* 0x000fc40000000f00 */
[----:B------:R-:W4:Y:S04]  /*da2d0*/  LDL.LU R251, [R1+0x30] ;  /* 0x0000300001fb7983 */ /* 0x000f280000300800 */
[----:B------:R1:W-:Y:S04]  /*da2e0*/  LDGSTS.E [R2+0x1b480], desc[UR60][R6.64], P1 ;  /* 0x1b48000006027fae */ /* 0x0003e8000892187c */
[----:B------:R-:W4:Y:S01]  /*da2f0*/  LDL.LU R242, [R1+0x34] ;  /* 0x0000340001f27983 */ /* 0x000f220000300800 */
[----:B-1----:R-:W-:-:S03]  /*da300*/  IMAD.MOV.U32 R7, RZ, RZ, R243 ;  /* 0x000000ffff077224 */ /* 0x002fc600078e00f3 */
[----:B------:R-:W4:Y:S01]  /*da310*/  LDL.LU R243, [R1+0x38] ;  /* 0x0000380001f37983 */ /* 0x000f220000300800 */
[----:B------:R-:W-:-:S03]  /*da320*/  IMAD.MOV.U32 R6, RZ, RZ, R24 ;  /* 0x000000ffff067224 */ /* 0x000fc600078e0018 */
[----:B------:R-:W4:Y:S01]  /*da330*/  LDL.LU R24, [R1+0x3c] ;  /* 0x00003c0001187983 */ /* 0x000f220000300800 */
[----:B------:R-:W-:-:S03]  /*da340*/  IMAD.MOV.U32 R173, RZ, RZ, R191 ;  /* 0x000000ffffad7224 */ /* 0x000fc600078e00bf */
[----:B------:R1:W-:Y:S01]  /*da350*/  LDGSTS.E [R2+0x1b500], desc[UR60][R6.64], P1 ;  /* 0x1b50000006027fae */ /* 0x0003e2000892187c */
[----:B------:R-:W-:Y:S01]  /*da360*/  IMAD.MOV.U32 R172, RZ, RZ, R192 ;  /* 0x000000ffffac7224 */ /* 0x000fe200078e00c0 */
[----:B------:R-:W-:Y:S01]  /*da370*/  MOV R171, R193 ;  /* 0x000000c100ab7202 */ /* 0x000fe20000000f00 */
[----:B------:R-:W-:Y:S02]  /*da380*/  IMAD.MOV.U32 R170, RZ, RZ, R194 ;  /* 0x000000ffffaa7224 */ /* 0x000fe400078e00c2 */
[----:B-1----:R-:W-:Y:S01]  /*da390*/  IMAD.MOV.U32 R6, RZ, RZ, R182 ;  /* 0x000000ffff067224 */ /* 0x002fe200078e00b6 */
[----:B------:R-:W-:Y:S01]  /*da3a0*/  MOV R7, R181 ;  /* 0x000000b500077202 */ /* 0x000fe20000000f00 */
[----:B------:R-:W-:Y:S01]  /*da3b0*/  STL.64 [R1+0x1b48], R172 ;  /* 0x001b48ac01007387 */ /* 0x000fe20000100a00 */
[----:B------:R-:W-:-:S03]  /*da3c0*/  IMAD.MOV.U32 R169, RZ, RZ, R195 ;  /* 0x000000ffffa97224 */ /* 0x000fc600078e00c3 */
[----:B------:R1:W-:Y:S01]  /*da3d0*/  LDGSTS.E [R2+0x1b580], desc[UR60][R6.64], P1 ;  /* 0x1b58000006027fae */ /* 0x0003e2000892187c */
[----:B------:R-:W-:-:S03]  /*da3e0*/  IMAD.MOV.U32 R168, RZ, RZ, R196 ;  /* 0x000000ffffa87224 */ /* 0x000fc600078e00c4 */
[----:B------:R-:W-:Y:S01]  /*da3f0*/  STL.64 [R1+0x1b40], R170 ;  /* 0x001b40aa01007387 */ /* 0x000fe20000100a00 */
[----:B------:R-:W-:Y:S01]  /*da400*/  MOV R167, R197 ;  /* 0x000000c500a77202 */ /* 0x000fe20000000f00 */
[----:B------:R-:W-:Y:S02]  /*da410*/  IMAD.MOV.U32 R166, RZ, RZ, R198 ;  /* 0x000000ffffa67224 */ /* 0x000fe400078e00c6 */
[----:B------:R-:W-:Y:S01]  /*da420*/  STL.64 [R1+0x1b38], R168 ;  /* 0x001b38a801007387 */ /* 0x000fe20000100a00 */
[----:B------:R-:W-:Y:S02]  /*da430*/  IMAD.MOV.U32 R165, RZ, RZ, R199 ;  /* 0x000000ffffa57224 */ /* 0x000fe400078e00c7 */
[----:B------:R-:W-:Y:S01]  /*da440*/  IMAD.MOV.U32 R164, RZ, RZ, R200 ;  /* 0x000000ffffa47224 */ /* 0x000fe200078e00c8 */
[----:B------:R-:W-:Y:S01]  /*da450*/  STL.64 [R1+0x1b30], R166 ;  /* 0x001b30a601007387 */ /* 0x000fe20000100a00 */
[----:B-1----:R-:W-:Y:S01]  /*da460*/  IMAD.MOV.U32 R6, RZ, RZ, R184 ;  /* 0x000000ffff067224 */ /* 0x002fe200078e00b8 */
[----:B------:R-:W-:Y:S01]  /*da470*/  MOV R163, R201 ;  /* 0x000000c900a37202 */ /* 0x000fe20000000f00 */
[----:B------:R-:W-:-:S02]  /*da480*/  IMAD.MOV.U32 R7, RZ, RZ, R183 ;  /* 0x000000ffff077224 */ /* 0x000fc400078e00b7 */
[----:B------:R-:W-:Y:S01]  /*da490*/  IMAD.MOV.U32 R162, RZ, RZ, R202 ;  /* 0x000000ffffa27224 */ /* 0x000fe200078e00ca */
[----:B------:R-:W-:Y:S01]  /*da4a0*/  STL.64 [R1+0x1b68], R164 ;  /* 0x001b68a401007387 */ /* 0x000fe20000100a00 */
[----:B------:R-:W-:Y:S02]  /*da4b0*/  IMAD.MOV.U32 R156, RZ, RZ, R222 ;  /* 0x000000ffff9c7224 */ /* 0x000fe400078e00de */
[----:B------:R-:W-:Y:S01]  /*da4c0*/  IMAD.MOV.U32 R161, RZ, RZ, R203 ;  /* 0x000000ffffa17224 */ /* 0x000fe200078e00cb */
[----:B------:R-:W-:Y:S01]  /*da4d0*/  MOV R155, R223 ;  /* 0x000000df009b7202 */ /* 0x000fe20000000f00 */
[----:B------:R-:W-:Y:S02]  /*da4e0*/  IMAD.MOV.U32 R157, RZ, RZ, R221 ;  /* 0x000000ffff9d7224 */ /* 0x000fe400078e00dd */
[----:B------:R-:W-:Y:S01]  /*da4f0*/  IMAD.MOV.U32 R160, RZ, RZ, R248 ;  /* 0x000000ffffa07224 */ /* 0x000fe200078e00f8 */
[----:B------:R-:W-:Y:S01]  /*da500*/  STL.64 [R1+0x1b60], R162 ;  /* 0x001b60a201007387 */ /* 0x000fe20000100a00 */
[----:B------:R-:W-:Y:S01]  /*da510*/  IMAD.MOV.U32 R154, RZ, RZ, R252 ;  /* 0x000000ffff9a7224 */ /* 0x000fe200078e00fc */
[----:B------:R-:W-:Y:S01]  /*da520*/  MOV R147, R127 ;  /* 0x0000007f00937202 */ /* 0x000fe20000000f00 */
[----:B------:R-:W-:Y:S01]  /*da530*/  IMAD.MOV.U32 R148, RZ, RZ, R126 ;  /* 0x000000ffff947224 */ /* 0x000fe200078e007e */
[----:B------:R-:W-:Y:S01]  /*da540*/  STL.64 [R1+0x1b58], R160 ;  /* 0x001b58a001007387 */ /* 0x000fe20000100a00 */
[----:B------:R-:W-:-:S02]  /*da550*/  IMAD.MOV.U32 R149, RZ, RZ, R125 ;  /* 0x000000ffff957224 */ /* 0x000fc400078e007d */
[----:B------:R-:W-:Y:S01]  /*da560*/  IMAD.MOV.U32 R146, RZ, RZ, R204 ;  /* 0x000000ffff927224 */ /* 0x000fe200078e00cc */
[----:B------:R1:W-:Y:S01]  /*da570*/  LDGSTS.E [R2+0x1b600], desc[UR60][R6.64], P1 ;  /* 0x1b60000006027fae */ /* 0x0003e2000892187c */
[----:B------:R-:W-:Y:S01]  /*da580*/  IMAD.MOV.U32 R144, RZ, RZ, R206 ;  /* 0x000000ffff907224 */ /* 0x000fe200078e00ce */
[----:B------:R-:W-:Y:S01]  /*da590*/  MOV R143, R207 ;  /* 0x000000cf008f7202 */ /* 0x000fe20000000f00 */
[----:B------:R-:W-:Y:S02]  /*da5a0*/  IMAD.MOV.U32 R145, RZ, RZ, R205 ;  /* 0x000000ffff917224 */ /* 0x000fe400078e00cd */
[----:B------:R-:W-:Y:S01]  /*da5b0*/  IMAD.MOV.U32 R142, RZ, RZ, R220 ;  /* 0x000000ffff8e7224 */ /* 0x000fe200078e00dc */
[----:B------:R-:W-:Y:S01]  /*da5c0*/  MOV R139, R109 ;  /* 0x0000006d008b7202 */ /* 0x000fe20000000f00 */
[----:B------:R-:W-:Y:S02]  /*da5d0*/  IMAD.MOV.U32 R140, RZ, RZ, R108 ;  /* 0x000000ffff8c7224 */ /* 0x000fe400078e006c */
[----:B------:R-:W-:-:S02]  /*da5e0*/  IMAD.MOV.U32 R141, RZ, RZ, R107 ;  /* 0x000000ffff8d7224 */ /* 0x000fc400078e006b */
[----:B-1----:R-:W-:Y:S01]  /*da5f0*/  IMAD.MOV.U32 R6, RZ, RZ, R186 ;  /* 0x000000ffff067224 */ /* 0x002fe200078e00ba */
[----:B------:R-:W-:Y:S01]  /*da600*/  MOV R7, R185 ;  /* 0x000000b900077202 */ /* 0x000fe20000000f00 */
[----:B------:R-:W-:Y:S01]  /*da610*/  IMAD.MOV.U32 R138, RZ, RZ, R110 ;  /* 0x000000ffff8a7224 */ /* 0x000fe200078e006e */
[----:B------:R-:W-:Y:S01]  /*da620*/  MOV R135, R99 ;  /* 0x0000006300877202 */ /* 0x000fe20000000f00 */
[----:B------:R-:W-:Y:S02]  /*da630*/  IMAD.MOV.U32 R136, RZ, RZ, R124 ;  /* 0x000000ffff887224 */ /* 0x000fe400078e007c */
[----:B------:R1:W-:Y:S01]  /*da640*/  LDGSTS.E [R2+0x1b680], desc[UR60][R6.64], P1 ;  /* 0x1b68000006027fae */ /* 0x0003e2000892187c */
[----:B--2---:R-:W-:Y:S01]  /*da650*/  MOV R159, R249 ;  /* 0x000000f9009f7202 */ /* 0x004fe20000000f00 */
[----:B---3--:R-:W-:-:S05]  /*da660*/  IMAD.MOV.U32 R158, RZ, RZ, R250 ;  /* 0x000000ffff9e7224 */ /* 0x008fca00078e00fa */
[----:B------:R-:W-:Y:S04]  /*da670*/  STL.64 [R1+0x1b50], R158 ;  /* 0x001b509e01007387 */ /* 0x000fe80000100a00 */
[----:B------:R-:W-:Y:S04]  /*da680*/  STL.64 [R1+0x1b88], R156 ;  /* 0x001b889c01007387 */ /* 0x000fe80000100a00 */
[----:B------:R-:W-:Y:S01]  /*da690*/  STL.64 [R1+0x1b80], R154 ;  /* 0x001b809a01007387 */ /* 0x000fe20000100a00 */
[----:B------:R-:W-:Y:S02]  /*da6a0*/  IMAD.MOV.U32 R137, RZ, RZ, R111 ;  /* 0x000000ffff897224 */ /* 0x000fe400078e006f */
[----:B-1----:R-:W-:-:S02]  /*da6b0*/  IMAD.MOV.U32 R6, RZ, RZ, R188 ;  /* 0x000000ffff067224 */ /* 0x002fc400078e00bc */
[----:B------:R-:W-:Y:S02]  /*da6c0*/  IMAD.MOV.U32 R7, RZ, RZ, R187 ;  /* 0x000000ffff077224 */ /* 0x000fe400078e00bb */
[----:B------:R-:W-:Y:S01]  /*da6d0*/  IMAD.MOV.U32 R134, RZ, RZ, R100 ;  /* 0x000000ffff867224 */ /* 0x000fe200078e0064 */
[----:B------:R-:W-:Y:S01]  /*da6e0*/  MOV R131, R103 ;  /* 0x0000006700837202 */ /* 0x000fe20000000f00 */
[----:B------:R-:W-:Y:S02]  /*da6f0*/  IMAD.MOV.U32 R132, RZ, RZ, R102 ;  /* 0x000000ffff847224 */ /* 0x000fe400078e0066 */
[----:B------:R-:W-:Y:S02]  /*da700*/  IMAD.MOV.U32 R133, RZ, RZ, R101 ;  /* 0x000000ffff857224 */ /* 0x000fe400078e0065 */
[----:B------:R-:W-:Y:S01]  /*da710*/  IMAD.MOV.U32 R130, RZ, RZ, R104 ;  /* 0x000000ffff827224 */ /* 0x000fe200078e0068 */
[----:B------:R-:W-:Y:S01]  /*da720*/  MOV R123, R97 ;  /* 0x00000061007b7202 */ /* 0x000fe20000000f00 */
[----:B------:R-:W-:Y:S01]  /*da730*/  IMAD.MOV.U32 R128, RZ, RZ, R106 ;  /* 0x000000ffff807224 */ /* 0x000fe200078e006a */
[----:B------:R1:W-:Y:S01]  /*da740*/  LDGSTS.E [R2+0x1b700], desc[UR60][R6.64], P1 ;  /* 0x1b70000006027fae */ /* 0x0003e2000892187c */
[----:B------:R-:W-:-:S02]  /*da750*/  IMAD.MOV.U32 R129, RZ, RZ, R105 ;  /* 0x000000ffff817224 */ /* 0x000fc400078e0069 */
[----:B------:R-:W-:Y:S01]  /*da760*/  IMAD.MOV.U32 R122, RZ, RZ, R98 ;  /* 0x000000ffff7a7224 */ /* 0x000fe200078e0062 */
[----:B------:R-:W-:Y:S01]  /*da770*/  MOV R119, R23 ;  /* 0x0000001700777202 */ /* 0x000fe20000000f00 */
[----:B------:R-:W-:Y:S02]  /*da780*/  IMAD.MOV.U32 R120, RZ, RZ, R22 ;  /* 0x000000ffff787224 */ /* 0x000fe400078e0016 */
[----:B------:R-:W-:Y:S02]  /*da790*/  IMAD.MOV.U32 R121, RZ, RZ, R21 ;  /* 0x000000ffff797224 */ /* 0x000fe400078e0015 */
[----:B------:R-:W-:Y:S01]  /*da7a0*/  IMAD.MOV.U32 R118, RZ, RZ, R28 ;  /* 0x000000ffff767224 */ /* 0x000fe200078e001c */
[----:B------:R-:W-:Y:S01]  /*da7b0*/  MOV R115, R13 ;  /* 0x0000000d00737202 */ /* 0x000fe20000000f00 */
[----:B------:R-:W-:Y:S01]  /*da7c0*/  IMAD.MOV.U32 R116, RZ, RZ, R30 ;  /* 0x000000ffff747224 */ /* 0x000fe200078e001e */
[----:B-1----:R-:W-:Y:S01]  /*da7d0*/  MOV R7, R189 ;  /* 0x000000bd00077202 */ /* 0x002fe20000000f00 */
[----:B------:R-:W-:-:S02]  /*da7e0*/  IMAD.MOV.U32 R6, RZ, RZ, R190 ;  /* 0x000000ffff067224 */ /* 0x000fc400078e00be */
[----:B------:R-:W-:Y:S02]  /*da7f0*/  IMAD.MOV.U32 R117, RZ, RZ, R29 ;  /* 0x000000ffff757224 */ /* 0x000fe400078e001d */
[----:B------:R-:W-:Y:S01]  /*da800*/  IMAD.MOV.U32 R114, RZ, RZ, R14 ;  /* 0x000000ffff727224 */ /* 0x000fe200078e000e */
[----:B------:R-:W-:Y:S01]  /*da810*/  MOV R75, R17 ;  /* 0x00000011004b7202 */ /* 0x000fe20000000f00 */
[----:B------:R-:W-:Y:S01]  /*da820*/  IMAD.MOV.U32 R112, RZ, RZ, R16 ;  /* 0x000000ffff707224 */ /* 0x000fe200078e0010 */
[----:B------:R1:W-:Y:S01]  /*da830*/  LDGSTS.E [R2+0x1b780], desc[UR60][R6.64], P1 ;  /* 0x1b78000006027fae */ /* 0x0003e2000892187c */
[----:B------:R-:W-:Y:S02]  /*da840*/  IMAD.MOV.U32 R113, RZ, RZ, R15 ;  /* 0x000000ffff717224 */ /* 0x000fe400078e000f */
[----:B------:R-:W-:Y:S02]  /*da850*/  IMAD.MOV.U32 R74, RZ, RZ, R18 ;  /* 0x000000ffff4a7224 */ /* 0x000fe400078e0012 */
[----:B------:R-:W-:-:S02]  /*da860*/  IMAD.MOV.U32 R72, RZ, RZ, R20 ;  /* 0x000000ffff487224 */ /* 0x000fc400078e0014 */
[----:B------:R-:W-:Y:S02]  /*da870*/  IMAD.MOV.U32 R73, RZ, RZ, R19 ;  /* 0x000000ffff497224 */ /* 0x000fe400078e0013 */
[----:B-1----:R-:W-:Y:S01]  /*da880*/  IMAD.MOV.U32 R6, RZ, RZ, R12 ;  /* 0x000000ffff067224 */ /* 0x002fe200078e000c */
[----:B------:R-:W-:Y:S01]  /*da890*/  MOV R7, R9 ;  /* 0x0000000900077202 */ /* 0x000fe20000000f00 */
[----:B----4-:R-:W-:Y:S02]  /*da8a0*/  IMAD.MOV.U32 R153, RZ, RZ, R251 ;  /* 0x000000ffff997224 */ /* 0x010fe400078e00fb */
[----:B------:R-:W-:-:S05]  /*da8b0*/  IMAD.MOV.U32 R152, RZ, RZ, R242 ;  /* 0x000000ffff987224 */ /* 0x000fca00078e00f2 */
[----:B------:R-:W-:Y:S01]  /*da8c0*/  STL.64 [R1+0x1b78], R152 ;  /* 0x001b789801007387 */ /* 0x000fe20000100a00 */
[----:B------:R-:W-:Y:S01]  /*da8d0*/  MOV R151, R243 ;  /* 0x000000f300977202 */ /* 0x000fe20000000f00 */
[----:B------:R-:W-:-:S05]  /*da8e0*/  IMAD.MOV.U32 R150, RZ, RZ, R24 ;  /* 0x000000ffff967224 */ /* 0x000fca00078e0018 */
        /* <DEDUP_REMOVED lines=21> */
[----:B------:R-:W1:Y:S04]  /*daa40*/  LDL R251, [R1+0x48a4] ;  /* 0x0048a40001fb7983 */ /* 0x000e680000100800 */
[----:B------:R-:W2:Y:S04]  /*daa50*/  LDL R242, [R1+0x48b0] ;  /* 0x0048b00001f27983 */ /* 0x000ea80000100800 */
[----:B------:R-:W3:Y:S04]  /*daa60*/  LDL R201, [R1+0x489c] ;  /* 0x00489c0001c97983 */ /* 0x000ee80000100800 */
[----:B------:R-:W4:Y:S04]  /*daa70*/  LDL R202, [R1+0x48a8] ;  /* 0x0048a80001ca7983 */ /* 0x000f280000100800 */
[----:B------:R-:W3:Y:S04]  /*daa80*/  LDL R243, [R1+0x4894] ;  /* 0x0048940001f37983 */ /* 0x000ee80000100800 */
[----:B------:R-:W3:Y:S01]  /*daa90*/  LDL R24, [R1+0x48a0] ;  /* 0x0048a00001187983 */ /* 0x000ee20000100800 */
[----:B------:R-:W-:-:S02]  /*daaa0*/  UISETP.GT.AND UP1, UPT, UR15, 0x71, UPT ;  /* 0x000000710f00788c */ /* 0x000fc4000bf24270 */
[----:B------:R-:W-:Y:S01]  /*daab0*/  UISETP.GT.AND UP2, UPT, UR15, 0x75, UPT ;  /* 0x000000750f00788c */ /* 0x000fe2000bf44270 */
[----:B------:R-:W3:Y:S01]  /*daac0*/  LDL R197, [R1+0x488c] ;  /* 0x00488c0001c57983 */ /* 0x000ee20000100800 */
[----:B------:R-:W-:Y:S02]  /*daad0*/  USEL UR12, URZ, 0x4, !UP1 ;  /* 0x000000043f0c7887 */ /* 0x000fe4000c800000 */
[----:B------:R-:W-:Y:S01]  /*daae0*/  UISETP.GT.AND UP3, UPT, UR15, 0x79, UPT ;  /* 0x000000790f00788c */ /* 0x000fe2000bf64270 */
[----:B------:R-:W3:Y:S01]  /*daaf0*/  LDL R198, [R1+0x4898] ;  /* 0x0048980001c67983 */ /* 0x000ee20000100800 */
[----:B------:R-:W-:Y:S02]  /*dab00*/  USEL UR12, UR12, URZ, !UP0 ;  /* 0x0000003f0c0c7287 */ /* 0x000fe4000c000000 */
[----:B------:R-:W-:Y:S01]  /*dab10*/  USEL UR17, URZ, 0x4, !UP2 ;  /* 0x000000043f117887 */ /* 0x000fe2000d000000 */
[----:B------:R-:W3:Y:S03]  /*dab20*/  LDL R203, [R1+0x4884] ;  /* 0x0048840001cb7983 */ /* 0x000ee60000100800 */
[----:B------:R-:W-:Y:S01]  /*dab30*/  ISETP.NE.U32.AND P0, PT, RZ, UR12, PT ;  /* 0x0000000cff007c0c */ /* 0x000fe2000bf05070 */
[----:B------:R-:W-:Y:S01]  /*dab40*/  USEL UR17, UR17, URZ, !UP0 ;  /* 0x0000003f11117287 */ /* 0x000fe2000c000000 */
[----:B------:R-:W3:Y:S01]  /*dab50*/  LDL R248, [R1+0x4890] ;  /* 0x0048900001f87983 */ /* 0x000ee20000100800 */
[----:B------:R-:W-:-:S02]  /*dab60*/  USEL UR18, URZ, 0x4, !UP3 ;  /* 0x000000043f127887 */ /* 0x000fc4000d800000 */
[----:B------:R-:W-:Y:S01]  /*dab70*/  UISETP.GT.AND UP4, UPT, UR15, 0x7d, UPT ;  /* 0x0000007d0f00788c */ /* 0x000fe2000bf84270 */
[----:B------:R-:W3:Y:S01]  /*dab80*/  LDL R199, [R1+0x487c] ;  /* 0x00487c0001c77983 */ /* 0x000ee20000100800 */
[----:B------:R-:W-:Y:S01]  /*dab90*/  ISETP.NE.U32.AND P1, PT, RZ, UR17, PT ;  /* 0x00000011ff007c0c */ /* 0x000fe2000bf25070 */
[----:B------:R-:W-:Y:S02]  /*daba0*/  USEL UR18, UR18, URZ, !UP0 ;  /* 0x0000003f12127287 */ /* 0x000fe4000c000000 */
[----:B------:R-:W-:Y:S01]  /*dabb0*/  USEL UR19, URZ, 0x4, !UP4 ;  /* 0x000000043f137887 */ /* 0x000fe2000e000000 */
[----:B------:R-:W3:Y:S04]  /*dabc0*/  LDL R200, [R1+0x4888] ;  /* 0x0048880001c87983 */ /* 0x000ee80000100800 */
[----:B------:R-:W-:Y:S01]  /*dabd0*/  LDGSTS.E [R2+0x1c400], desc[UR60][R172.64], P0 ;  /* 0x1c400000ac027fae */ /* 0x000fe2000812187c */
[----:B------:R-:W-:-:S03]  /*dabe0*/  ISETP.NE.U32.AND P2, PT, RZ, UR18, PT ;  /* 0x00000012ff007c0c */ /* 0x000fc6000bf45070 */
[----:B------:R-:W-:Y:S01]  /*dabf0*/  LDGSTS.E [R2+0x1c480], desc[UR60][R170.64], P0 ;  /* 0x1c480000aa027fae */ /* 0x000fe2000812187c */
[----:B------:R-:W-:-:S03]  /*dac00*/  USEL UR19, UR19, URZ, !UP0 ;  /* 0x0000003f13137287 */ /* 0x000fc6000c000000 */
[----:B------:R-:W-:Y:S04]  /*dac10*/  LDGSTS.E [R2+0x1c500], desc[UR60][R168.64], P0 ;  /* 0x1c500000a8027fae */ /* 0x000fe8000812187c */
        /* <DEDUP_REMOVED lines=14> */
[----:B------:R-:W3:Y:S04]  /*dad00*/  LDL R249, [R1+0x4874] ;  /* 0x0048740001f97983 */ /* 0x000ee80000100800 */
[----:B------:R-:W3:Y:S04]  /*dad10*/  LDL R250, [R1+0x4880] ;  /* 0x0048800001fa7983 */ /* 0x000ee80000100800 */
[----:B------:R-:W-:Y:S04]  /*dad20*/  LDGSTS.E [R2+0x1e400], desc[UR60][R140.64], P2 ;  /* 0x1e4000008c027fae */ /* 0x000fe8000912187c */
[----:B------:R-:W-:Y:S04]  /*dad30*/  LDGSTS.E [R2+0x1e480], desc[UR60][R138.64], P2 ;  /* 0x1e4800008a027fae */ /* 0x000fe8000912187c */
[----:B------:R-:W-:Y:S01]  /*dad40*/  LDGSTS.E [R2+0x1e500], desc[UR60][R136.64], P2 ;  /* 0x1e50000088027fae */ /* 0x000fe2000912187c */
[----:B------:R-:W-:-:S03]  /*dad50*/  UISETP.GT.AND UP5, UPT, UR15, 0x2, UPT ;  /* 0x000000020f00788c */ /* 0x000fc6000bfa4270 */
[----:B------:R-:W-:Y:S04]  /*dad60*/  LDGSTS.E [R2+0x1e580], desc[UR60][R134.64], P2 ;  /* 0x1e58000086027fae */ /* 0x000fe8000912187c */
[----:B------:R-:W-:Y:S04]  /*dad70*/  LDGSTS.E [R2+0x1e600], desc[UR60][R132.64], P2 ;  /* 0x1e60000084027fae */ /* 0x000fe8000912187c */
[----:B------:R-:W-:Y:S04]  /*dad80*/  LDGSTS.E [R2+0x1e680], desc[UR60][R130.64], P2 ;  /* 0x1e68000082027fae */ /* 0x000fe8000912187c */
[----:B------:R-:W-:Y:S01]  /*dad90*/  LDGSTS.E [R2+0x1e700], desc[UR60][R128.64], P2 ;  /* 0x1e70000080027fae */ /* 0x000fe2000912187c */
[----:B------:R-:W-:-:S03]  /*dada0*/  USEL UR20, URZ, 0x4, !UP5 ;  /* 0x000000043f147887 */ /* 0x000fc6000e800000 */
[----:B------:R-:W-:Y:S04]  /*dadb0*/  LDGSTS.E [R2+0x1e780], desc[UR60][R122.64], P2 ;  /* 0x1e7800007a027fae */ /* 0x000fe8000912187c */
[----:B------:R-:W-:Y:S04]  /*dadc0*/  LDGSTS.E [R2+0x1f400], desc[UR60][R120.64], P3 ;  /* 0x1f40000078027fae */ /* 0x000fe8000992187c */
[----:B------:R-:W-:Y:S04]  /*dadd0*/  LDGSTS.E [R2+0x1f480], desc[UR60][R118.64], P3 ;  /* 0x1f48000076027fae */ /* 0x000fe8000992187c */
[----:B------:R-:W-:Y:S01]  /*dade0*/  LDGSTS.E [R2+0x1f500], desc[UR60][R116.64], P3 ;  /* 0x1f50000074027fae */ /* 0x000fe2000992187c */
[----:B------:R-:W-:-:S03]  /*dadf0*/  USEL UR20, UR20, URZ, !UP0 ;  /* 0x0000003f14147287 */ /* 0x000fc6000c000000 */
[----:B------:R-:W-:Y:S04]  /*dae00*/  LDGSTS.E [R2+0x1f580], desc[UR60][R114.64], P3 ;  /* 0x1f58000072027fae */ /* 0x000fe8000992187c */
[----:B------:R-:W3:Y:S04]  /*dae10*/  LDL R195, [R1+0x486c] ;  /* 0x00486c0001c37983 */ /* 0x000ee80000100800 */
[----:B------:R-:W3:Y:S04]  /*dae20*/  LDL R196, [R1+0x4878] ;  /* 0x0048780001c47983 */ /* 0x000ee80000100800 */
[----:B------:R-:W-:Y:S04]  /*dae30*/  LDGSTS.E [R2+0x1f600], desc[UR60][R112.64], P3 ;  /* 0x1f60000070027fae */ /* 0x000fe8000992187c */
[----:B------:R-:W-:Y:S04]  /*dae40*/  LDGSTS.E [R2+0x1f680], desc[UR60][R74.64], P3 ;  /* 0x1f6800004a027fae */ /* 0x000fe8000992187c */
[----:B------:R-:W-:Y:S04]  /*dae50*/  LDGSTS.E [R2+0x1f700], desc[UR60][R72.64], P3 ;  /* 0x1f70000048027fae */ /* 0x000fe8000992187c */
[----:B------:R1:W-:Y:S01]  /*dae60*/  LDGSTS.E [R2+0x1f780], desc[UR60][R6.64], P3 ;  /* 0x1f78000006027fae */ /* 0x0003e2000992187c */
[----:B------:R-:W-:Y:S01]  /*dae70*/  ISETP.NE.U32.AND P4, PT, RZ, UR20, PT ;  /* 0x00000014ff007c0c */ /* 0x000fe2000bf85070 */
[----:B------:R-:W-:-:S02]  /*dae80*/  VIADD R4, R4, UR16 ;  /* 0x0000001004047c36 */ /* 0x000fc40008000000 */
[----:B------:R-:W3:Y:S04]  /*dae90*/  LDL R193, [R1+0x3454] ;  /* 0x0034540001c17983 */ /* 0x000ee80000100800 */
[----:B------:R-:W3:Y:S04]  /*daea0*/  LDL R194, [R1+0x3458] ;  /* 0x0034580001c27983 */ /* 0x000ee80000100800 */
[----:B------:R-:W3:Y:S04]  /*daeb0*/  LDL R189, [R1+0x3b4c] ;  /* 0x003b4c0001bd7983 */ /* 0x000ee80000100800 */
[----:B------:R-:W3:Y:S04]  /*daec0*/  LDL R190, [R1+0x3b50] ;  /* 0x003b500001be7983 */ /* 0x000ee80000100800 */
[----:B------:R-:W3:Y:S04]  /*daed0*/  LDL R191, [R1+0x3b54] ;  /* 0x003b540001bf7983 */ /* 0x000ee80000100800 */
[----:B------:R-:W3:Y:S01]  /*daee0*/  LDL R192, [R1+0x3b58] ;  /* 0x003b580001c07983 */ /* 0x000ee20000100800 */
[----:B-1----:R-:W-:-:S03]  /*daef0*/  IMAD.MOV.U32 R7, RZ, RZ, R251 ;  /* 0x000000ffff077224 */ /* 0x002fc600078e00fb */
[----:B------:R-:W3:Y:S01]  /*daf00*/  LDL R251, [R1+0x47a4] ;  /* 0x0047a40001fb7983 */ /* 0x000ee20000100800 */
[----:B--2---:R-:W-:-:S03]  /*daf10*/  IMAD.MOV.U32 R6, RZ, RZ, R242 ;  /* 0x000000ffff067224 */ /* 0x004fc600078e00f2 */
[----:B------:R-:W2:Y:S04]  /*daf20*/  LDL R242, [R1+0x47b0] ;  /* 0x0047b00001f27983 */ /* 0x000ea80000100800 */
[----:B------:R4:W-:Y:S02]  /*daf30*/  LDGSTS.E [R4+0x800], desc[UR60][R6.64], P4 ;  /* 0x0080000006047fae */ /* 0x0009e4000a12187c */
[----:B----4-:R-:W-:Y:S01]  /*daf40*/  MOV R6, R202 ;  /* 0x000000ca00067202 */ /* 0x010fe20000000f00 */
[----:B---3--:R-:W-:Y:S01]  /*daf50*/  IMAD.MOV.U32 R7, RZ, RZ, R201 ;  /* 0x000000ffff077224 */ /* 0x008fe200078e00c9 */
[----:B------:R-:W3:Y:S04]  /*daf60*/  LDL R202, [R1+0x47a8] ;  /* 0x0047a80001ca7983 */ /* 0x000ee80000100800 */
[----:B------:R-:W4:Y:S04]  /*daf70*/  LDL R201, [R1+0x479c] ;  /* 0x00479c0001c97983 */ /* 0x000f280000100800 */
[----:B------:R1:W-:Y:S02]  /*daf80*/  LDGSTS.E [R4+0x880], desc[UR60][R6.64], P4 ;  /* 0x0088000006047fae */ /* 0x0003e4000a12187c */
[----:B-1----:R-:W-:-:S02]  /*daf90*/  IMAD.MOV.U32 R6, RZ, RZ, R24 ;  /* 0x000000ffff067224 */ /* 0x002fc400078e0018 */
        /* <DEDUP_REMOVED lines=18> */
[----:B------:R1:W-:Y:S01]  /*db0c0*/  LDGSTS.E [R4+0xa80], desc[UR60][R6.64], P4 ;  /* 0x00a8000006047fae */ /* 0x0003e2000a12187c */
[----:B------:R-:W-:Y:S01]  /*db0d0*/  UISETP.GT.AND UP1, UPT, UR15, 0x6, UPT ;  /* 0x000000060f00788c */ /* 0x000fe2000bf24270 */
[----:B-1----:R-:W-:-:S02]  /*db0e0*/  IMAD.MOV.U32 R6, RZ, RZ, R250 ;  /* 0x000000ffff067224 */ /* 0x002fc400078e00fa */
[----:B------:R-:W-:Y:S01]  /*db0f0*/  IMAD.MOV.U32 R7, RZ, RZ, R249 ;  /* 0x000000ffff077224 */ /* 0x000fe200078e00f9 */
[----:B------:R-:W4:Y:S04]  /*db100*/  LDL R250, [R1+0x4780] ;  /* 0x0047800001fa7983 */ /* 0x000f280000100800 */
[----:B------:R-:W4:Y:S01]  /*db110*/  LDL R249, [R1+0x4774] ;  /* 0x0047740001f97983 */ /* 0x000f220000100800 */
[----:B------:R-:W-:-:S03]  /*db120*/  USEL UR12, URZ, 0x4, !UP1 ;  /* 0x000000043f0c7887 */ /* 0x000fc6000c800000 */
[----:B------:R1:W-:Y:S01]  /*db130*/  LDGSTS.E [R4+0xb00], desc[UR60][R6.64], P4 ;  /* 0x00b0000006047fae */ /* 0x0003e2000a12187c */
[----:B------:R-:W-:-:S06]  /*db140*/  USEL UR12, UR12, URZ, !UP0 ;  /* 0x0000003f0c0c7287 */ /* 0x000fcc000c000000 */
[----:B------:R-:W-:Y:S01]  /*db150*/  ISETP.NE.U32.AND P0, PT, RZ, UR12, PT ;  /* 0x0000000cff007c0c */ /* 0x000fe2000bf05070 */
[----:B-1----:R-:W-:Y:S02]  /*db160*/  IMAD.MOV.U32 R7, RZ, RZ, R195 ;  /* 0x000000ffff077224 */ /* 0x002fe400078e00c3 */
[----:B------:R-:W4:Y:S01]  /*db170*/  LDL R195, [R1+0x476c] ;  /* 0x00476c0001c37983 */ /* 0x000f220000100800 */
[----:B------:R-:W-:-:S03]  /*db180*/  MOV R6, R196 ;  /* 0x000000c400067202 */ /* 0x000fc60000000f00 */
[----:B------:R-:W4:Y:S04]  /*db190*/  LDL R196, [R1+0x4778] ;  /* 0x0047780001c47983 */ /* 0x000f280000100800 */
[----:B------:R1:W-:Y:S02]  /*db1a0*/  LDGSTS.E [R4+0xb80], desc[UR60][R6.64], P4 ;  /* 0x00b8000006047fae */ /* 0x0003e4000a12187c */
[----:B-1----:R-:W-:Y:S02]  /*db1b0*/  IMAD.MOV.U32 R7, RZ, RZ, R251 ;  /* 0x000000ffff077224 */ /* 0x002fe400078e00fb */
[----:B------:R-:W4:Y:S01]  /*db1c0*/  LDL R251, [R1+0x46a4] ;  /* 0x0046a40001fb7983 */ /* 0x000f220000100800 */
[----:B--2---:R-:W-:-:S03]  /*db1d0*/  IMAD.MOV.U32 R6, RZ, RZ, R242 ;  /* 0x000000ffff067224 */ /* 0x004fc600078e00f2 */
[----:B------:R-:W2:Y:S04]  /*db1e0*/  LDL R242, [R1+0x46b0] ;  /* 0x0046b00001f27983 */ /* 0x000ea80000100800 */
[----:B------:R3:W-:Y:S02]  /*db1f0*/  LDGSTS.E [R4+0x1800], desc[UR60][R6.64], P0 ;  /* 0x0180000006047fae */ /* 0x0007e4000812187c */
[----:B---3--:R-:W-:Y:S02]  /*db200*/  MOV R6, R202 ;  /* 0x000000ca00067202 */ /* 0x008fe40000000f00 */
[----:B------:R-:W3:Y:S01]  /*db210*/  LDL R202, [R1+0x46a8] ;  /* 0x0046a80001ca7983 */ /* 0x000ee20000100800 */
[----:B----4-:R-:W-:-:S03]  /*db220*/  IMAD.MOV.U32 R7, RZ, RZ, R201 ;  /* 0x000000ffff077224 */ /* 0x010fc600078e00c9 */
        /* <DEDUP_REMOVED lines=22> */
[----:B------:R-:W-:Y:S01]  /*db390*/  UISETP.GT.AND UP1, UPT, UR15, 0xa, UPT ;  /* 0x0000000a0f00788c */ /* 0x000fe2000bf24270 */
[----:B-1----:R-:W-:Y:S02]  /*db3a0*/  IMAD.MOV.U32 R6, RZ, RZ, R250 ;  /* 0x000000ffff067224 */ /* 0x002fe400078e00fa */
[----:B------:R-:W4:Y:S01]  /*db3b0*/  LDL R250, [R1+0x4680] ;  /* 0x0046800001fa7983 */ /* 0x000f220000100800 */
[----:B------:R-:W-:-:S03]  /*db3c0*/  IMAD.MOV.U32 R7, RZ, RZ, R249 ;  /* 0x000000ffff077224 */ /* 0x000fc600078e00f9 */
        /* <DEDUP_REMOVED lines=461> */
[----:B------:R-:W3:Y:S01]  /*dd0a0*/  LDL R24, [R1+0x3258] ;  /* 0x0032580001187983 */ /* 0x000ee20000100800 */
        /* <DEDUP_REMOVED lines=25> */
[----:B------:R-:W-:Y:S01]  /*dd240*/  USEL UR12, UR12, URZ, !UP0 ;  /* 0x0000003f0c0c7287 */ /* 0x000fe2000c000000 */
[----:B-1----:R-:W-:Y:S02]  /*dd250*/  IMAD.MOV.U32 R7, RZ, RZ, R195 ;  /* 0x000000ffff077224 */ /* 0x002fe400078e00c3 */
[----:B------:R-:W4:Y:S01]  /*dd260*/  LDL R195, [R1+0x3284] ;  /* 0x0032840001c37983 */ /* 0x000f220000100800 */
[----:B------:R-:W-:-:S03]  /*dd270*/  MOV R6, R196 ;  /* 0x000000c400067202 */ /* 0x000fc60000000f00 */
[----:B------:R-:W4:Y:S04]  /*dd280*/  LDL R196, [R1+0x3288] ;  /* 0x0032880001c47983 */ /* 0x000f280000100800 */
[----:B------:R1:W-:Y:S01]  /*dd290*/  LDGSTS.E [R4+0xcb80], desc[UR60][R6.64], P1 ;  /* 0x0cb8000006047fae */ /* 0x0003e2000892187c */
[----:B------:R-:W-:Y:S01]  /*dd2a0*/  ISETP.NE.U32.AND P0, PT, RZ, UR12, PT ;  /* 0x0000000cff007c0c */ /* 0x000fe2000bf05070 */
[----:B-1----:R-:W-:Y:S02]  /*dd2b0*/  IMAD.MOV.U32 R7, RZ, RZ, R251 ;  /* 0x000000ffff077224 */ /* 0x002fe400078e00fb */
[----:B------:R-:W4:Y:S01]  /*dd2c0*/  LDL R251, [R1+0x334c] ;  /* 0x00334c0001fb7983 */ /* 0x000f220000100800 */
[----:B--2---:R-:W-:-:S03]  /*dd2d0*/  IMAD.MOV.U32 R6, RZ, RZ, R242 ;  /* 0x000000ffff067224 */ /* 0x004fc600078e00f2 */
[----:B------:R-:W2:Y:S06]  /*dd2e0*/  LDL R242, [R1+0x3350] ;  /* 0x0033500001f27983 */ /* 0x000eac0000100800 */
[----:B------:R3:W-:Y:S02]  /*dd2f0*/  LDGSTS.E [R4+0xd800], desc[UR60][R6.64], P0 ;  /* 0x0d80000006047fae */ /* 0x0007e4000812187c */
[----:B---3--:R-:W-:Y:S02]  /*dd300*/  MOV R6, R24 ;  /* 0x0000001800067202 */ /* 0x008fe40000000f00 */
[----:B------:R-:W3:Y:S01]  /*dd310*/  LDL R24, [R1+0x3358] ;  /* 0x0033580001187983 */ /* 0x000ee20000100800 */
[----:B----4-:R-:W-:-:S03]  /*dd320*/  IMAD.MOV.U32 R7, RZ, RZ, R243 ;  /* 0x000000ffff077224 */ /* 0x010fc600078e00f3 */
        /* <DEDUP_REMOVED lines=28> */
[----:B------:R-:W-:Y:S01]  /*dd4f0*/  USEL UR12, URZ, 0x4, !UP1 ;  /* 0x000000043f0c7887 */ /* 0x000fe2000c800000 */
[----:B-1----:R-:W-:Y:S01]  /*dd500*/  MOV R6, R196 ;  /* 0x000000c400067202 */ /* 0x002fe20000000f00 */
[----:B------:R-:W-:Y:S02]  /*dd510*/  IMAD.MOV.U32 R7, RZ, RZ, R195 ;  /* 0x000000ffff077224 */ /* 0x000fe400078e00c3 */
[----:B------:R-:W-:Y:S01]  /*dd520*/  USEL UR12, UR12, URZ, !UP0 ;  /* 0x0000003f0c0c7287 */ /* 0x000fe2000c000000 */
[----:B------:R-:W4:Y:S04]  /*dd530*/  LDL R195, [R1+0x3474] ;  /* 0x0034740001c37983 */ /* 0x000f280000100800 */
[----:B------:R1:W-:Y:S01]  /*dd540*/  LDGSTS.E [R4+0xdb80], desc[UR60][R6.64], P0 ;  /* 0x0db8000006047fae */ /* 0x0003e2000812187c */
[----:B------:R-:W-:-:S03]  /*dd550*/  ISETP.NE.U32.AND P1, PT, RZ, UR12, PT ;  /* 0x0000000cff007c0c */ /* 0x000fc6000bf25070 */
[----:B------:R-:W4:Y:S01]  /*dd560*/  LDL R196, [R1+0x3478] ;  /* 0x0034780001c47983 */ /* 0x000f220000100800 */
[----:B-1----:R-:W-:-:S03]  /*dd570*/  IMAD.MOV.U32 R7, RZ, RZ, R251 ;  /* 0x000000ffff077224 */ /* 0x002fc600078e00fb */
        /* <DEDUP_REMOVED lines=36> */
[----:B--2---:R-:W-:-:S03]  /*dd7c0*/  MOV R6, R242 ;  /* 0x000000f200067202 */ /* 0x004fc60000000f00 */
[----:B------:R-:W2:Y:S04]  /*dd7d0*/  LDL R242, [R1+0x3488] ;  /* 0x0034880001f27983 */ /* 0x000ea80000100800 */
[----:B------:R3:W-:Y:S02]  /*dd7e0*/  LDGSTS.E [R4+0xeb80], desc[UR60][R6.64], P1 ;  /* 0x0eb8000006047fae */ /* 0x0007e4000892187c */
[----:B---3--:R-:W-:Y:S02]  /*dd7f0*/  IMAD.MOV.U32 R6, RZ, RZ, R24 ;  /* 0x000000ffff067224 */ /* 0x008fe400078e0018 */
[----:B------:R-:W3:Y:S01]  /*dd800*/  LDL R24, [R1+0x3558] ;  /* 0x0035580001187983 */ /* 0x000ee20000100800 */
[----:B----4-:R-:W-:-:S03]  /*dd810*/  IMAD.MOV.U32 R7, RZ, RZ, R243 ;  /* 0x000000ffff077224 */ /* 0x010fc600078e00f3 */
[----:B------:R-:W4:Y:S01]  /*dd820*/  LDL R243, [R1+0x3554] ;  /* 0x0035540001f37983 */ /* 0x000f220000100800 */
[----:B------:R-:W-:-:S04]  /*dd830*/  UISETP.GT.AND UP1, UPT, UR15, 0x3e, UPT ;  /* 0x0000003e0f00788c */ /* 0x000fc8000bf24270 */
[----:B------:R-:W-:-:S04]  /*dd840*/  USEL UR12, URZ, 0x4, !UP1 ;  /* 0x000000043f0c7887 */ /* 0x000fc8000c800000 */
[----:B------:R-:W-:-:S06]  /*dd850*/  USEL UR12, UR12, URZ, !UP0 ;  /* 0x0000003f0c0c7287 */ /* 0x000fcc000c000000 */
[----:B------:R-:W-:-:S13]  /*dd860*/  ISETP.NE.U32.AND P0, PT, RZ, UR12, PT ;  /* 0x0000000cff007c0c */ /* 0x000fda000bf05070 */
[----:B------:R1:W-:Y:S02]  /*dd870*/  LDGSTS.E [R4+0xf800], desc[UR60][R6.64], P0 ;  /* 0x0f80000006047fae */ /* 0x0003e4000812187c */
[----:B-1----:R-:W-:Y:S01]  /*dd880*/  MOV R6, R194 ;  /* 0x000000c200067202 */ /* 0x002fe20000000f00 */
[----:B------:R-:W-:Y:S01]  /*dd890*/  IMAD.MOV.U32 R7, RZ, RZ, R193 ;  /* 0x000000ffff077224 */ /* 0x000fe200078e00c1 */
        /* <DEDUP_REMOVED lines=32> */
[----:B-1----:R-:W-:Y:S02]  /*ddaa0*/  IMAD.MOV.U32 R7, RZ, RZ, R251 ;  /* 0x000000ffff077224 */ /* 0x002fe400078e00fb */
[----:B------:R-:W4:Y:S01]  /*ddab0*/  LDL R251, [R1+0x357c] ;  /* 0x00357c0001fb7983 */ /* 0x000f220000100800 */
        /* <DEDUP_REMOVED lines=8> */
[----:B---3--:R-:W-:-:S03]  /*ddb40*/  MOV R6, R24 ;  /* 0x0000001800067202 */ /* 0x008fc60000000f00 */
        /* <DEDUP_REMOVED lines=26> */
[----:B--2---:R-:W-:-:S03]  /*ddcf0*/  IMAD.MOV.U32 R6, RZ, RZ, R242 ;  /* 0x000000ffff067224 */ /* 0x004fc600078e00f2 */
[----:B------:R-:W2:Y:S04]  /*ddd00*/  LDL R242, [R1+0x3688] ;  /* 0x0036880001f27983 */ /* 0x000ea80000100800 */
[----:B------:R1:W-:Y:S02]  /*ddd10*/  LDGSTS.E [R4+0x10b00], desc[UR60][R6.64], P1 ;  /* 0x10b0000006047fae */ /* 0x0003e4000892187c */
[----:B-1----:R-:W-:Y:S01]  /*ddd20*/  MOV R6, R194 ;  /* 0x000000c200067202 */ /* 0x002fe20000000f00 */
[----:B------:R-:W-:Y:S01]  /*ddd30*/  IMAD.MOV.U32 R7, RZ, RZ, R193 ;  /* 0x000000ffff077224 */ /* 0x000fe200078e00c1 */
[----:B------:R-:W-:Y:S01]  /*ddd40*/  UISETP.GT.AND UP1, UPT, UR15, 0x46, UPT ;  /* 0x000000460f00788c */ /* 0x000fe2000bf24270 */
[----:B------:R-:W2:Y:S04]  /*ddd50*/  LDL R193, [R1+0x3774] ;  /* 0x0037740001c17983 */ /* 0x000ea80000100800 */
[----:B------:R3:W-:Y:S04]  /*ddd60*/  LDGSTS.E [R4+0x10b80], desc[UR60][R6.64], P1 ;  /* 0x10b8000006047fae */ /* 0x0007e8000892187c */
[----:B------:R-:W2:Y:S01]  /*ddd70*/  LDL R194, [R1+0x3778] ;  /* 0x0037780001c27983 */ /* 0x000ea20000100800 */
[----:B---3--:R-:W-:-:S03]  /*ddd80*/  IMAD.MOV.U32 R6, RZ, RZ, R24 ;  /* 0x000000ffff067224 */ /* 0x008fc600078e0018 */
[----:B------:R-:W3:Y:S01]  /*ddd90*/  LDL R24, [R1+0x3750] ;  /* 0x0037500001187983 */ /* 0x000ee20000100800 */
[----:B----4-:R-:W-:-:S03]  /*ddda0*/  IMAD.MOV.U32 R7, RZ, RZ, R243 ;  /* 0x000000ffff077224 */ /* 0x010fc600078e00f3 */
[----:B------:R-:W4:Y:S01]  /*dddb0*/  LDL R243, [R1+0x374c] ;  /* 0x00374c0001f37983 */ /* 0x000f220000100800 */
[----:B------:R-:W-:-:S04]  /*dddc0*/  USEL UR12, URZ, 0x4, !UP1 ;  /* 0x000000043f0c7887 */ /* 0x000fc8000c800000 */
[----:B------:R-:W-:-:S06]  /*dddd0*/  USEL UR12, UR12, URZ, !UP0 ;  /* 0x0000003f0c0c7287 */ /* 0x000fcc000c000000 */
[----:B------:R-:W-:-:S13]  /*ddde0*/  ISETP.NE.U32.AND P0, PT, RZ, UR12, PT ;  /* 0x0000000cff007c0c */ /* 0x000fda000bf05070 */
[----:B------:R1:W-:Y:S02]  /*dddf0*/  LDGSTS.E [R4+0x11800], desc[UR60][R6.64], P0 ;  /* 0x1180000006047fae */ /* 0x0003e4000812187c */
[----:B-1----:R-:W-:Y:S01]  /*dde00*/  MOV R6, R200 ;  /* 0x000000c800067202 */ /* 0x002fe20000000f00 */
[----:B------:R-:W-:Y:S01]  /*dde10*/  IMAD.MOV.U32 R7, RZ, RZ, R199 ;  /* 0x000000ffff077224 */ /* 0x000fe200078e00c7 */
[----:B------:R-:W4:Y:S04]  /*dde20*/  LDL R200, [R1+0x3758] ;  /* 0x0037580001c87983 */ /* 0x000f280000100800 */
[----:B------:R-:W4:Y:S04]  /*dde30*/  LDL R199, [R1+0x3754] ;  /* 0x0037540001c77983 */ /* 0x000f280000100800 */
[----:B------:R1:W-:Y:S02]  /*dde40*/  LDGSTS.E [R4+0x11880], desc[UR60][R6.64], P0 ;  /* 0x1188000006047fae */ /* 0x0003e4000812187c */
[----:B-1----:R-:W-:-:S02]  /*dde50*/  IMAD.MOV.U32 R6, RZ, RZ, R202 ;  /* 0x000000ffff067224 */ /* 0x002fc400078e00ca */
[----:B------:R-:W4:Y:S01]  /*dde60*/  LDL R202, [R1+0x3760] ;  /* 0x0037600001ca7983 */ /* 0x000f220000100800 */
[----:B------:R-:W-:-:S03]  /*dde70*/  IMAD.MOV.U32 R7, RZ, RZ, R201 ;  /* 0x000000ffff077224 */ /* 0x000fc600078e00c9 */
[----:B------:R-:W4:Y:S04]  /*dde80*/  LDL R201, [R1+0x375c] ;  /* 0x00375c0001c97983 */ /* 0x000f280000100800 */
[----:B------:R1:W-:Y:S02]  /*dde90*/  LDGSTS.E [R4+0x11900], desc[UR60][R6.64], P0 ;  /* 0x1190000006047fae */ /* 0x0003e4000812187c */
[----:B-1----:R-:W-:Y:S01]  /*ddea0*/  MOV R6, R196 ;  /* 0x000000c400067202 */ /* 0x002fe20000000f00 */
[----:B------:R-:W-:Y:S01]  /*ddeb0*/  IMAD.MOV.U32 R7, RZ, RZ, R195 ;  /* 0x000000ffff077224 */ /* 0x000fe200078e00c3 */
        /* <DEDUP_REMOVED lines=15> */
[----:B------:R-:W-:Y:S01]  /*ddfb0*/  IMAD.MOV.U32 R7, RZ, RZ, R197 ;  /* 0x000000ffff077224 */ /* 0x000fe200078e00c5 */
[----:B------:R-:W4:Y:S04]  /*ddfc0*/  LDL R198, [R1+0x3788] ;  /* 0x0037880001c67983 */ /* 0x000f280000100800 */
[----:B------:R1:W-:Y:S04]  /*ddfd0*/  LDGSTS.E [R4+0x11b00], desc[UR60][R6.64], P0 ;  /* 0x11b0000006047fae */ /* 0x0003e8000812187c */
[----:B------:R-:W4:Y:S01]  /*ddfe0*/  LDL R197, [R1+0x3784] ;  /* 0x0037840001c57983 */ /* 0x000f220000100800 */
[----:B-1----:R-:W-:-:S03]  /*ddff0*/  IMAD.MOV.U32 R7, RZ, RZ, R251 ;  /* 0x000000ffff077224 */ /* 0x002fc600078e00fb */
[----:B------:R-:W4:Y:S01]  /*de000*/  LDL R251, [R1+0x377c] ;  /* 0x00377c0001fb7983 */ /* 0x000f220000100800 */
[----:B--2---:R-:W-:-:S03]  /*de010*/  MOV R6, R242 ;  /* 0x000000f200067202 */ /* 0x004fc60000000f00 */
[----:B------:R-:W2:Y:S04]  /*de020*/  LDL R242, [R1+0x3780] ;  /* 0x0037800001f27983 */ /* 0x000ea80000100800 */
[----:B------:R3:W-:Y:S02]  /*de030*/  LDGSTS.E [R4+0x11b80], desc[UR60][R6.64], P0 ;  /* 0x11b8000006047fae */ /* 0x0007e4000812187c */
[----:B---3--:R-:W-:Y:S02]  /*de040*/  IMAD.MOV.U32 R6, RZ, RZ, R24 ;  /* 0x000000ffff067224 */ /* 0x008fe400078e0018 */
[----:B------:R-:W3:Y:S01]  /*de050*/  LDL R24, [R1+0x3850] ;  /* 0x0038500001187983 */ /* 0x000ee20000100800 */
[----:B----4-:R-:W-:-:S03]  /*de060*/  MOV R7, R243 ;  /* 0x000000f300077202 */ /* 0x010fc60000000f00 */
[----:B------:R-:W4:Y:S01]  /*de070*/  LDL R243, [R1+0x384c] ;  /* 0x00384c0001f37983 */ /* 0x000f220000100800 */
[----:B------:R-:W-:-:S04]  /*de080*/  USEL UR12, URZ, 0x4, !UP1 ;  /* 0x000000043f0c7887 */ /* 0x000fc8000c800000 */
[----:B------:R-:W-:-:S06]  /*de090*/  USEL UR12, UR12, URZ, !UP0 ;  /* 0x0000003f0c0c7287 */ /* 0x000fcc000c000000 */
[----:B------:R-:W-:-:S13]  /*de0a0*/  ISETP.NE.U32.AND P1, PT, RZ, UR12, PT ;  /* 0x0000000cff007c0c */ /* 0x000fda000bf25070 */
        /* <DEDUP_REMOVED lines=27> */
[----:B-1----:R-:W-:-:S03]  /*de260*/  MOV R7, R251 ;  /* 0x000000fb00077202 */ /* 0x002fc60000000f00 */
[----:B------:R-:W4:Y:S01]  /*de270*/  LDL R251, [R1+0x387c] ;  /* 0x00387c0001fb7983 */ /* 0x000f220000100800 */
[----:B--2---:R-:W-:-:S03]  /*de280*/  IMAD.MOV.U32 R6, RZ, RZ, R242 ;  /* 0x000000ffff067224 */ /* 0x004fc600078e00f2 */
[----:B------:R-:W2:Y:S04]  /*de290*/  LDL R242, [R1+0x3880] ;  /* 0x0038800001f27983 */ /* 0x000ea80000100800 */
[----:B------:R1:W-:Y:S02]  /*de2a0*/  LDGSTS.E [R4+0x12b00], desc[UR60][R6.64], P1 ;  /* 0x12b0000006047fae */ /* 0x0003e4000892187c */
[----:B-1----:R-:W-:Y:S02]  /*de2b0*/  IMAD.MOV.U32 R6, RZ, RZ, R198 ;  /* 0x000000ffff067224 */ /* 0x002fe400078e00c6 */
[----:B------:R-:W-:Y:S01]  /*de2c0*/  IMAD.MOV.U32 R7, RZ, RZ, R197 ;  /* 0x000000ffff077224 */ /* 0x000fe200078e00c5 */
[----:B------:R-:W2:Y:S04]  /*de2d0*/  LDL R198, [R1+0x3888] ;  /* 0x0038880001c67983 */ /* 0x000ea80000100800 */
[----:B------:R-:W2:Y:S04]  /*de2e0*/  LDL R197, [R1+0x3884] ;  /* 0x0038840001c57983 */ /* 0x000ea80000100800 */
[----:B------:R3:W-:Y:S02]  /*de2f0*/  LDGSTS.E [R4+0x12b80], desc[UR60][R6.64], P1 ;  /* 0x12b8000006047fae */ /* 0x0007e4000892187c */
[----:B---3--:R-:W-:-:S02]  /*de300*/  MOV R6, R24 ;  /* 0x0000001800067202 */ /* 0x008fc40000000f00 */
[----:B------:R-:W3:Y:S01]  /*de310*/  LDL R24, [R1+0x3950] ;  /* 0x0039500001187983 */ /* 0x000ee20000100800 */
[----:B----4-:R-:W-:-:S03]  /*de320*/  IMAD.MOV.U32 R7, RZ, RZ, R243 ;  /* 0x000000ffff077224 */ /* 0x010fc600078e00f3 */
[----:B------:R-:W4:Y:S01]  /*de330*/  LDL R243, [R1+0x394c] ;  /* 0x00394c0001f37983 */ /* 0x000f220000100800 */
[----:B------:R-:W-:-:S04]  /*de340*/  USEL UR12, URZ, 0x4, !UP1 ;  /* 0x000000043f0c7887 */ /* 0x000fc8000c800000 */
[----:B------:R-:W-:-:S06]  /*de350*/  USEL UR12, UR12, URZ, !UP0 ;  /* 0x0000003f0c0c7287 */ /* 0x000fcc000c000000 */
[----:B------:R-:W-:-:S13]  /*de360*/  ISETP.NE.U32.AND P0, PT, RZ, UR12, PT ;  /* 0x0000000cff007c0c */ /* 0x000fda000bf05070 */
        /* <DEDUP_REMOVED lines=31> */
[----:B-1----:R-:W-:Y:S01]  /*de560*/  IMAD.MOV.U32 R6, RZ, RZ, R198 ;  /* 0x000000ffff067224 */ /* 0x002fe200078e00c6 */
[----:B------:R-:W-:Y:S01]  /*de570*/  UISETP.GT.AND UP1, UPT, UR15, 0x52, UPT ;  /* 0x000000520f00788c */ /* 0x000fe2000bf24270 */
[----:B------:R-:W2:Y:S01]  /*de580*/  LDL R198, [R1+0x3a58] ;  /* 0x003a580001c67983 */ /* 0x000ea20000100800 */
[----:B------:R-:W-:Y:S02]  /*de590*/  MOV R7, R197 ;  /* 0x000000c500077202 */ /* 0x000fe40000000f00 */
[----:B------:R-:W-:Y:S01]  /*de5a0*/  USEL UR12, URZ, 0x4, !UP1 ;  /* 0x000000043f0c7887 */ /* 0x000fe2000c800000 */
[----:B------:R-:W2:Y:S04]  /*de5b0*/  LDL R197, [R1+0x3a54] ;  /* 0x003a540001c57983 */ /* 0x000ea80000100800 */
[----:B------:R3:W-:Y:S02]  /*de5c0*/  LDGSTS.E [R4+0x13b80], desc[UR60][R6.64], P0 ;  /* 0x13b8000006047fae */ /* 0x0007e4000812187c */
[----:B---3--:R-:W-:-:S02]  /*de5d0*/  IMAD.MOV.U32 R6, RZ, RZ, R24 ;  /* 0x000000ffff067224 */ /* 0x008fc400078e0018 */
[----:B------:R-:W3:Y:S01]  /*de5e0*/  LDL R24, [R1+0x3a50] ;  /* 0x003a500001187983 */ /* 0x000ee20000100800 */
[----:B----4-:R-:W-:-:S03]  /*de5f0*/  IMAD.MOV.U32 R7, RZ, RZ, R243 ;  /* 0x000000ffff077224 */ /* 0x010fc600078e00f3 */
[----:B------:R-:W4:Y:S01]  /*de600*/  LDL R243, [R1+0x3a4c] ;  /* 0x003a4c0001f37983 */ /* 0x000f220000100800 */
[----:B------:R-:W-:-:S06]  /*de610*/  USEL UR12, UR12, URZ, !UP0 ;  /* 0x0000003f0c0c7287 */ /* 0x000fcc000c000000 */
[----:B------:R-:W-:-:S13]  /*de620*/  ISETP.NE.U32.AND P1, PT, RZ, UR12, PT ;  /* 0x0000000cff007c0c */ /* 0x000fda000bf25070 */
        /* <DEDUP_REMOVED lines=34> */
[----:B------:R-:W-:Y:S01]  /*de850*/  USEL UR12, URZ, 0x4, !UP1 ;  /* 0x000000043f0c7887 */ /* 0x000fe2000c800000 */
[----:B------:R-:W2:Y:S04]  /*de860*/  LDL R195, [R1+0x3b74] ;  /* 0x003b740001c37983 */ /* 0x000ea80000100800 */
[----:B------:R3:W-:Y:S04]  /*de870*/  LDGSTS.E [R4+0x14b80], desc[UR60][R6.64], P1 ;  /* 0x14b8000006047fae */ /* 0x0007e8000892187c */
[----:B------:R-:W2:Y:S01]  /*de880*/  LDL R196, [R1+0x3b78] ;  /* 0x003b780001c47983 */ /* 0x000ea20000100800 */
[----:B---3--:R-:W-:-:S03]  /*de890*/  IMAD.MOV.U32 R6, RZ, RZ, R24 ;  /* 0x000000ffff067224 */ /* 0x008fc600078e0018 */
[----:B------:R-:W3:Y:S01]  /*de8a0*/  LDL R24, [R1+0x3a88] ;  /* 0x003a880001187983 */ /* 0x000ee20000100800 */
[----:B----4-:R-:W-:-:S03]  /*de8b0*/  MOV R7, R243 ;  /* 0x000000f300077202 */ /* 0x010fc60000000f00 */
[----:B------:R-:W4:Y:S01]  /*de8c0*/  LDL R243, [R1+0x3a84] ;  /* 0x003a840001f37983 */ /* 0x000f220000100800 */
[----:B------:R-:W-:-:S06]  /*de8d0*/  USEL UR12, UR12, URZ, !UP0 ;  /* 0x0000003f0c0c7287 */ /* 0x000fcc000c000000 */
[----:B------:R-:W-:-:S13]  /*de8e0*/  ISETP.NE.U32.AND P0, PT, RZ, UR12, PT ;  /* 0x0000000cff007c0c */ /* 0x000fda000bf05070 */
[----:B------:R1:W-:Y:S02]  /*de8f0*/  LDGSTS.E [R4+0x15800], desc[UR60][R6.64], P0 ;  /* 0x1580000006047fae */ /* 0x0003e4000812187c */
[----:B-1----:R-:W-:Y:S02]  /*de900*/  IMAD.MOV.U32 R6, RZ, RZ, R198 ;  /* 0x000000ffff067224 */ /* 0x002fe400078e00c6 */
[----:B------:R-:W-:Y:S01]  /*de910*/  IMAD.MOV.U32 R7, RZ, RZ, R197 ;  /* 0x000000ffff077224 */ /* 0x000fe200078e00c5 */
[----:B------:R-:W4:Y:S04]  /*de920*/  LDL R198, [R1+0x3b88] ;  /* 0x003b880001c67983 */ /* 0x000f280000100800 */
[----:B------:R1:W-:Y:S04]  /*de930*/  LDGSTS.E [R4+0x15880], desc[UR60][R6.64], P0 ;  /* 0x1588000006047fae */ /* 0x0003e8000812187c */
[----:B------:R-:W4:Y:S01]  /*de940*/  LDL R197, [R1+0x3b84] ;  /* 0x003b840001c57983 */ /* 0x000f220000100800 */
[----:B-1----:R-:W-:-:S03]  /*de950*/  MOV R6, R200 ;  /* 0x000000c800067202 */ /* 0x002fc60000000f00 */
        /* <DEDUP_REMOVED lines=19> */
[----:B-1----:R-:W-:Y:S02]  /*dea90*/  MOV R7, R251 ;  /* 0x000000fb00077202 */ /* 0x002fe40000000f00 */
[----:B------:R-:W4:Y:S01]  /*deaa0*/  LDL R251, [R1+0x3c54] ;  /* 0x003c540001fb7983 */ /* 0x000f220000100800 */
[----:B--2---:R-:W-:-:S03]  /*deab0*/  IMAD.MOV.U32 R6, RZ, RZ, R242 ;  /* 0x000000ffff067224 */ /* 0x004fc600078e00f2 */
[----:B------:R-:W2:Y:S04]  /*deac0*/  LDL R242, [R1+0x3c58] ;  /* 0x003c580001f27983 */ /* 0x000ea80000100800 */
[----:B------:R3:W-:Y:S02]  /*dead0*/  LDGSTS.E [R4+0x15b00], desc[UR60][R6.64], P0 ;  /* 0x15b0000006047fae */ /* 0x0007e4000812187c */
[----:B---3--:R-:W-:Y:S02]  /*deae0*/  IMAD.MOV.U32 R6, RZ, RZ, R24 ;  /* 0x000000ffff067224 */ /* 0x008fe400078e0018 */
[----:B------:R-:W3:Y:S01]  /*deaf0*/  LDL R24, [R1+0x3c60] ;  /* 0x003c600001187983 */ /* 0x000ee20000100800 */
[----:B----4-:R-:W-:-:S03]  /*deb00*/  IMAD.MOV.U32 R7, RZ, RZ, R243 ;  /* 0x000000ffff077224 */ /* 0x010fc600078e00f3 */
[----:B------:R-:W4:Y:S01]  /*deb10*/  LDL R243, [R1+0x3c5c] ;  /* 0x003c5c0001f37983 */ /* 0x000f220000100800 */
[----:B------:R-:W-:-:S03]  /*deb20*/  UISETP.GT.AND UP1, UPT, UR15, 0x5a, UPT ;  /* 0x0000005a0f00788c */ /* 0x000fc6000bf24270 */
[----:B------:R1:W-:Y:S01]  /*deb30*/  LDGSTS.E [R4+0x15b80], desc[UR60][R6.64], P0 ;  /* 0x15b8000006047fae */ /* 0x0003e2000812187c */
[----:B------:R-:W-:-:S04]  /*deb40*/  USEL UR12, URZ, 0x4, !UP1 ;  /* 0x000000043f0c7887 */ /* 0x000fc8000c800000 */
[----:B------:R-:W-:-:S06]  /*deb50*/  USEL UR12, UR12, URZ, !UP0 ;  /* 0x0000003f0c0c7287 */ /* 0x000fcc000c000000 */
[----:B------:R-:W-:Y:S01]  /*deb60*/  ISETP.NE.U32.AND P1, PT, RZ, UR12, PT ;  /* 0x0000000cff007c0c */ /* 0x000fe2000bf25070 */
[----:B-1----:R-:W-:Y:S01]  /*deb70*/  IMAD.MOV.U32 R7, RZ, RZ, R189 ;  /* 0x000000ffff077224 */ /* 0x002fe200078e00bd */
[----:B------:R-:W-:Y:S01]  /*deb80*/  MOV R6, R190 ;  /* 0x000000be00067202 */ /* 0x000fe20000000f00 */
[----:B------:R-:W-:Y:S01]  /*deb90*/  UISETP.GT.AND UP1, UPT, UR15, 0x5e, UPT ;  /* 0x0000005e0f00788c */ /* 0x000fe2000bf24270 */
[----:B------:R-:W4:Y:S04]  /*deba0*/  LDL R189, [R1+0x3c84] ;  /* 0x003c840001bd7983 */ /* 0x000f280000100800 */
[----:B------:R-:W4:Y:S05]  /*debb0*/  LDL R190, [R1+0x3c88] ;  /* 0x003c880001be7983 */ /* 0x000f2a0000100800 */
        /* <DEDUP_REMOVED lines=9> */
[----:B------:R-:W-:Y:S01]  /*dec50*/  USEL UR12, UR12, URZ, !UP0 ;  /* 0x0000003f0c0c7287 */ /* 0x000fe2000c000000 */
[----:B------:R-:W4:Y:S04]  /*dec60*/  LDL R193, [R1+0x3d54] ;  /* 0x003d540001c17983 */ /* 0x000f280000100800 */
[----:B------:R1:W-:Y:S04]  /*dec70*/  LDGSTS.E [R4+0x16900], desc[UR60][R6.64], P1 ;  /* 0x1690000006047fae */ /* 0x0003e8000892187c */
[----:B------:R-:W4:Y:S01]  /*dec80*/  LDL R194, [R1+0x3d58] ;  /* 0x003d580001c27983 */ /* 0x000f220000100800 */
[----:B-1----:R-:W-:Y:S01]  /*dec90*/  MOV R6, R202 ;  /* 0x000000ca00067202 */ /* 0x002fe20000000f00 */
[----:B------:R-:W-:-:S02]  /*deca0*/  IMAD.MOV.U32 R7, RZ, RZ, R201 ;  /* 0x000000ffff077224 */ /* 0x000fc400078e00c9 */
[----:B------:R-:W4:Y:S04]  /*decb0*/  LDL R202, [R1+0x3c68] ;  /* 0x003c680001ca7983 */ /* 0x000f280000100800 */
[----:B------:R-:W4:Y:S04]  /*decc0*/  LDL R201, [R1+0x3c64] ;  /* 0x003c640001c97983 */ /* 0x000f280000100800 */
[----:B------:R1:W-:Y:S01]  /*decd0*/  LDGSTS.E [R4+0x16980], desc[UR60][R6.64], P1 ;  /* 0x1698000006047fae */ /* 0x0003e2000892187c */
[----:B------:R-:W-:Y:S01]  /*dece0*/  ISETP.NE.U32.AND P0, PT, RZ, UR12, PT ;  /* 0x0000000cff007c0c */ /* 0x000fe2000bf05070 */
        /* <DEDUP_REMOVED lines=33> */
[----:B------:R-:W4:Y:S04]  /*def00*/  LDL R243, [R1+0x3d5c] ;  /* 0x003d5c0001f37983 */ /* 0x000f280000100800 */
[----:B------:R1:W-:Y:S01]  /*def10*/  LDGSTS.E [R4+0x17900], desc[UR60][R6.64], P0 ;  /* 0x1790000006047fae */ /* 0x0003e2000812187c */
[----:B------:R-:W-:-:S04]  /*def20*/  UISETP.GT.AND UP1, UPT, UR15, 0x62, UPT ;  /* 0x000000620f00788c */ /* 0x000fc8000bf24270 */
[----:B------:R-:W-:-:S04]  /*def30*/  USEL UR12, URZ, 0x4, !UP1 ;  /* 0x000000043f0c7887 */ /* 0x000fc8000c800000 */
[----:B------:R-:W-:-:S06]  /*def40*/  USEL UR12, UR12, URZ, !UP0 ;  /* 0x0000003f0c0c7287 */ /* 0x000fcc000c000000 */
[----:B------:R-:W-:Y:S01]  /*def50*/  ISETP.NE.U32.AND P1, PT, RZ, UR12, PT ;  /* 0x0000000cff007c0c */ /* 0x000fe2000bf25070 */
        /* <DEDUP_REMOVED lines=26> */
[----:B-1----:R-:W-:Y:S01]  /*df100*/  IMAD.MOV.U32 R6, RZ, RZ, R192 ;  /* 0x000000ffff067224 */ /* 0x002fe200078e00c0 */
[----:B------:R-:W-:Y:S01]  /*df110*/  MOV R7, R191 ;  /* 0x000000bf00077202 */ /* 0x000fe20000000f00 */
[----:B------:R-:W-:Y:S01]  /*df120*/  USEL UR12, URZ, 0x4, !UP1 ;  /* 0x000000043f0c7887 */ /* 0x000fe2000c800000 */
[----:B------:R-:W2:Y:S04]  /*df130*/  LDL R191, [R1+0x3e7c] ;  /* 0x003e7c0001bf7983 */ /* 0x000ea80000100800 */
[----:B------:R1:W-:Y:S04]  /*df140*/  LDGSTS.E [R4+0x18800], desc[UR60][R6.64], P1 ;  /* 0x1880000006047fae */ /* 0x0003e8000892187c */
[----:B------:R-:W2:Y:S01]  /*df150*/  LDL R192, [R1+0x3e80] ;  /* 0x003e800001c07983 */ /* 0x000ea20000100800 */
[----:B-1----:R-:W-:-:S02]  /*df160*/  IMAD.MOV.U32 R6, RZ, RZ, R194 ;  /* 0x000000ffff067224 */ /* 0x002fc400078e00c2 */
[----:B------:R-:W-:Y:S01]  /*df170*/  IMAD.MOV.U32 R7, RZ, RZ, R193 ;  /* 0x000000ffff077224 */ /* 0x000fe200078e00c1 */
[----:B------:R-:W-:Y:S01]  /*df180*/  USEL UR12, UR12, URZ, !UP0 ;  /* 0x0000003f0c0c7287 */ /* 0x000fe2000c000000 */
[----:B------:R-:W2:Y:S04]  /*df190*/  LDL R193, [R1+0x3e84] ;  /* 0x003e840001c17983 */ /* 0x000ea80000100800 */
[----:B------:R3:W-:Y:S04]  /*df1a0*/  LDGSTS.E [R4+0x18880], desc[UR60][R6.64], P1 ;  /* 0x1888000006047fae */ /* 0x0007e8000892187c */
[----:B------:R-:W2:Y:S01]  /*df1b0*/  LDL R194, [R1+0x3e88] ;  /* 0x003e880001c27983 */ /* 0x000ea20000100800 */
[----:B---3--:R-:W-:Y:S01]  /*df1c0*/  MOV R6, R24 ;  /* 0x0000001800067202 */ /* 0x008fe20000000f00 */
[----:B----4-:R-:W-:-:S02]  /*df1d0*/  IMAD.MOV.U32 R7, RZ, RZ, R243 ;  /* 0x000000ffff077224 */ /* 0x010fc400078e00f3 */
[----:B------:R-:W3:Y:S04]  /*df1e0*/  LDL R24, [R1+0x3e60] ;  /* 0x003e600001187983 */ /* 0x000ee80000100800 */
        /* <DEDUP_REMOVED lines=8> */
[----:B-1----:R-:W-:-:S03]  /*df270*/  IMAD.MOV.U32 R6, RZ, RZ, R248 ;  /* 0x000000ffff067224 */ /* 0x002fc600078e00f8 */
[----:B------:R-:W4:Y:S01]  /*df280*/  LDL R248, [R1+0x3e68] ;  /* 0x003e680001f87983 */ /* 0x000f220000100800 */
[----:B------:R-:W-:-:S03]  /*df290*/  IMAD.MOV.U32 R7, RZ, RZ, R203 ;  /* 0x000000ffff077224 */ /* 0x000fc600078e00cb */
[----:B------:R-:W4:Y:S04]  /*df2a0*/  LDL R203, [R1+0x3e64] ;  /* 0x003e640001cb7983 */ /* 0x000f280000100800 */
[----:B------:R1:W-:Y:S02]  /*df2b0*/  LDGSTS.E [R4+0x18a00], desc[UR60][R6.64], P1 ;  /* 0x18a0000006047fae */ /* 0x0003e4000892187c */
[----:B-1----:R-:W-:Y:S01]  /*df2c0*/  MOV R6, R198 ;  /* 0x000000c600067202 */ /* 0x002fe20000000f00 */
[----:B------:R-:W-:Y:S01]  /*df2d0*/  IMAD.MOV.U32 R7, RZ, RZ, R197 ;  /* 0x000000ffff077224 */ /* 0x000fe200078e00c5 */
[----:B------:R-:W4:Y:S04]  /*df2e0*/  LDL R198, [R1+0x4010] ;  /* 0x0040100001c67983 */ /* 0x000f280000100800 */
[----:B------:R1:W-:Y:S04]  /*df2f0*/  LDGSTS.E [R4+0x18a80], desc[UR60][R6.64], P1 ;  /* 0x18a8000006047fae */ /* 0x0003e8000892187c */
[----:B------:R-:W4:Y:S01]  /*df300*/  LDL R197, [R1+0x400c] ;  /* 0x00400c0001c57983 */ /* 0x000f220000100800 */
        /* <DEDUP_REMOVED lines=17> */
[----:B-1----:R-:W-:-:S02]  /*df420*/  MOV R7, R251 ;  /* 0x000000fb00077202 */ /* 0x002fc40000000f00 */
[----:B------:R-:W4:Y:S01]  /*df430*/  LDL R251, [R1+0x3ff4] ;  /* 0x003ff40001fb7983 */ /* 0x000f220000100800 */
[----:B--2---:R-:W-:-:S03]  /*df440*/  IMAD.MOV.U32 R6, RZ, RZ, R242 ;  /* 0x000000ffff067224 */ /* 0x004fc600078e00f2 */
[----:B------:R-:W2:Y:S04]  /*df450*/  LDL R242, [R1+0x3ff8] ;  /* 0x003ff80001f27983 */ /* 0x000ea80000100800 */
[----:B------:R3:W-:Y:S02]  /*df460*/  LDGSTS.E [R4+0x19880], desc[UR60][R6.64], P0 ;  /* 0x1988000006047fae */ /* 0x0007e4000812187c */
[----:B---3--:R-:W-:Y:S02]  /*df470*/  IMAD.MOV.U32 R6, RZ, RZ, R24 ;  /* 0x000000ffff067224 */ /* 0x008fe400078e0018 */
[----:B------:R-:W3:Y:S01]  /*df480*/  LDL R24, [R1+0x4008] ;  /* 0x0040080001187983 */ /* 0x000ee20000100800 */
[----:B----4-:R-:W-:-:S03]  /*df490*/  IMAD.MOV.U32 R7, RZ, RZ, R243 ;  /* 0x000000ffff077224 */ /* 0x010fc600078e00f3 */
[----:B------:R-:W4:Y:S04]  /*df4a0*/  LDL R243, [R1+0x4004] ;  /* 0x0040040001f37983 */ /* 0x000f280000100800 */
        /* <DEDUP_REMOVED lines=31> */
[----:B--2---:R-:W-:-:S02]  /*df6a0*/  IMAD.MOV.U32 R6, RZ, RZ, R242 ;  /* 0x000000ffff067224 */ /* 0x004fc400078e00f2 */
[----:B------:R-:W-:Y:S01]  /*df6b0*/  IMAD.MOV.U32 R7, RZ, RZ, R251 ;  /* 0x000000ffff077224 */ /* 0x000fe200078e00fb */
[----:B------:R-:W2:Y:S04]  /*df6c0*/  LDL R242, [R1+0x4078] ;  /* 0x0040780001f27983 */ /* 0x000ea80000100800 */
[----:B------:R1:W-:Y:S04]  /*df6d0*/  LDGSTS.E [R4+0x1a800], desc[UR60][R6.64], P1 ;  /* 0x1a80000006047fae */ /* 0x0003e8000892187c */
[----:B------:R-:W2:Y:S01]  /*df6e0*/  LDL R251, [R1+0x4074] ;  /* 0x0040740001fb7983 */ /* 0x000ea20000100800 */
[----:B-1----:R-:W-:Y:S01]  /*df6f0*/  MOV R6, R196 ;  /* 0x000000c400067202 */ /* 0x002fe20000000f00 */
[----:B------:R-:W-:-:S05]  /*df700*/  IMAD.MOV.U32 R7, RZ, RZ, R195 ;  /* 0x000000ffff077224 */ /* 0x000fca00078e00c3 */
[----:B------:R3:W-:Y:S02]  /*df710*/  LDGSTS.E [R4+0x1a880], desc[UR60][R6.64], P1 ;  /* 0x1a88000006047fae */ /* 0x0007e4000892187c */
[----:B---3--:R-:W-:Y:S02]  /*df720*/  IMAD.MOV.U32 R6, RZ, RZ, R24 ;  /* 0x000000ffff067224 */ /* 0x008fe400078e0018 */
[----:B------:R-:W3:Y:S01]  /*df730*/  LDL R24, [R1+0x4080] ;  /* 0x0040800001187983 */ /* 0x000ee20000100800 */
[----:B----4-:R-:W-:-:S03]  /*df740*/  MOV R7, R243 ;  /* 0x000000f300077202 */ /* 0x010fc60000000f00 */
[----:B------:R-:W4:Y:S04]  /*df750*/  LDL R243, [R1+0x407c] ;  /* 0x00407c0001f37983 */ /* 0x000f280000100800 */
[----:B------:R1:W-:Y:S02]  /*df760*/  LDGSTS.E [R4+0x1a900], desc[UR60][R6.64], P1 ;  /* 0x1a90000006047fae */ /* 0x0003e4000892187c */
[----:B-1----:R-:W-:Y:S02]  /*df770*/  IMAD.MOV.U32 R6, RZ, RZ, R198 ;  /* 0x000000ffff067224 */ /* 0x002fe400078e00c6 */
[----:B------:R-:W-:-:S05]  /*df780*/  IMAD.MOV.U32 R7, RZ, RZ, R197 ;  /* 0x000000ffff077224 */ /* 0x000fca00078e00c5 */
[----:B------:R1:W-:Y:S02]  /*df790*/  LDGSTS.E [R4+0x1a980], desc[UR60][R6.64], P1 ;  /* 0x1a98000006047fae */ /* 0x0003e4000892187c */
[----:B-1----:R-:W-:Y:S01]  /*df7a0*/  MOV R6, R200 ;  /* 0x000000c800067202 */ /* 0x002fe20000000f00 */
[----:B------:R-:W-:-:S05]  /*df7b0*/  IMAD.MOV.U32 R7, RZ, RZ, R199 ;  /* 0x000000ffff077224 */ /* 0x000fca00078e00c7 */
[----:B------:R1:W-:Y:S02]  /*df7c0*/  LDGSTS.E [R4+0x1aa00], desc[UR60][R6.64], P1 ;  /* 0x1aa0000006047fae */ /* 0x0003e4000892187c */
[----:B-1----:R-:W-:Y:S01]  /*df7d0*/  IMAD.MOV.U32 R6, RZ, RZ, R202 ;  /* 0x000000ffff067224 */ /* 0x002fe200078e00ca */
[----:B------:R-:W-:Y:S01]  /*df7e0*/  MOV R7, R201 ;  /* 0x000000c900077202 */ /* 0x000fe20000000f00 */
[----:B------:R-:W4:Y:S04]  /*df7f0*/  LDL R202, [R1+0x4090] ;  /* 0x0040900001ca7983 */ /* 0x000f280000100800 */
[----:B------:R-:W4:Y:S04]  /*df800*/  LDL R201, [R1+0x408c] ;  /* 0x00408c0001c97983 */ /* 0x000f280000100800 */
[----:B------:R1:W-:Y:S01]  /*df810*/  LDGSTS.E [R4+0x1aa80], desc[UR60][R6.64], P1 ;  /* 0x1aa8000006047fae */ /* 0x0003e2000892187c */
[----:B------:R-:W-:Y:S01]  /*df820*/  ISETP.NE.U32.AND P0, PT, RZ, UR12, PT ;  /* 0x0000000cff007c0c */ /* 0x000fe2000bf05070 */
[----:B-1----:R-:W-:-:S02]  /*df830*/  IMAD.MOV.U32 R6, RZ, RZ, R248 ;  /* 0x000000ffff067224 */ /* 0x002fc400078e00f8 */
[----:B------:R-:W4:Y:S01]  /*df840*/  LDL R248, [R1+0x40b0] ;  /* 0x0040b00001f87983 */ /* 0x000f220000100800 */
[----:B------:R-:W-:-:S03]  /*df850*/  IMAD.MOV.U32 R7, RZ, RZ, R203 ;  /* 0x000000ffff077224 */ /* 0x000fc600078e00cb */
[----:B------:R-:W4:Y:S04]  /*df860*/  LDL R203, [R1+0x40ac] ;  /* 0x0040ac0001cb7983 */ /* 0x000f280000100800 */
[----:B------:R1:W-:Y:S02]  /*df870*/  LDGSTS.E [R4+0x1ab00], desc[UR60][R6.64], P1 ;  /* 0x1ab0000006047fae */ /* 0x0003e4000892187c */
[----:B-1----:R-:W-:Y:S01]  /*df880*/  MOV R6, R250 ;  /* 0x000000fa00067202 */ /* 0x002fe20000000f00 */
[----:B------:R-:W-:Y:S02]  /*df890*/  IMAD.MOV.U32 R7, RZ, RZ, R249 ;  /* 0x000000ffff077224 */ /* 0x000fe400078e00f9 */
[----:B------:R-:W4:Y:S04]  /*df8a0*/  LDL.LU R249, [R1+0x4c0] ;  /* 0x0004c00001f97983 */ /* 0x000f280000300800 */
[----:B------:R2:W-:Y:S04]  /*df8b0*/  LDGSTS.E [R4+0x1ab80], desc[UR60][R6.64], P1 ;  /* 0x1ab8000006047fae */ /* 0x0005e8000892187c */
[----:B------:R-:W4:Y:S04]  /*df8c0*/  LDL.LU R250, [R1+0x4c4] ;  /* 0x0004c40001fa7983 */ /* 0x000f280000300800 */
[----:B------:R-:W4:Y:S04]  /*df8d0*/  LDL.LU R195, [R1+0x4c8] ;  /* 0x0004c80001c37983 */ /* 0x000f280000300800 */
[----:B------:R-:W4:Y:S01]  /*df8e0*/  LDL.LU R196, [R1+0x4cc] ;  /* 0x0004cc0001c47983 */ /* 0x000f220000300800 */
[----:B--2---:R-:W-:Y:S01]  /*df8f0*/  IMAD.MOV.U32 R6, RZ, RZ, R242 ;  /* 0x000000ffff067224 */ /* 0x004fe200078e00f2 */
[----:B------:R-:W-:-:S02]  /*df900*/  MOV R7, R251 ;  /* 0x000000fb00077202 */ /* 0x000fc40000000f00 */
[----:B------:R-:W2:Y:S04]  /*df910*/  LDL.LU R251, [R1+0x5c0] ;  /* 0x0005c00001fb7983 */ /* 0x000ea80000300800 */
[----:B------:R3:W-:Y:S04]  /*df920*/  LDGSTS.E [R4+0x1b800], desc[UR60][R6.64], P0 ;  /* 0x1b80000006047fae */ /* 0x0007e8000812187c */
[----:B------:R-:W2:Y:S04]  /*df930*/  LDL.LU R242, [R1+0x5c4] ;  /* 0x0005c40001f27983 */ /* 0x000ea80000300800 */
[----:B------:R-:W2:Y:S04]  /*df940*/  LDL.LU R197, [R1+0x5c8] ;  /* 0x0005c80001c57983 */ /* 0x000ea80000300800 */
[----:B------:R-:W2:Y:S01]  /*df950*/  LDL.LU R198, [R1+0x5cc] ;  /* 0x0005cc0001c67983 */ /* 0x000ea20000300800 */
[----:B---3--:R-:W-:-:S02]  /*df960*/  IMAD.MOV.U32 R6, RZ, RZ, R24 ;  /* 0x000000ffff067224 */ /* 0x008fc400078e0018 */
[----:B----4-:R-:W-:Y:S02]  /*df970*/  IMAD.MOV.U32 R7, RZ, RZ, R243 ;  /* 0x000000ffff077224 */ /* 0x010fe400078e00f3 */
[----:B------:R-:W3:Y:S04]  /*df980*/  LDL.LU R243, [R1+0x250] ;  /* 0x0002500001f37983 */ /* 0x000ee80000300800 */
[----:B------:R-:W4:Y:S04]  /*df990*/  LDL.LU R24, [R1+0x254] ;  /* 0x0002540001187983 */ /* 0x000f280000300800 */
[----:B------:R1:W-:Y:S04]  /*df9a0*/  LDGSTS.E [R4+0x1b880], desc[UR60][R6.64], P0 ;  /* 0x1b88000006047fae */ /* 0x0003e8000812187c */
[----:B------:R-:W4:Y:S04]  /*df9b0*/  LDL.LU R199, [R1+0x258] ;  /* 0x0002580001c77983 */ /* 0x000f280000300800 */
[----:B------:R-:W4:Y:S01]  /*df9c0*/  LDL.LU R200, [R1+0x25c] ;  /* 0x00025c0001c87983 */ /* 0x000f220000300800 */
[----:B-1----:R-:W-:Y:S01]  /*df9d0*/  MOV R6, R224 ;  /* 0x000000e000067202 */ /* 0x002fe20000000f00 */
[----:B------:R-:W-:-:S02]  /*df9e0*/  IMAD.MOV.U32 R7, RZ, RZ, R225 ;  /* 0x000000ffff077224 */ /* 0x000fc400078e00e1 */
[----:B------:R-:W4:Y:S04]  /*df9f0*/  LDL.LU R224, [R1+0x260] ;  /* 0x0002600001e07983 */ /* 0x000f280000300800 */
[----:B------:R-:W4:Y:S04]  /*dfa00*/  LDL.LU R225, [R1+0x264] ;  /* 0x0002640001e17983 */ /* 0x000f280000300800 */
[----:B------:R1:W-:Y:S02]  /*dfa10*/  LDGSTS.E [R4+0x1b900], desc[UR60][R6.64], P0 ;  /* 0x1b90000006047fae */ /* 0x0003e4000812187c */
[----:B-1----:R-:W-:Y:S01]  /*dfa20*/  IMAD.MOV.U32 R6, RZ, RZ, R202 ;  /* 0x000000ffff067224 */ /* 0x002fe200078e00ca */
[----:B------:R-:W-:-:S02]  /*dfa30*/  MOV R7, R201 ;  /* 0x000000c900077202 */ /* 0x000fc40000000f00 */
[----:B------:R-:W4:Y:S04]  /*dfa40*/  LDL.LU R201, [R1+0x268] ;  /* 0x0002680001c97983 */ /* 0x000f280000300800 */
[----:B------:R1:W-:Y:S04]  /*dfa50*/  LDGSTS.E [R4+0x1b980], desc[UR60][R6.64], P0 ;  /* 0x1b98000006047fae */ /* 0x0003e8000812187c */
[----:B------:R-:W4:Y:S01]  /*dfa60*/  LDL.LU R202, [R1+0x26c] ;  /* 0x00026c0001ca7983 */ /* 0x000f220000300800 */
[----:B-1----:R-:W-:Y:S02]  /*dfa70*/  IMAD.MOV.U32 R6, RZ, RZ, R190 ;  /* 0x000000ffff067224 */ /* 0x002fe400078e00be */
[----:B------:R-:W-:-:S05]  /*dfa80*/  IMAD.MOV.U32 R7, RZ, RZ, R189 ;  /* 0x000000ffff077224 */ /* 0x000fca00078e00bd */
[----:B------:R1:W-:Y:S02]  /*dfa90*/  LDGSTS.E [R4+0x1ba00], desc[UR60][R6.64], P0 ;  /* 0x1ba0000006047fae */ /* 0x0003e4000812187c */
[----:B-1----:R-:W-:Y:S01]  /*dfaa0*/  MOV R6, R192 ;  /* 0x000000c000067202 */ /* 0x002fe20000000f00 */
[----:B------:R-:W-:-:S05]  /*dfab0*/  IMAD.MOV.U32 R7, RZ, RZ, R191 ;  /* 0x000000ffff077224 */ /* 0x000fca00078e00bf */
[----:B------:R1:W-:Y:S02]  /*dfac0*/  LDGSTS.E [R4+0x1ba80], desc[UR60][R6.64], P0 ;  /* 0x1ba8000006047fae */ /* 0x0003e4000812187c */
[----:B-1----:R-:W-:Y:S01]  /*dfad0*/  IMAD.MOV.U32 R6, RZ, RZ, R194 ;  /* 0x000000ffff067224 */ /* 0x002fe200078e00c2 */
[----:B------:R-:W-:-:S05]  /*dfae0*/  MOV R7, R193 ;  /* 0x000000c100077202 */ /* 0x000fca0000000f00 */
[----:B------:R1:W-:Y:S02]  /*dfaf0*/  LDGSTS.E [R4+0x1bb00], desc[UR60][R6.64], P0 ;  /* 0x1bb0000006047fae */ /* 0x0003e4000812187c */
[----:B-1----:R-:W-:Y:S02]  /*dfb00*/  IMAD.MOV.U32 R7, RZ, RZ, R203 ;  /* 0x000000ffff077224 */ /* 0x002fe400078e00cb */
[----:B------:R-:W-:Y:S01]  /*dfb10*/  IMAD.MOV.U32 R6, RZ, RZ, R248 ;  /* 0x000000ffff067224 */ /* 0x000fe200078e00f8 */
[----:B------:R-:W4:Y:S04]  /*dfb20*/  LDL.LU R203, [R1+0x230] ;  /* 0x0002300001cb7983 */ /* 0x000f280000300800 */
[----:B------:R-:W4:Y:S01]  /*dfb30*/  LDL.LU R248, [R1+0x234] ;  /* 0x0002340001f87983 */ /* 0x000f220000300800 */
[----:B------:R-:W-:Y:S01]  /*dfb40*/  MOV R28, R214 ;  /* 0x000000d6001c7202 */ /* 0x000fe20000000f00 */
[----:B------:R-:W-:Y:S01]  /*dfb50*/  IMAD.MOV.U32 R29, RZ, RZ, R213 ;  /* 0x000000ffff1d7224 */ /* 0x000fe200078e00d5 */
[----:B------:R-:W-:Y:S01]  /*dfb60*/  MOV R23, R215 ;  /* 0x000000d700177202 */ /* 0x000fe20000000f00 */
[----:B------:R-:W-:Y:S01]  /*dfb70*/  IMAD.MOV.U32 R22, RZ, RZ, R244 ;  /* 0x000000ffff167224 */ /* 0x000fe200078e00f4 */
[----:B------:R-:W-:Y:S01]  /*dfb80*/  MOV R18, R70 ;  /* 0x0000004600127202 */ /* 0x000fe20000000f00 */
[----:B------:R-:W-:-:S02]  /*dfb90*/  IMAD.MOV.U32 R20, RZ, RZ, R246 ;  /* 0x000000ffff147224 */ /* 0x000fc400078e00f6 */
[----:B------:R-:W-:Y:S01]  /*dfba0*/  IMAD.MOV.U32 R21, RZ, RZ, R245 ;  /* 0x000000ffff157224 */ /* 0x000fe200078e00f5 */
[----:B------:R-:W-:Y:S01]  /*dfbb0*/  MOV R17, R71 ;  /* 0x0000004700117202 */ /* 0x000fe20000000f00 */
[----:B------:R-:W-:Y:S01]  /*dfbc0*/  IMAD.MOV.U32 R19, RZ, RZ, R69 ;  /* 0x000000ffff137224 */ /* 0x000fe200078e0045 */
[----:B------:R1:W-:Y:S01]  /*dfbd0*/  LDGSTS.E [R4+0x1bb80], desc[UR60][R6.64], P0 ;  /* 0x1bb8000006047fae */ /* 0x0003e2000812187c */
[----:B------:R-:W-:-:S03]  /*dfbe0*/  IMAD.MOV.U32 R141, RZ, RZ, R249 ;  /* 0x000000ffff8d7224 */ /* 0x000fc600078e00f9 */
[----:B------:R-:W4:Y:S01]  /*dfbf0*/  LDL.LU R249, [R1+0x238] ;  /* 0x0002380001f97983 */ /* 0x000f220000300800 */
[----:B------:R-:W-:-:S03]  /*dfc00*/  MOV R140, R250 ;  /* 0x000000fa008c7202 */ /* 0x000fc60000000f00 */
[----:B------:R-:W4:Y:S01]  /*dfc10*/  LDL.LU R250, [R1+0x23c] ;  /* 0x00023c0001fa7983 */ /* 0x000f220000300800 */
[----:B------:R-:W-:Y:S01]  /*dfc20*/  MOV R139, R195 ;  /* 0x000000c3008b7202 */ /* 0x000fe20000000f00 */
[----:B------:R-:W-:Y:S02]  /*dfc30*/  IMAD.MOV.U32 R138, RZ, RZ, R196 ;  /* 0x000000ffff8a7224 */ /* 0x000fe400078e00c4 */
[----:B--2---:R-:W-:Y:S02]  /*dfc40*/  IMAD.MOV.U32 R137, RZ, RZ, R251 ;  /* 0x000000ffff897224 */ /* 0x004fe400078e00fb */
[----:B------:R-:W2:Y:S01]  /*dfc50*/  LDL.LU R251, [R1+0x240] ;  /* 0x0002400001fb7983 */ /* 0x000ea20000300800 */
[----:B------:R-:W-:-:S03]  /*dfc60*/  IMAD.MOV.U32 R136, RZ, RZ, R242 ;  /* 0x000000ffff887224 */ /* 0x000fc600078e00f2 */
[----:B------:R-:W2:Y:S04]  /*dfc70*/  LDL.LU R242, [R1+0x244] ;  /* 0x0002440001f27983 */ /* 0x000ea80000300800 */
[----:B------:R-:W-:Y:S01]  /*dfc80*/  STL.64 [R1+0x1a48], R140 ;  /* 0x001a488c01007387 */ /* 0x000fe20000100a00 */
[----:B---3--:R-:W-:-:S03]  /*dfc90*/  MOV R133, R243 ;  /* 0x000000f300857202 */ /* 0x008fc60000000f00 */
[----:B------:R-:W3:Y:S01]  /*dfca0*/  LDL.LU R243, [R1+0x248] ;  /* 0x0002480001f37983 */ /* 0x000ee20000300800 */
[----:B----4-:R-:W-:-:S03]  /*dfcb0*/  IMAD.MOV.U32 R132, RZ, RZ, R24 ;  /* 0x000000ffff847224 */ /* 0x010fc600078e0018 */
[----:B------:R-:W4:Y:S04]  /*dfcc0*/  LDL.LU R24, [R1+0x24c] ;  /* 0x00024c0001187983 */ /* 0x000f280000300800 */
[----:B------:R-:W-:Y:S04]  /*dfcd0*/  STL.64 [R1+0x1a40], R138 ;  /* 0x001a408a01007387 */ /* 0x000fe80000100a00 */
[----:B------:R-:W-:Y:S01]  /*dfce0*/  STL.64 [R1+0x1a38], R136 ;  /* 0x001a388801007387 */ /* 0x000fe20000100a00 */
[----:B------:R-:W-:-:S03]  /*dfcf0*/  IMAD.MOV.U32 R129, RZ, RZ, R224 ;  /* 0x000000ffff817224 */ /* 0x000fc600078e00e0 */
[----:B------:R-:W4:Y:S01]  /*dfd00*/  LDL.LU R224, [R1+0x218] ;  /* 0x0002180001e07983 */ /* 0x000f220000300800 */
[----:B------:R-:W-:-:S03]  /*dfd10*/  MOV R128, R225 ;  /* 0x000000e100807202 */ /* 0x000fc60000000f00 */
[----:B------:R-:W4:Y:S01]  /*dfd20*/  LDL.LU R225, [R1+0x21c] ;  /* 0x00021c0001e17983 */ /* 0x000f220000300800 */
[----:B------:R-:W-:Y:S01]  /*dfd30*/  MOV R134, R198 ;  /* 0x000000c600867202 */ /* 0x000fe20000000f00 */
[----:B------:R-:W-:-:S05]  /*dfd40*/  IMAD.MOV.U32 R135, RZ, RZ, R197 ;  /* 0x000000ffff877224 */ /* 0x000fca00078e00c5 */
[----:B------:R-:W-:Y:S04]  /*dfd50*/  STL.64 [R1+0x1a30], R134 ;  /* 0x001a308601007387 */ /* 0x000fe80000100a00 */
[----:B------:R-:W4:Y:S04]  /*dfd60*/  LDL.LU R191, [R1+0x220] ;  /* 0x0002200001bf7983 */ /* 0x000f280000300800 */
[----:B------:R-:W4:Y:S04]  /*dfd70*/  LDL.LU R192, [R1+0x224] ;  /* 0x0002240001c07983 */ /* 0x000f280000300800 */
[----:B------:R-:W4:Y:S01]  /*dfd80*/  LDL.LU R193, [R1+0x228] ;  /* 0x0002280001c17983 */ /* 0x000f220000300800 */
[----:B------:R-:W-:-:S03]  /*dfd90*/  IMAD.MOV.U32 R130, RZ, RZ, R200 ;  /* 0x000000ffff827224 */ /* 0x000fc600078e00c8 */
[----:B------:R-:W4:Y:S01]  /*dfda0*/  LDL.LU R194, [R1+0x22c] ;  /* 0x00022c0001c27983 */ /* 0x000f220000300800 */
[----:B------:R-:W-:-:S03]  /*dfdb0*/  IMAD.MOV.U32 R131, RZ, RZ, R199 ;  /* 0x000000ffff837224 */ /* 0x000fc600078e00c7 */
[----:B------:R-:W4:Y:S04]  /*dfdc0*/  LDL.LU R195, [R1+0x210] ;  /* 0x0002100001c37983 */ /* 0x000f280000300800 */
[----:B------:R-:W4:Y:S04]  /*dfdd0*/  LDL.LU R196, [R1+0x214] ;  /* 0x0002140001c47983 */ /* 0x000f280000300800 */
[----:B------:R-:W4:Y:S04]  /*dfde0*/  LDL.LU R197, [R1+0xa8] ;  /* 0x0000a80001c57983 */ /* 0x000f280000300800 */
[----:B------:R-:W4:Y:S01]  /*dfdf0*/  LDL.LU R198, [R1+0xac] ;  /* 0x0000ac0001c67983 */ /* 0x000f220000300800 */
[----:B------:R-:W-:-:S03]  /*dfe00*/  MOV R127, R201 ;  /* 0x000000c9007f7202 */ /* 0x000fc60000000f00 */
[----:B------:R-:W-:Y:S01]  /*dfe10*/  STL.64 [R1+0x1a68], R132 ;  /* 0x001a688401007387 */ /* 0x000fe20000100a00 */
[----:B------:R-:W-:-:S03]  /*dfe20*/  IMAD.MOV.U32 R126, RZ, RZ, R202 ;  /* 0x000000ffff7e7224 */ /* 0x000fc600078e00ca */
[----:B------:R-:W4:Y:S04]  /*dfe30*/  LDL.LU R199, [R1+0x1d0] ;  /* 0x0001d00001c77983 */ /* 0x000f280000300800 */
[----:B------:R-:W4:Y:S04]  /*dfe40*/  LDL.LU R200, [R1+0x1d4] ;  /* 0x0001d40001c87983 */ /* 0x000f280000300800 */
[----:B------:R-:W-:Y:S04]  /*dfe50*/  STL.64 [R1+0x1a60], R130 ;  /* 0x001a608201007387 */ /* 0x000fe80000100a00 */
[----:B------:R-:W4:Y:S04]  /*dfe60*/  LDL.LU R201, [R1+0x1d8] ;  /* 0x0001d80001c97983 */ /* 0x000f280000300800 */
[----:B------:R-:W4:Y:S04]  /*dfe70*/  LDL.LU R202, [R1+0x1dc] ;  /* 0x0001dc0001ca7983 */ /* 0x000f280000300800 */
[----:B------:R-:W-:Y:S01]  /*dfe80*/  STL.64 [R1+0x1a58], R128 ;  /* 0x001a588001007387 */ /* 0x000fe20000100a00 */
[----:B------:R-:W-:-:S03]  /*dfe90*/  IMAD.MOV.U32 R125, RZ, RZ, R203 ;  /* 0x000000ffff7d7224 */ /* 0x000fc600078e00cb */
[----:B------:R-:W4:Y:S01]  /*dfea0*/  LDL.LU R203, [R1+0x88] ;  /* 0x0000880001cb7983 */ /* 0x000f220000300800 */
[----:B------:R-:W-:-:S03]  /*dfeb0*/  IMAD.MOV.U32 R124, RZ, RZ, R248 ;  /* 0x000000ffff7c7224 */ /* 0x000fc600078e00f8 */
[----:B------:R-:W4:Y:S01]  /*dfec0*/  LDL.LU R248, [R1+0x8c] ;  /* 0x00008c0001f87983 */ /* 0x000f220000300800 */
[----:B------:R-:W-:-:S03]  /*dfed0*/  IMAD.MOV.U32 R123, RZ, RZ, R249 ;  /* 0x000000ffff7b7224 */ /* 0x000fc600078e00f9 */
[----:B------:R-:W4:Y:S01]  /*dfee0*/  LDL.LU R249, [R1+0x90] ;  /* 0x0000900001f97983 */ /* 0x000f220000300800 */
[----:B------:R-:W-:-:S03]  /*dfef0*/  MOV R122, R250 ;  /* 0x000000fa007a7202 */ /* 0x000fc60000000f00 */
[----:B------:R-:W4:Y:S04]  /*dff00*/  LDL.LU R250, [R1+0x94] ;  /* 0x0000940001fa7983 */ /* 0x000f280000300800 */
[----:B------:R-:W-:Y:S01]  /*dff10*/  STL.64 [R1+0x1a50], R126 ;  /* 0x001a507e01007387 */ /* 0x000fe20000100a00 */
[----:B--2---:R-:W-:-:S03]  /*dff20*/  MOV R121, R251 ;  /* 0x000000fb00797202 */ /* 0x004fc60000000f00 */
[----:B------:R-:W2:Y:S01]  /*dff30*/  LDL.LU R251, [R1+0x98] ;  /* 0x0000980001fb7983 */ /* 0x000ea20000300800 */
[----:B------:R-:W-:-:S03]  /*dff40*/  IMAD.MOV.U32 R120, RZ, RZ, R242 ;  /* 0x000000ffff787224 */ /* 0x000fc600078e00f2 */
[----:B------:R-:W2:Y:S01]  /*dff50*/  LDL.LU R242, [R1+0x9c] ;  /* 0x00009c0001f27983 */ /* 0x000ea20000300800 */
[----:B---3--:R-:W-:-:S03]  /*dff60*/  IMAD.MOV.U32 R119, RZ, RZ, R243 ;  /* 0x000000ffff777224 */ /* 0x008fc600078e00f3 */
[----:B------:R-:W3:Y:S01]  /*dff70*/  LDL.LU R243, [R1+0xa0] ;  /* 0x0000a00001f37983 */ /* 0x000ee20000300800 */
[----:B----4-:R-:W-:-:S03]  /*dff80*/  IMAD.MOV.U32 R118, RZ, RZ, R24 ;  /* 0x000000ffff767224 */ /* 0x010fc600078e0018 */
[----:B------:R-:W4:Y:S04]  /*dff90*/  LDL.LU R24, [R1+0xa4] ;  /* 0x0000a40001187983 */ /* 0x000f280000300800 */
[----:B------:R-:W-:Y:S01]  /*dffa0*/  STL.64 [R1+0x1a88], R124 ;  /* 0x001a887c01007387 */ /* 0x000fe20000100a00 */
[----:B------:R-:W-:-:S03]  /*dffb0*/  IMAD.MOV.U32 R117, RZ, RZ, R224 ;  /* 0x000000ffff757224 */ /* 0x000fc600078e00e0 */
[----:B------:R-:W4:Y:S01]  /*dffc0*/  LDL.LU R224, [R1+0x80] ;  /* 0x0000800001e07983 */ /* 0x000f220000300800 */
[----:B------:R-:W-:-:S03]  /*dffd0*/  MOV R116, R225 ;  /* 0x000000e100747202 */ /* 0x000fc60000000f00 */
[----:B------:R-:W4:Y:S04]  /*dffe0*/  LDL.LU R225, [R1+0x84] ;  /* 0x0000840001e17983 */ /* 0x000f280000300800 */
[----:B------:R-:W-:Y:S01]  /*dfff0*/  STL.64 [R1+0x1a80], R122 ;  /* 0x001a807a01007387 */ /* 0x000fe20000100a00 */
[----:B------:R-:W-:-:S03]  /*e0000*/  MOV R115, R191 ;  /* 0x000000bf00737202 */ /* 0x000fc60000000f00 */
[----:B------:R-:W-:Y:S01]  /*e0010*/  STL.64 [R1+0x1a78], R120 ;  /* 0x001a787801007387 */ /* 0x000fe20000100a00 */
[----:B------:R-:W-:-:S03]  /*e0020*/  IMAD.MOV.U32 R114, RZ, RZ, R192 ;  /* 0x000000ffff727224 */ /* 0x000fc600078e00c0 */
[----:B------:R-:W-:Y:S01]  /*e0030*/  STL.64 [R1+0x1a70], R118 ;  /* 0x001a707601007387 */ /* 0x000fe20000100a00 */
[----:B------:R-:W-:-:S03]  /*e0040*/  IMAD.MOV.U32 R113, RZ, RZ, R193 ;  /* 0x000000ffff717224 */ /* 0x000fc600078e00c1 */
[----:B------:R-:W-:Y:S01]  /*e0050*/  STL.64 [R1+0x1aa0], R116 ;  /* 0x001aa07401007387 */ /* 0x000fe20000100a00 */
[----:B------:R-:W-:-:S03]  /*e0060*/  IMAD.MOV.U32 R112, RZ, RZ, R194 ;  /* 0x000000ffff707224 */ /* 0x000fc600078e00c2 */
[----:B------:R-:W-:Y:S01]  /*e0070*/  STL.64 [R1+0x1a98], R114 ;  /* 0x001a987201007387 */ /* 0x000fe20000100a00 */
[----:B------:R-:W-:Y:S01]  /*e0080*/  IMAD.MOV.U32 R111, RZ, RZ, R195 ;  /* 0x000000ffff6f7224 */ /* 0x000fe200078e00c3 */
[----:B------:R-:W-:Y:S02]  /*e0090*/  MOV R110, R196 ;  /* 0x000000c4006e7202 */ /* 0x000fe40000000f00 */
[----:B------:R-:W-:Y:S01]  /*e00a0*/  STL.64 [R1+0x1a90], R112 ;  /* 0x001a907001007387 */ /* 0x000fe20000100a00 */
[----:B------:R-:W-:Y:S01]  /*e00b0*/  MOV R109, R197 ;  /* 0x000000c5006d7202 */ /* 0x000fe20000000f00 */
[----:B------:R-:W-:Y:S02]  /*e00c0*/  IMAD.MOV.U32 R108, RZ, RZ, R198 ;  /* 0x000000ffff6c7224 */ /* 0x000fe400078e00c6 */
[----:B------:R-:W-:Y:S01]  /*e00d0*/  STL.64 [R1+0x1aa8], R110 ;  /* 0x001aa86e01007387 */ /* 0x000fe20000100a00 */
[----:B------:R-:W-:Y:S02]  /*e00e0*/  IMAD.MOV.U32 R107, RZ, RZ, R199 ;  /* 0x000000ffff6b7224 */ /* 0x000fe400078e00c7 */
[----:B------:R-:W-:Y:S01]  /*e00f0*/  IMAD.MOV.U32 R106, RZ, RZ, R200 ;  /* 0x000000ffff6a7224 */ /* 0x000fe200078e00c8 */
[----:B------:R-:W-:Y:S01]  /*e0100*/  STL.64 [R1+0x1ae8], R108 ;  /* 0x001ae86c01007387 */ /* 0x000fe20000100a00 */
[----:B------:R-:W-:Y:S01]  /*e0110*/  IMAD.MOV.U32 R105, RZ, RZ, R201 ;  /* 0x000000ffff697224 */ /* 0x000fe200078e00c9 */
[----:B------:R-:W-:-:S02]  /*e0120*/  MOV R104, R202 ;  /* 0x000000ca00687202 */ /* 0x000fc40000000f00 */
[----:B------:R-:W-:Y:S04]  /*e0130*/  STL.64 [R1+0x1ae0], R106 ;  /* 0x001ae06a01007387 */ /* 0x000fe80000100a00 */
[----:B------:R-:W-:Y:S01]  /*e0140*/  STL.64 [R1+0x1ad8], R104 ;  /* 0x001ad86801007387 */ /* 0x000fe20000100a00 */
[----:B------:R-:W-:Y:S01]  /*e0150*/  IMAD.MOV.U32 R16, RZ, RZ, R76 ;  /* 0x000000ffff107224 */ /* 0x000fe200078e004c */
[----:B------:R-:W-:Y:S01]  /*e0160*/  MOV R12, R212 ;  /* 0x000000d4000c7202 */ /* 0x000fe20000000f00 */
[----:B------:R-:W-:Y:S02]  /*e0170*/  IMAD.MOV.U32 R14, RZ, RZ, R78 ;  /* 0x000000ffff0e7224 */ /* 0x000fe400078e004e */
[----:B------:R-:W-:Y:S01]  /*e0180*/  IMAD.MOV.U32 R15, RZ, RZ, R77 ;  /* 0x000000ffff0f7224 */ /* 0x000fe200078e004d */
[----:B-1----:R-:W-:Y:S01]  /*e0190*/  MOV R7, R31 ;  /* 0x0000001f00077202 */ /* 0x002fe20000000f00 */
[----:B------:R-:W-:-:S02]  /*e01a0*/  IMAD.MOV.U32 R13, RZ, RZ, R79 ;  /* 0x000000ffff0d7224 */ /* 0x000fc400078e004f */
[----:B------:R-:W-:Y:S01]  /*e01b0*/  IMAD.MOV.U32 R6, RZ, RZ, R68 ;  /* 0x000000ffff067224 */ /* 0x000fe200078e0044 */
[----:B------:R-:W-:Y:S01]  /*e01c0*/  MOV R103, R203 ;  /* 0x000000cb00677202 */ /* 0x000fe20000000f00 */
[----:B------:R-:W-:-:S05]  /*e01d0*/  IMAD.MOV.U32 R102, RZ, RZ, R248 ;  /* 0x000000ffff667224 */ /* 0x000fca00078e00f8 */
[----:B------:R-:W-:Y:S01]  /*e01e0*/  STL.64 [R1+0x1ad0], R102 ;  /* 0x001ad06601007387 */ /* 0x000fe20000100a00 */
[----:B------:R-:W-:Y:S02]  /*e01f0*/  IMAD.MOV.U32 R101, RZ, RZ, R249 ;  /* 0x000000ffff657224 */ /* 0x000fe400078e00f9 */
[----:B------:R-:W-:-:S05]  /*e0200*/  IMAD.MOV.U32 R100, RZ, RZ, R250 ;  /* 0x000000ffff647224 */ /* 0x000fca00078e00fa */
[----:B------:R-:W-:Y:S01]  /*e0210*/  STL.64 [R1+0x1ac8], R100 ;  /* 0x001ac86401007387 */ /* 0x000fe20000100a00 */
[----:B--2---:R-:W-:Y:S01]  /*e0220*/  IMAD.MOV.U32 R99, RZ, RZ, R251 ;  /* 0x000000ffff637224 */ /* 0x004fe200078e00fb */
[----:B------:R-:W-:-:S05]  /*e0230*/  MOV R98, R242 ;  /* 0x000000f200627202 */ /* 0x000fca0000000f00 */
[----:B------:R-:W-:Y:S01]  /*e0240*/  STL.64 [R1+0x1ac0], R98 ;  /* 0x001ac06201007387 */ /* 0x000fe20000100a00 */
[----:B---3--:R-:W-:Y:S01]  /*e0250*/  MOV R75, R243 ;  /* 0x000000f3004b7202 */ /* 0x008fe20000000f00 */
[----:B----4-:R-:W-:-:S05]  /*e0260*/  IMAD.MOV.U32 R74, RZ, RZ, R24 ;  /* 0x000000ffff4a7224 */ /* 0x010fca00078e0018 */
[----:B------:R-:W-:Y:S01]  /*e0270*/  STL.64 [R1+0x1ab8], R74 ;  /* 0x001ab84a01007387 */ /* 0x000fe20000100a00 */
[----:B------:R-:W-:Y:S02]  /*e0280*/  IMAD.MOV.U32 R73, RZ, RZ, R224 ;  /* 0x000000ffff497224 */ /* 0x000fe400078e00e0 */
        /* <DEDUP_REMOVED lines=10> */
[----:B------:R-:W3:Y:S04]  /*e0330*/  LDL R248, [R1+0x4864] ;  /* 0x0048640001f87983 */ /* 0x000ee80000100800 */
[----:B------:R-:W4:Y:S04]  /*e0340*/  LDL R249, [R1+0x485c] ;  /* 0x00485c0001f97983 */ /* 0x000f280000100800 */
[----:B------:R-:W2:Y:S04]  /*e0350*/  LDL R250, [R1+0x4868] ;  /* 0x0048680001fa7983 */ /* 0x000ea80000100800 */
[----:B------:R-:W4:Y:S04]  /*e0360*/  LDL R251, [R1+0x4854] ;  /* 0x0048540001fb7983 */ /* 0x000f280000100800 */
        /* <DEDUP_REMOVED lines=8> */
[----:B------:R-:W4:Y:S01]  /*e03f0*/  LDL R24, [R1+0x4840] ;  /* 0x0048400001187983 */ /* 0x000f220000100800 */
[----:B------:R-:W-:-:S02]  /*e0400*/  UISETP.GT.AND UP1, UPT, UR15, 0x72, UPT ;  /* 0x000000720f00788c */ /* 0x000fc4000bf24270 */
[----:B------:R-:W-:Y:S01]  /*e0410*/  UISETP.GT.AND UP2, UPT, UR15, 0x76, UPT ;  /* 0x000000760f00788c */ /* 0x000fe2000bf44270 */
[----:B------:R-:W4:Y:S01]  /*e0420*/  LDL R195, [R1+0x482c] ;  /* 0x00482c0001c37983 */ /* 0x000f220000100800 */
[----:B------:R-:W-:Y:S02]  /*e0430*/  USEL UR12, URZ, 0x4, !UP1 ;  /* 0x000000043f0c7887 */ /* 0x000fe4000c800000 */
[----:B------:R-:W-:Y:S01]  /*e0440*/  UISETP.GT.AND UP3, UPT, UR15, 0x7a, UPT ;  /* 0x0000007a0f00788c */ /* 0x000fe2000bf64270 */
[----:B------:R-:W4:Y:S01]  /*e0450*/  LDL R196, [R1+0x4838] ;  /* 0x0048380001c47983 */ /* 0x000f220000100800 */
[----:B------:R-:W-:Y:S02]  /*e0460*/  USEL UR12, UR12, URZ, !UP0 ;  /* 0x0000003f0c0c7287 */ /* 0x000fe4000c000000 */
[----:B------:R-:W-:Y:S02]  /*e0470*/  USEL UR17, URZ, 0x4, !UP2 ;  /* 0x000000043f117887 */ /* 0x000fe4000d000000 */
[----:B------:R-:W-:-:S02]  /*e0480*/  UISETP.GT.AND UP4, UPT, UR15, 0x7e, UPT ;  /* 0x0000007e0f00788c */ /* 0x000fc4000bf84270 */
[----:B------:R-:W-:Y:S01]  /*e0490*/  UISETP.GT.AND UP5, UPT, UR15, 0x3, UPT ;  /* 0x000000030f00788c */ /* 0x000fe2000bfa4270 */
[----:B------:R-:W-:Y:S01]  /*e04a0*/  ISETP.NE.U32.AND P0, PT, RZ, UR12, PT ;  /* 0x0000000cff007c0c */ /* 0x000fe2000bf05070 */
[----:B------:R-:W-:Y:S01]  /*e04b0*/  USEL UR17, UR17, URZ, !UP0 ;  /* 0x0000003f11117287 */ /* 0x000fe2000c000000 */
[----:B------:R-:W-:Y:S01]  /*e04c0*/  IMAD.SHL.U32 R224, R27, 0x4, RZ ;  /* 0x000000041be07824 */ /* 0x000fe200078e00ff */
[----:B------:R-:W-:Y:S01]  /*e04d0*/  USEL UR18, URZ, 0x4, !UP3 ;  /* 0x000000043f127887 */ /* 0x000fe2000d800000 */
[----:B------:R-:W4:Y:S03]  /*e04e0*/  LDL R203, [R1+0x4764] ;  /* 0x0047640001cb7983 */ /* 0x000f260000100800 */
[----:B------:R-:W-:Y:S01]  /*e04f0*/  ISETP.NE.U32.AND P1, PT, RZ, UR17, PT ;  /* 0x00000011ff007c0c */ /* 0x000fe2000bf25070 */
[----:B------:R-:W-:Y:S01]  /*e0500*/  USEL UR18, UR18, URZ, !UP0 ;  /* 0x0000003f12127287 */ /* 0x000fe2000c000000 */
[----:B------:R-:W4:Y:S01]  /*e0510*/  LDL R193, [R1+0x2f94] ;  /* 0x002f940001c17983 */ /* 0x000f220000100800 */
[----:B------:R-:W-:-:S03]  /*e0520*/  USEL UR19, URZ, 0x4, !UP4 ;  /* 0x000000043f137887 */ /* 0x000fc6000e000000 */
        /* <DEDUP_REMOVED lines=36> */
[----:B------:R-:W-:Y:S01]  /*e0770*/  LDGSTS.E [R4+0x1fb00], desc[UR60][R12.64], P3 ;  /* 0x1fb000000c047fae */ /* 0x000fe2000992187c */
[----:B------:R-:W-:-:S03]  /*e0780*/  LOP3.LUT R225, R224, 0x60, RZ, 0x3c, !PT ;  /* 0x00000060e0e17812 */ /* 0x000fc600078e3cff */
[----:B------:R1:W-:Y:S04]  /*e0790*/  LDGSTS.E [R4+0x1fb80], desc[UR60][R6.64], P3 ;  /* 0x1fb8000006047fae */ /* 0x0003e8000992187c */
[----:B------:R-:W4:Y:S04]  /*e07a0*/  LDL R194, [R1+0x2f98] ;  /* 0x002f980001c27983 */ /* 0x000f280000100800 */
[----:B------:R-:W4:Y:S01]  /*e07b0*/  LDL R191, [R1+0x3694] ;  /* 0x0036940001bf7983 */ /* 0x000f220000100800 */
[----:B-1----:R-:W-:Y:S01]  /*e07c0*/  MOV R4, R5 ;  /* 0x0000000500047202 */ /* 0x002fe20000000f00 */
[----:B------:R-:W-:-:S02]  /*e07d0*/  VIADD R13, R225, UR16 ;  /* 0x00000010e10d7c36 */ /* 0x000fc40008000000 */
[----:B------:R-:W4:Y:S04]  /*e07e0*/  LDL R192, [R1+0x3698] ;  /* 0x0036980001c07983 */ /* 0x000f280000100800 */
[----:B------:R-:W4:Y:S04]  /*e07f0*/  LDL R189, [R1+0x37c4] ;  /* 0x0037c40001bd7983 */ /* 0x000f280000100800 */
[----:B------:R-:W4:Y:S04]  /*e0800*/  LDL R190, [R1+0x37c8] ;  /* 0x0037c80001be7983 */ /* 0x000f280000100800 */
[----:B------:R-:W4:Y:S04]  /*e0810*/  LDL R187, [R1+0x3b9c] ;  /* 0x003b9c0001bb7983 */ /* 0x000f280000100800 */
[----:B------:R-:W4:Y:S01]  /*e0820*/  LDL R188, [R1+0x3ba0] ;  /* 0x003ba00001bc7983 */ /* 0x000f220000100800 */
[----:B---3--:R-:W-:-:S03]  /*e0830*/  IMAD.MOV.U32 R5, RZ, RZ, R248 ;  /* 0x000000ffff057224 */ /* 0x008fc600078e00f8 */
[----:B------:R-:W3:Y:S04]  /*e0840*/  LDL R248, [R1+0x4770] ;  /* 0x0047700001f87983 */ /* 0x000ee80000100800 */
[----:B------:R2:W-:Y:S02]  /*e0850*/  LDGSTS.E [R13+0xc00], desc[UR60][R4.64], P0 ;  /* 0x00c00000040d7fae */ /* 0x0005e4000812187c */
[----:B--2---:R-:W-:Y:S01]  /*e0860*/  IMAD.MOV.U32 R4, RZ, RZ, R250 ;  /* 0x000000ffff047224 */ /* 0x004fe200078e00fa */
[----:B----4-:R-:W-:Y:S01]  /*e0870*/  MOV R5, R249 ;  /* 0x000000f900057202 */ /* 0x010fe20000000f00 */
[----:B------:R-:W2:Y:S04]  /*e0880*/  LDL R250, [R1+0x4768] ;  /* 0x0047680001fa7983 */ /* 0x000ea80000100800 */
        /* <DEDUP_REMOVED lines=26> */
[----:B------:R-:W-:-:S03]  /*e0a30*/  UISETP.GT.AND UP1, UPT, UR15, 0x7, UPT ;  /* 0x000000070f00788c */ /* 0x000fc6000bf24270 */
[----:B------:R1:W-:Y:S01]  /*e0a40*/  LDGSTS.E [R13+0xf00], desc[UR60][R4.64], P0 ;  /* 0x00f00000040d7fae */ /* 0x0003e2000812187c */
[----:B------:R-:W-:-:S04]  /*e0a50*/  USEL UR12, URZ, 0x4, !UP1 ;  /* 0x000000043f0c7887 */ /* 0x000fc8000c800000 */
[----:B------:R-:W-:Y:S01]  /*e0a60*/  USEL UR12, UR12, URZ, !UP0 ;  /* 0x0000003f0c0c7287 */ /* 0x000fe2000c000000 */
[----:B-1----:R-:W-:Y:S01]  /*e0a70*/  IMAD.MOV.U32 R4, RZ, RZ, R196 ;  /* 0x000000ffff047224 */ /* 0x002fe200078e00c4 */
[----:B------:R-:W-:Y:S01]  /*e0a80*/  MOV R5, R195 ;  /* 0x000000c300057202 */ /* 0x000fe20000000f00 */
[----:B------:R-:W4:Y:S03]  /*e0a90*/  LDL R196, [R1+0x4738] ;  /* 0x0047380001c47983 */ /* 0x000f260000100800 */
[----:B------:R-:W-:Y:S01]  /*e0aa0*/  ISETP.NE.U32.AND P1, PT, RZ, UR12, PT ;  /* 0x0000000cff007c0c */ /* 0x000fe2000bf25070 */
[----:B------:R-:W4:Y:S04]  /*e0ab0*/  LDL R195, [R1+0x472c] ;  /* 0x00472c0001c37983 */ /* 0x000f280000100800 */
[----:B------:R1:W-:Y:S02]  /*e0ac0*/  LDGSTS.E [R13+0xf80], desc[UR60][R4.64], P0 ;  /* 0x00f80000040d7fae */ /* 0x0003e4000812187c */
[----:B-1----:R-:W-:-:S02]  /*e0ad0*/  IMAD.MOV.U32 R5, RZ, RZ, R203 ;  /* 0x000000ffff057224 */ /* 0x002fc400078e00cb */
[----:B------:R-:W4:Y:S01]  /*e0ae0*/  LDL R203, [R1+0x4664] ;  /* 0x0046640001cb7983 */ /* 0x000f220000100800 */
[----:B---3--:R-:W-:-:S03]  /*e0af0*/  IMAD.MOV.U32 R4, RZ, RZ, R248 ;  /* 0x000000ffff047224 */ /* 0x008fc600078e00f8 */
[----:B------:R-:W3:Y:S04]  /*e0b00*/  LDL R248, [R1+0x4670] ;  /* 0x0046700001f87983 */ /* 0x000ee80000100800 */
[----:B------:R2:W-:Y:S02]  /*e0b10*/  LDGSTS.E [R13+0x1c00], desc[UR60][R4.64], P1 ;  /* 0x01c00000040d7fae */ /* 0x0005e4000892187c */
[----:B--2---:R-:W-:Y:S02]  /*e0b20*/  MOV R4, R250 ;  /* 0x000000fa00047202 */ /* 0x004fe40000000f00 */
[----:B------:R-:W2:Y:S01]  /*e0b30*/  LDL R250, [R1+0x4668] ;  /* 0x0046680001fa7983 */ /* 0x000ea20000100800 */
[----:B----4-:R-:W-:-:S03]  /*e0b40*/  IMAD.MOV.U32 R5, RZ, RZ, R249 ;  /* 0x000000ffff057224 */ /* 0x010fc600078e00f9 */
        /* <DEDUP_REMOVED lines=30> */
[----:B-1----:R-:W-:Y:S02]  /*e0d30*/  MOV R4, R196 ;  /* 0x000000c400047202 */ /* 0x002fe40000000f00 */
[----:B------:R-:W4:Y:S01]  /*e0d40*/  LDL R196, [R1+0x4638] ;  /* 0x0046380001c47983 */ /* 0x000f220000100800 */
[----:B------:R-:W-:-:S03]  /*e0d50*/  IMAD.MOV.U32 R5, RZ, RZ, R195 ;  /* 0x000000ffff057224 */ /* 0x000fc600078e00c3 */
[----:B------:R-:W4:Y:S01]  /*e0d60*/  LDL R195, [R1+0x4624] ;  /* 0x0046240001c37983 */ /* 0x000f220000100800 */
[----:B------:R-:W-:-:S03]  /*e0d70*/  ISETP.NE.U32.AND P0, PT, RZ, UR12, PT ;  /* 0x0000000cff007c0c */ /* 0x000fc6000bf05070 */
[----:B------:R1:W-:Y:S02]  /*e0d80*/  LDGSTS.E [R13+0x1f80], desc[UR60][R4.64], P1 ;  /* 0x01f80000040d7fae */ /* 0x0003e4000892187c */
[----:B-1----:R-:W-:Y:S02]  /*e0d90*/  MOV R5, R203 ;  /* 0x000000cb00057202 */ /* 0x002fe40000000f00 */
[----:B------:R-:W4:Y:S01]  /*e0da0*/  LDL R203, [R1+0x4568] ;  /* 0x0045680001cb7983 */ /* 0x000f220000100800 */
[----:B---3--:R-:W-:-:S03]  /*e0db0*/  IMAD.MOV.U32 R4, RZ, RZ, R248 ;  /* 0x000000ffff047224 */ /* 0x008fc600078e00f8 */
[----:B------:R-:W3:Y:S04]  /*e0dc0*/  LDL R248, [R1+0x456c] ;  /* 0x00456c0001f87983 */ /* 0x000ee80000100800 */
[----:B------:R2:W-:Y:S02]  /*e0dd0*/  LDGSTS.E [R13+0x2c00], desc[UR60][R4.64], P0 ;  /* 0x02c00000040d7fae */ /* 0x0005e4000812187c */
[----:B--2---:R-:W-:Y:S02]  /*e0de0*/  IMAD.MOV.U32 R4, RZ, RZ, R250 ;  /* 0x000000ffff047224 */ /* 0x004fe400078e00fa */
[----:B------:R-:W2:Y:S01]  /*e0df0*/  LDL R250, [R1+0x4570] ;  /* 0x0045700001fa7983 */ /* 0x000ea20000100800 */
[----:B----4-:R-:W-:-:S03]  /*e0e00*/  IMAD.MOV.U32 R5, RZ, RZ, R249 ;  /* 0x000000ffff057224 */ /* 0x010fc600078e00f9 */
        /* <DEDUP_REMOVED lines=25> */
[----:B------:R-:W4:Y:S01]  /*e0fa0*/  LDL R243, [R1+0x4534] ;  /* 0x0045340001f37983 */ /* 0x000f220000100800 */
[----:B------:R-:W-:-:S03]  /*e0fb0*/  UISETP.GT.AND UP1, UPT, UR15, 0xf, UPT ;  /* 0x0000000f0f00788c */ /* 0x000fc6000bf24270 */
[----:B------:R1:W-:Y:S01]  /*e0fc0*/  LDGSTS.E [R13+0x2f00], desc[UR60][R4.64], P0 ;  /* 0x02f00000040d7fae */ /* 0x0003e2000812187c */
[----:B------:R-:W-:-:S04]  /*e0fd0*/  USEL UR12, URZ, 0x4, !UP1 ;  /* 0x000000043f0c7887 */ /* 0x000fc8000c800000 */
[----:B------:R-:W-:Y:S01]  /*e0fe0*/  USEL UR12, UR12, URZ, !UP0 ;  /* 0x0000003f0c0c7287 */ /* 0x000fe2000c000000 */
[----:B-1----:R-:W-:Y:S02]  /*e0ff0*/  IMAD.MOV.U32 R4, RZ, RZ, R196 ;  /* 0x000000ffff047224 */ /* 0x002fe400078e00c4 */
[----:B------:R-:W4:Y:S01]  /*e1000*/  LDL R196, [R1+0x4538] ;  /* 0x0045380001c47983 */ /* 0x000f220000100800 */
[----:B------:R-:W-:-:S03]  /*e1010*/  IMAD.MOV.U32 R5, RZ, RZ, R195 ;  /* 0x000000ffff057224 */ /* 0x000fc600078e00c3 */
[----:B------:R-:W4:Y:S01]  /*e1020*/  LDL R195, [R1+0x4524] ;  /* 0x0045240001c37983 */ /* 0x000f220000100800 */
[----:B------:R-:W-:-:S03]  /*e1030*/  ISETP.NE.U32.AND P1, PT, RZ, UR12, PT ;  /* 0x0000000cff007c0c */ /* 0x000fc6000bf25070 */
[----:B------:R1:W-:Y:S02]  /*e1040*/  LDGSTS.E [R13+0x2f80], desc[UR60][R4.64], P0 ;  /* 0x02f80000040d7fae */ /* 0x0003e4000812187c */
[----:B-1----:R-:W-:Y:S02]  /*e1050*/  IMAD.MOV.U32 R5, RZ, RZ, R203 ;  /* 0x000000ffff057224 */ /* 0x002fe400078e00cb */
[----:B------:R-:W4:Y:S01]  /*e1060*/  LDL R203, [R1+0x4468] ;  /* 0x0044680001cb7983 */ /* 0x000f220000100800 */
[----:B---3--:R-:W-:-:S03]  /*e1070*/  MOV R4, R248 ;  /* 0x000000f800047202 */ /* 0x008fc60000000f00 */
[----:B------:R-:W3:Y:S04]  /*e1080*/  LDL R248, [R1+0x446c] ;  /* 0x00446c0001f87983 */ /* 0x000ee80000100800 */
[----:B------:R2:W-:Y:S02]  /*e1090*/  LDGSTS.E [R13+0x3c00], desc[UR60][R4.64], P1 ;  /* 0x03c00000040d7fae */ /* 0x0005e4000892187c */
[----:B--2---:R-:W-:Y:S02]  /*e10a0*/  IMAD.MOV.U32 R4, RZ, RZ, R250 ;  /* 0x000000ffff047224 */ /* 0x004fe400078e00fa */
[----:B------:R-:W2:Y:S01]  /*e10b0*/  LDL R250, [R1+0x4470] ;  /* 0x0044700001fa7983 */ /* 0x000ea20000100800 */
[----:B----4-:R-:W-:-:S03]  /*e10c0*/  MOV R5, R249 ;  /* 0x000000f900057202 */ /* 0x010fc60000000f00 */
        /* <DEDUP_REMOVED lines=33> */
[----:B------:R-:W4:Y:S01]  /*e12e0*/  LDL R195, [R1+0x4424] ;  /* 0x0044240001c37983 */ /* 0x000f220000100800 */
[----:B------:R-:W-:-:S03]  /*e12f0*/  ISETP.NE.U32.AND P0, PT, RZ, UR12, PT ;  /* 0x0000000cff007c0c */ /* 0x000fc6000bf05070 */
[----:B------:R1:W-:Y:S02]  /*e1300*/  LDGSTS.E [R13+0x3f80], desc[UR60][R4.64], P1 ;  /* 0x03f80000040d7fae */ /* 0x0003e4000892187c */
[----:B-1----:R-:W-:Y:S02]  /*e1310*/  IMAD.MOV.U32 R5, RZ, RZ, R203 ;  /* 0x000000ffff057224 */ /* 0x002fe400078e00cb */
        /* <DEDUP_REMOVED lines=214> */
[----:B------:R-:W-:-:S03]  /*e2080*/  IMAD.MOV.U32 R5, RZ, RZ, R195 ;  /* 0x000000ffff057224 */ /* 0x000fc600078e00c3 */
[----:B------:R-:W-:Y:S01]  /*e2090*/  ISETP.NE.U32.AND P1, PT, RZ, UR12, PT ;  /* 0x0000000cff007c0c */ /* 0x000fe2000bf25070 */
[----:B------:R-:W4:Y:S04]  /*e20a0*/  LDL R195, [R1+0x2fb4] ;  /* 0x002fb40001c37983 */ /* 0x000f280000100800 */
[----:B------:R1:W-:Y:S04]  /*e20b0*/  LDGSTS.E [R13+0x8f80], desc[UR60][R4.64], P0 ;  /* 0x08f80000040d7fae */ /* 0x0003e8000812187c */
[----:B------:R-:W4:Y:S01]  /*e20c0*/  LDL R196, [R1+0x2fb8] ;  /* 0x002fb80001c47983 */ /* 0x000f220000100800 */
[----:B-1----:R-:W-:-:S03]  /*e20d0*/  IMAD.MOV.U32 R5, RZ, RZ, R203 ;  /* 0x000000ffff057224 */ /* 0x002fc600078e00cb */
        /* <DEDUP_REMOVED lines=27> */
[----:B------:R-:W-:Y:S02]  /*e2290*/  IMAD.MOV.U32 R5, RZ, RZ, R201 ;  /* 0x000000ffff057224 */ /* 0x000fe400078e00c9 */
[----:B------:R-:W-:Y:S01]  /*e22a0*/  USEL UR12, URZ, 0x4, !UP1 ;  /* 0x000000043f0c7887 */ /* 0x000fe2000c800000 */
[----:B------:R-:W4:Y:S04]  /*e22b0*/  LDL R201, [R1+0x308c] ;  /* 0x00308c0001c97983 */ /* 0x000f280000100800 */
[----:B------:R1:W-:Y:S02]  /*e22c0*/  LDGSTS.E [R13+0x9e80], desc[UR60][R4.64], P1 ;  /* 0x09e80000040d7fae */ /* 0x0003e4000892187c */
[----:B-1----:R-:W-:-:S02]  /*e22d0*/  MOV R4, R24 ;  /* 0x0000001800047202 */ /* 0x002fc40000000f00 */
[----:B------:R-:W4:Y:S01]  /*e22e0*/  LDL R24, [R1+0x2fc0] ;  /* 0x002fc00001187983 */ /* 0x000f220000100800 */
[----:B------:R-:W-:-:S03]  /*e22f0*/  IMAD.MOV.U32 R5, RZ, RZ, R243 ;  /* 0x000000ffff057224 */ /* 0x000fc600078e00f3 */
[----:B------:R-:W4:Y:S01]  /*e2300*/  LDL R243, [R1+0x2fbc] ;  /* 0x002fbc0001f37983 */ /* 0x000f220000100800 */
[----:B------:R-:W-:-:S03]  /*e2310*/  USEL UR12, UR12, URZ, !UP0 ;  /* 0x0000003f0c0c7287 */ /* 0x000fc6000c000000 */
[----:B------:R1:W-:Y:S03]  /*e2320*/  LDGSTS.E [R13+0x9f00], desc[UR60][R4.64], P1 ;  /* 0x09f00000040d7fae */ /* 0x0003e6000892187c */
[----:B------:R-:W-:Y:S02]  /*e2330*/  ISETP.NE.U32.AND P0, PT, RZ, UR12, PT ;  /* 0x0000000cff007c0c */ /* 0x000fe4000bf05070 */
        /* <DEDUP_REMOVED lines=40> */
[----:B------:R-:W4:Y:S01]  /*e25c0*/  LDL R243, [R1+0x30b4] ;  /* 0x0030b40001f37983 */ /* 0x000f220000100800 */
[----:B------:R-:W-:-:S03]  /*e25d0*/  USEL UR12, UR12, URZ, !UP0 ;  /* 0x0000003f0c0c7287 */ /* 0x000fc6000c000000 */
[----:B------:R1:W-:Y:S03]  /*e25e0*/  LDGSTS.E [R13+0xaf00], desc[UR60][R4.64], P0 ;  /* 0x0af00000040d7fae */ /* 0x0003e6000812187c */
[----:B------:R-:W-:Y:S01]  /*e25f0*/  ISETP.NE.U32.AND P1, PT, RZ, UR12, PT ;  /* 0x0000000cff007c0c */ /* 0x000fe2000bf25070 */
[----:B-1----:R-:W-:Y:S02]  /*e2600*/  IMAD.MOV.U32 R5, RZ, RZ, R203 ;  /* 0x000000ffff057224 */ /* 0x002fe400078e00cb */
[----:B------:R-:W4:Y:S01]  /*e2610*/  LDL R203, [R1+0x30bc] ;  /* 0x0030bc0001cb7983 */ /* 0x000f220000100800 */
[----:B---3--:R-:W-:-:S03]  /*e2620*/  MOV R4, R248 ;  /* 0x000000f800047202 */ /* 0x008fc60000000f00 */
[----:B------:R-:W3:Y:S04]  /*e2630*/  LDL R248, [R1+0x30c0] ;  /* 0x0030c00001f87983 */ /* 0x000ee80000100800 */
[----:B------:R1:W-:Y:S02]  /*e2640*/  LDGSTS.E [R13+0xaf80], desc[UR60][R4.64], P0 ;  /* 0x0af80000040d7fae */ /* 0x0003e4000812187c */
[----:B-1----:R-:W-:Y:S01]  /*e2650*/  IMAD.MOV.U32 R4, RZ, RZ, R202 ;  /* 0x000000ffff047224 */ /* 0x002fe200078e00ca */
[----:B------:R-:W-:Y:S01]  /*e2660*/  MOV R5, R201 ;  /* 0x000000c900057202 */ /* 0x000fe20000000f00 */
[----:B------:R-:W3:Y:S04]  /*e2670*/  LDL R202, [R1+0x3198] ;  /* 0x0031980001ca7983 */ /* 0x000ee80000100800 */
[----:B------:R2:W-:Y:S04]  /*e2680*/  LDGSTS.E [R13+0xbc00], desc[UR60][R4.64], P1 ;  /* 0x0bc00000040d7fae */ /* 0x0005e8000892187c */
[----:B------:R-:W3:Y:S01]  /*e2690*/  LDL R201, [R1+0x3194] ;  /* 0x0031940001c97983 */ /* 0x000ee20000100800 */
[----:B--2---:R-:W-:-:S02]  /*e26a0*/  IMAD.MOV.U32 R4, RZ, RZ, R250 ;  /* 0x000000ffff047224 */ /* 0x004fc400078e00fa */
[----:B----4-:R-:W-:Y:S01]  /*e26b0*/  IMAD.MOV.U32 R5, RZ, RZ, R249 ;  /* 0x000000ffff057224 */ /* 0x010fe200078e00f9 */
[----:B------:R-:W2:Y:S04]  /*e26c0*/  LDL R250, [R1+0x3190] ;  /* 0x0031900001fa7983 */ /* 0x000ea80000100800 */
[----:B------:R-:W4:Y:S04]  /*e26d0*/  LDL R249, [R1+0x318c] ;  /* 0x00318c0001f97983 */ /* 0x000f280000100800 */
[----:B------:R1:W-:Y:S02]  /*e26e0*/  LDGSTS.E [R13+0xbc80], desc[UR60][R4.64], P1 ;  /* 0x0bc80000040d7fae */ /* 0x0003e4000892187c */
[----:B-1----:R-:W-:-:S02]  /*e26f0*/  MOV R4, R242 ;  /* 0x000000f200047202 */ /* 0x002fc40000000f00 */
        /* <DEDUP_REMOVED lines=28> */
[----:B-1----:R-:W-:Y:S02]  /*e28c0*/  IMAD.MOV.U32 R4, RZ, RZ, R194 ;  /* 0x000000ffff047224 */ /* 0x002fe400078e00c2 */
[----:B------:R-:W-:Y:S01]  /*e28d0*/  IMAD.MOV.U32 R5, RZ, RZ, R193 ;  /* 0x000000ffff057224 */ /* 0x000fe200078e00c1 */
[----:B------:R-:W3:Y:S04]  /*e28e0*/  LDL R194, [R1+0x32b8] ;  /* 0x0032b80001c27983 */ /* 0x000ee80000100800 */
[----:B------:R2:W-:Y:S01]  /*e28f0*/  LDGSTS.E [R13+0xbf80], desc[UR60][R4.64], P1 ;  /* 0x0bf80000040d7fae */ /* 0x0005e2000892187c */
[----:B------:R-:W-:-:S03]  /*e2900*/  UISETP.GT.AND UP1, UPT, UR15, 0x37, UPT ;  /* 0x000000370f00788c */ /* 0x000fc6000bf24270 */
[----:B------:R-:W3:Y:S01]  /*e2910*/  LDL R193, [R1+0x32b4] ;  /* 0x0032b40001c17983 */ /* 0x000ee20000100800 */
[----:B--2---:R-:W-:-:S03]  /*e2920*/  MOV R4, R250 ;  /* 0x000000fa00047202 */ /* 0x004fc60000000f00 */
[----:B------:R-:W2:Y:S01]  /*e2930*/  LDL R250, [R1+0x3290] ;  /* 0x0032900001fa7983 */ /* 0x000ea20000100800 */
[----:B----4-:R-:W-:-:S03]  /*e2940*/  IMAD.MOV.U32 R5, RZ, RZ, R249 ;  /* 0x000000ffff057224 */ /* 0x010fc600078e00f9 */
        /* <DEDUP_REMOVED lines=24> */
[----:B------:R-:W4:Y:S01]  /*e2ad0*/  LDL R24, [R1+0x32b0] ;  /* 0x0032b00001187983 */ /* 0x000f220000100800 */
[----:B------:R-:W-:-:S03]  /*e2ae0*/  IMAD.MOV.U32 R5, RZ, RZ, R243 ;  /* 0x000000ffff057224 */ /* 0x000fc600078e00f3 */
[----:B------:R-:W4:Y:S04]  /*e2af0*/  LDL R243, [R1+0x32ac] ;  /* 0x0032ac0001f37983 */ /* 0x000f280000100800 */
[----:B------:R1:W-:Y:S01]  /*e2b00*/  LDGSTS.E [R13+0xce80], desc[UR60][R4.64], P0 ;  /* 0x0ce80000040d7fae */ /* 0x0003e2000812187c */
[----:B------:R-:W-:Y:S01]  /*e2b10*/  USEL UR12, UR12, URZ, !UP0 ;  /* 0x0000003f0c0c7287 */ /* 0x000fe2000c000000 */
[----:B-1----:R-:W-:Y:S01]  /*e2b20*/  MOV R4, R198 ;  /* 0x000000c600047202 */ /* 0x002fe20000000f00 */
[----:B------:R-:W-:-:S04]  /*e2b30*/  IMAD.MOV.U32 R5, RZ, RZ, R197 ;  /* 0x000000ffff057224 */ /* 0x000fc800078e00c5 */
[----:B------:R-:W-:Y:S01]  /*e2b40*/  ISETP.NE.U32.AND P1, PT, RZ, UR12, PT ;  /* 0x0000000cff007c0c */ /* 0x000fe2000bf25070 */
[----:B------:R-:W4:Y:S04]  /*e2b50*/  LDL R197, [R1+0x33ac] ;  /* 0x0033ac0001c57983 */ /* 0x000f280000100800 */
[----:B------:R1:W-:Y:S04]  /*e2b60*/  LDGSTS.E [R13+0xcf00], desc[UR60][R4.64], P0 ;  /* 0x0cf00000040d7fae */ /* 0x0003e8000812187c */
[----:B------:R-:W4:Y:S01]  /*e2b70*/  LDL R198, [R1+0x33b0] ;  /* 0x0033b00001c67983 */ /* 0x000f220000100800 */
[----:B-1----:R-:W-:-:S03]  /*e2b80*/  MOV R5, R203 ;  /* 0x000000cb00057202 */ /* 0x002fc60000000f00 */
        /* <DEDUP_REMOVED lines=24> */
[----:B-1----:R-:W-:-:S02]  /*e2d10*/  MOV R4, R24 ;  /* 0x0000001800047202 */ /* 0x002fc40000000f00 */
        /* <DEDUP_REMOVED lines=13> */
[----:B-1----:R-:W-:-:S03]  /*e2df0*/  IMAD.MOV.U32 R5, RZ, RZ, R203 ;  /* 0x000000ffff057224 */ /* 0x002fc600078e00cb */
[----:B------:R-:W4:Y:S01]  /*e2e00*/  LDL R203, [R1+0x33bc] ;  /* 0x0033bc0001cb7983 */ /* 0x000f220000100800 */
[----:B---3--:R-:W-:-:S03]  /*e2e10*/  IMAD.MOV.U32 R4, RZ, RZ, R248 ;  /* 0x000000ffff047224 */ /* 0x008fc600078e00f8 */
[----:B------:R-:W3:Y:S04]  /*e2e20*/  LDL R248, [R1+0x33c0] ;  /* 0x0033c00001f87983 */ /* 0x000ee80000100800 */
[----:B------:R1:W-:Y:S02]  /*e2e30*/  LDGSTS.E [R13+0xdf00], desc[UR60][R4.64], P1 ;  /* 0x0df00000040d7fae */ /* 0x0003e4000892187c */
[----:B-1----:R-:W-:Y:S01]  /*e2e40*/  MOV R4, R196 ;  /* 0x000000c400047202 */ /* 0x002fe20000000f00 */
[----:B------:R-:W-:Y:S01]  /*e2e50*/  IMAD.MOV.U32 R5, RZ, RZ, R195 ;  /* 0x000000ffff057224 */ /* 0x000fe200078e00c3 */
[----:B------:R-:W3:Y:S04]  /*e2e60*/  LDL R196, [R1+0x34b8] ;  /* 0x0034b80001c47983 */ /* 0x000ee80000100800 */
[----:B------:R2:W-:Y:S04]  /*e2e70*/  LDGSTS.E [R13+0xdf80], desc[UR60][R4.64], P1 ;  /* 0x0df80000040d7fae */ /* 0x0005e8000892187c */
[----:B------:R-:W3:Y:S01]  /*e2e80*/  LDL R195, [R1+0x34b4] ;  /* 0x0034b40001c37983 */ /* 0x000ee20000100800 */
[----:B--2---:R-:W-:-:S03]  /*e2e90*/  IMAD.MOV.U32 R4, RZ, RZ, R250 ;  /* 0x000000ffff047224 */ /* 0x004fc600078e00fa */
        /* <DEDUP_REMOVED lines=30> */
[----:B------:R-:W-:Y:S01]  /*e3080*/  USEL UR12, URZ, 0x4, !UP1 ;  /* 0x000000043f0c7887 */ /* 0x000fe2000c800000 */
[----:B-1----:R-:W-:-:S02]  /*e3090*/  MOV R5, R203 ;  /* 0x000000cb00057202 */ /* 0x002fc40000000f00 */
[----:B------:R-:W4:Y:S01]  /*e30a0*/  LDL R203, [R1+0x34bc] ;  /* 0x0034bc0001cb7983 */ /* 0x000f220000100800 */
[----:B------:R-:W-:-:S06]  /*e30b0*/  USEL UR12, UR12, URZ, !UP0 ;  /* 0x0000003f0c0c7287 */ /* 0x000fcc000c000000 */
[----:B------:R-:W-:Y:S01]  /*e30c0*/  ISETP.NE.U32.AND P1, PT, RZ, UR12, PT ;  /* 0x0000000cff007c0c */ /* 0x000fe2000bf25070 */
[----:B---3--:R-:W-:Y:S02]  /*e30d0*/  IMAD.MOV.U32 R4, RZ, RZ, R248 ;  /* 0x000000ffff047224 */ /* 0x008fe400078e00f8 */
        /* <DEDUP_REMOVED lines=30> */
[----:B------:R-:W-:-:S03]  /*e32c0*/  MOV R5, R243 ;  /* 0x000000f300057202 */ /* 0x000fc60000000f00 */
[----:B------:R-:W4:Y:S04]  /*e32d0*/  LDL R243, [R1+0x35ac] ;  /* 0x0035ac0001f37983 */ /* 0x000f280000100800 */
[----:B------:R1:W-:Y:S01]  /*e32e0*/  LDGSTS.E [R13+0xfe00], desc[UR60][R4.64], P1 ;  /* 0x0fe00000040d7fae */ /* 0x0003e2000892187c */
[----:B------:R-:W-:Y:S01]  /*e32f0*/  USEL UR12, URZ, 0x4, !UP1 ;  /* 0x000000043f0c7887 */ /* 0x000fe2000c800000 */
[----:B-1----:R-:W-:Y:S02]  /*e3300*/  IMAD.MOV.U32 R4, RZ, RZ, R196 ;  /* 0x000000ffff047224 */ /* 0x002fe400078e00c4 */
[----:B------:R-:W-:Y:S01]  /*e3310*/  IMAD.MOV.U32 R5, RZ, RZ, R195 ;  /* 0x000000ffff057224 */ /* 0x000fe200078e00c3 */
[----:B------:R-:W-:Y:S01]  /*e3320*/  USEL UR12, UR12, URZ, !UP0 ;  /* 0x0000003f0c0c7287 */ /* 0x000fe2000c000000 */
[----:B------:R-:W4:Y:S04]  /*e3330*/  LDL R195, [R1+0x36a4] ;  /* 0x0036a40001c37983 */ /* 0x000f280000100800 */
[----:B------:R1:W-:Y:S01]  /*e3340*/  LDGSTS.E [R13+0xfe80], desc[UR60][R4.64], P1 ;  /* 0x0fe80000040d7fae */ /* 0x0003e2000892187c */
[----:B------:R-:W-:-:S03]  /*e3350*/  ISETP.NE.U32.AND P0, PT, RZ, UR12, PT ;  /* 0x0000000cff007c0c */ /* 0x000fc6000bf05070 */
        /* <DEDUP_REMOVED lines=12> */
[----:B------:R-:W-:Y:S01]  /*e3420*/  IMAD.MOV.U32 R5, RZ, RZ, R197 ;  /* 0x000000ffff057224 */ /* 0x000fe200078e00c5 */
[----:B------:R-:W4:Y:S04]  /*e3430*/  LDL R198, [R1+0x36c0] ;  /* 0x0036c00001c67983 */ /* 0x000f280000100800 */
[----:B------:R1:W-:Y:S01]  /*e3440*/  LDGSTS.E [R13+0x10c00], desc[UR60][R4.64], P0 ;  /* 0x10c00000040d7fae */ /* 0x0003e2000812187c */
[----:B------:R-:W-:-:S03]  /*e3450*/  UISETP.GT.AND UP1, UPT, UR15, 0x47, UPT ;  /* 0x000000470f00788c */ /* 0x000fc6000bf24270 */
        /* <DEDUP_REMOVED lines=12> */
[----:B------:R-:W-:Y:S01]  /*e3520*/  USEL UR12, URZ, 0x4, !UP1 ;  /* 0x000000043f0c7887 */ /* 0x000fe2000c800000 */
[----:B------:R-:W4:Y:S01]  /*e3530*/  LDL R200, [R1+0x3790] ;  /* 0x0037900001c87983 */ /* 0x000f220000100800 */
[----:B------:R-:W-:Y:S02]  /*e3540*/  IMAD.MOV.U32 R5, RZ, RZ, R199 ;  /* 0x000000ffff057224 */ /* 0x000fe400078e00c7 */
[----:B------:R-:W-:Y:S01]  /*e3550*/  USEL UR12, UR12, URZ, !UP0 ;  /* 0x0000003f0c0c7287 */ /* 0x000fe2000c000000 */
[----:B------:R-:W4:Y:S04]  /*e3560*/  LDL R199, [R1+0x378c] ;  /* 0x00378c0001c77983 */ /* 0x000f280000100800 */
[----:B------:R1:W-:Y:S02]  /*e3570*/  LDGSTS.E [R13+0x10d80], desc[UR60][R4.64], P0 ;  /* 0x10d80000040d7fae */ /* 0x0003e4000812187c */
[----:B-1----:R-:W-:-:S02]  /*e3580*/  MOV R4, R24 ;  /* 0x0000001800047202 */ /* 0x002fc40000000f00 */
[----:B------:R-:W4:Y:S01]  /*e3590*/  LDL R24, [R1+0x36b0] ;  /* 0x0036b00001187983 */ /* 0x000f220000100800 */
[----:B------:R-:W-:-:S03]  /*e35a0*/  IMAD.MOV.U32 R5, RZ, RZ, R243 ;  /* 0x000000ffff057224 */ /* 0x000fc600078e00f3 */
[----:B------:R-:W4:Y:S04]  /*e35b0*/  LDL R243, [R1+0x36ac] ;  /* 0x0036ac0001f37983 */ /* 0x000f280000100800 */
[----:B------:R1:W-:Y:S01]  /*e35c0*/  LDGSTS.E [R13+0x10e00], desc[UR60][R4.64], P0 ;  /* 0x10e00000040d7fae */ /* 0x0003e2000812187c */
        /* <DEDUP_REMOVED lines=44> */
[----:B------:R-:W-:Y:S01]  /*e3890*/  ISETP.NE.U32.AND P0, PT, RZ, UR12, PT ;  /* 0x0000000cff007c0c */ /* 0x000fe2000bf05070 */
[----:B-1----:R-:W-:-:S02]  /*e38a0*/  IMAD.MOV.U32 R5, RZ, RZ, R203 ;  /* 0x000000ffff057224 */ /* 0x002fc400078e00cb */
        /* <DEDUP_REMOVED lines=9> */
[----:B--2---:R-:W-:-:S03]  /*e3940*/  IMAD.MOV.U32 R4, RZ, RZ, R250 ;  /* 0x000000ffff047224 */ /* 0x004fc600078e00fa */
[----:B------:R-:W2:Y:S01]  /*e3950*/  LDL R250, [R1+0x37b8] ;  /* 0x0037b80001fa7983 */ /* 0x000ea20000100800 */
[----:B----4-:R-:W-:-:S03]  /*e3960*/  IMAD.MOV.U32 R5, RZ, RZ, R249 ;  /* 0x000000ffff057224 */ /* 0x010fc600078e00f9 */
[----:B------:R-:W4:Y:S04]  /*e3970*/  LDL R249, [R1+0x37b4] ;  /* 0x0037b40001f97983 */ /* 0x000f280000100800 */
[----:B------:R1:W-:Y:S02]  /*e3980*/  LDGSTS.E [R13+0x11f80], desc[UR60][R4.64], P1 ;  /* 0x11f80000040d7fae */ /* 0x0003e4000892187c */
[----:B-1----:R-:W-:Y:S01]  /*e3990*/  MOV R4, R200 ;  /* 0x000000c800047202 */ /* 0x002fe20000000f00 */
[----:B------:R-:W-:Y:S01]  /*e39a0*/  IMAD.MOV.U32 R5, RZ, RZ, R199 ;  /* 0x000000ffff057224 */ /* 0x000fe200078e00c7 */
[----:B------:R-:W4:Y:S04]  /*e39b0*/  LDL R200, [R1+0x38c0] ;  /* 0x0038c00001c87983 */ /* 0x000f280000100800 */
[----:B------:R1:W-:Y:S04]  /*e39c0*/  LDGSTS.E [R13+0x12c00], desc[UR60][R4.64], P0 ;  /* 0x12c00000040d7fae */ /* 0x0003e8000812187c */
[----:B------:R-:W4:Y:S01]  /*e39d0*/  LDL R199, [R1+0x38bc] ;  /* 0x0038bc0001c77983 */ /* 0x000f220000100800 */
[----:B-1----:R-:W-:-:S03]  /*e39e0*/  IMAD.MOV.U32 R4, RZ, RZ, R242 ;  /* 0x000000ffff047224 */ /* 0x002fc600078e00f2 */
        /* <DEDUP_REMOVED lines=14> */
[----:B------:R-:W4:Y:S04]  /*e3ad0*/  LDL R243, [R1+0x38a4] ;  /* 0x0038a40001f37983 */ /* 0x000f280000100800 */
[----:B------:R1:W-:Y:S02]  /*e3ae0*/  LDGSTS.E [R13+0x12d80], desc[UR60][R4.64], P0 ;  /* 0x12d80000040d7fae */ /* 0x0003e4000812187c */
[----:B-1----:R-:W-:Y:S02]  /*e3af0*/  MOV R5, R203 ;  /* 0x000000cb00057202 */ /* 0x002fe40000000f00 */
        /* <DEDUP_REMOVED lines=20> */
[----:B------:R-:W-:-:S03]  /*e3c40*/  UISETP.GT.AND UP1, UPT, UR15, 0x53, UPT ;  /* 0x000000530f00788c */ /* 0x000fc6000bf24270 */
[----:B------:R-:W4:Y:S01]  /*e3c50*/  LDL R189, [R1+0x39b4] ;  /* 0x0039b40001bd7983 */ /* 0x000f220000100800 */
[----:B-1----:R-:W-:Y:S02]  /*e3c60*/  IMAD.MOV.U32 R4, RZ, RZ, R192 ;  /* 0x000000ffff047224 */ /* 0x002fe400078e00c0 */
[----:B------:R-:W-:Y:S01]  /*e3c70*/  IMAD.MOV.U32 R5, RZ, RZ, R191 ;  /* 0x000000ffff057224 */ /* 0x000fe200078e00bf */
[----:B------:R-:W-:Y:S01]  /*e3c80*/  USEL UR12, URZ, 0x4, !UP1 ;  /* 0x000000043f0c7887 */ /* 0x000fe2000c800000 */
[----:B------:R-:W4:Y:S04]  /*e3c90*/  LDL R191, [R1+0x39bc] ;  /* 0x0039bc0001bf7983 */ /* 0x000f280000100800 */
[----:B------:R1:W-:Y:S04]  /*e3ca0*/  LDGSTS.E [R13+0x13c00], desc[UR60][R4.64], P1 ;  /* 0x13c00000040d7fae */ /* 0x0003e8000892187c */
[----:B------:R-:W4:Y:S01]  /*e3cb0*/  LDL R192, [R1+0x39c0] ;  /* 0x0039c00001c07983 */ /* 0x000f220000100800 */
[----:B-1----:R-:W-:Y:S01]  /*e3cc0*/  MOV R4, R194 ;  /* 0x000000c200047202 */ /* 0x002fe20000000f00 */
[----:B------:R-:W-:Y:S01]  /*e3cd0*/  IMAD.MOV.U32 R5, RZ, RZ, R193 ;  /* 0x000000ffff057224 */ /* 0x000fe200078e00c1 */
[----:B------:R-:W-:Y:S01]  /*e3ce0*/  USEL UR12, UR12, URZ, !UP0 ;  /* 0x0000003f0c0c7287 */ /* 0x000fe2000c000000 */
[----:B------:R-:W4:Y:S04]  /*e3cf0*/  LDL R193, [R1+0x39c4] ;  /* 0x0039c40001c17983 */ /* 0x000f280000100800 */
[----:B------:R1:W-:Y:S04]  /*e3d00*/  LDGSTS.E [R13+0x13c80], desc[UR60][R4.64], P1 ;  /* 0x13c80000040d7fae */ /* 0x0003e8000892187c */
[----:B------:R-:W4:Y:S01]  /*e3d10*/  LDL R194, [R1+0x39c8] ;  /* 0x0039c80001c27983 */ /* 0x000f220000100800 */
[----:B-1----:R-:W-:Y:S01]  /*e3d20*/  IMAD.MOV.U32 R4, RZ, RZ, R196 ;  /* 0x000000ffff047224 */ /* 0x002fe200078e00c4 */
[----:B------:R-:W-:-:S02]  /*e3d30*/  MOV R5, R195 ;  /* 0x000000c300057202 */ /* 0x000fc40000000f00 */
        /* <DEDUP_REMOVED lines=19> */
[----:B-1----:R-:W-:Y:S02]  /*e3e70*/  IMAD.MOV.U32 R4, RZ, RZ, R200 ;  /* 0x000000ffff047224 */ /* 0x002fe400078e00c8 */
[----:B------:R-:W-:Y:S01]  /*e3e80*/  IMAD.MOV.U32 R5, RZ, RZ, R199 ;  /* 0x000000ffff057224 */ /* 0x000fe200078e00c7 */
[----:B------:R-:W-:Y:S01]  /*e3e90*/  UISETP.GT.AND UP1, UPT, UR15, 0x57, UPT ;  /* 0x000000570f00788c */ /* 0x000fe2000bf24270 */
[----:B------:R-:W3:Y:S04]  /*e3ea0*/  LDL R199, [R1+0x3aac] ;  /* 0x003aac0001c77983 */ /* 0x000ee80000100800 */
[----:B------:R2:W-:Y:S04]  /*e3eb0*/  LDGSTS.E [R13+0x13f00], desc[UR60][R4.64], P1 ;  /* 0x13f00000040d7fae */ /* 0x0005e8000892187c */
        /* <DEDUP_REMOVED lines=22> */
[----:B------:R-:W-:-:S06]  /*e4020*/  USEL UR12, UR12, URZ, !UP0 ;  /* 0x0000003f0c0c7287 */ /* 0x000fcc000c000000 */
        /* <DEDUP_REMOVED lines=49> */
[----:B------:R-:W-:Y:S01]  /*e4340*/  MOV R5, R199 ;  /* 0x000000c700057202 */ /* 0x000fe20000000f00 */
[----:B------:R-:W4:Y:S04]  /*e4350*/  LDL R200, [R1+0x3c90] ;  /* 0x003c900001c87983 */ /* 0x000f280000100800 */
[----:B------:R-:W4:Y:S04]  /*e4360*/  LDL R199, [R1+0x3c8c] ;  /* 0x003c8c0001c77983 */ /* 0x000f280000100800 */
[----:B------:R1:W-:Y:S01]  /*e4370*/  LDGSTS.E [R13+0x15e00], desc[UR60][R4.64], P1 ;  /* 0x15e00000040d7fae */ /* 0x0003e2000892187c */
[----:B------:R-:W-:Y:S01]  /*e4380*/  USEL UR12, UR12, URZ, !UP0 ;  /* 0x0000003f0c0c7287 */ /* 0x000fe2000c000000 */
        /* <DEDUP_REMOVED lines=27> */
[----:B------:R-:W-:-:S05]  /*e4540*/  MOV R5, R187 ;  /* 0x000000bb00057202 */ /* 0x000fca0000000f00 */
[----:B------:R1:W-:Y:S01]  /*e4550*/  LDGSTS.E [R13+0x16d00], desc[UR60][R4.64], P0 ;  /* 0x16d00000040d7fae */ /* 0x0003e2000812187c */
[----:B------:R-:W-:Y:S01]  /*e4560*/  UISETP.GT.AND UP1, UPT, UR15, 0x5f, UPT ;  /* 0x0000005f0f00788c */ /* 0x000fe2000bf24270 */
[----:B-1----:R-:W-:Y:S02]  /*e4570*/  IMAD.MOV.U32 R4, RZ, RZ, R190 ;  /* 0x000000ffff047224 */ /* 0x002fe400078e00be */
[----:B------:R-:W-:-:S05]  /*e4580*/  IMAD.MOV.U32 R5, RZ, RZ, R189 ;  /* 0x000000ffff057224 */ /* 0x000fca00078e00bd */
[----:B------:R1:W-:Y:S01]  /*e4590*/  LDGSTS.E [R13+0x16d80], desc[UR60][R4.64], P0 ;  /* 0x16d80000040d7fae */ /* 0x0003e2000812187c */
[----:B------:R-:W-:Y:S01]  /*e45a0*/  USEL UR12, URZ, 0x4, !UP1 ;  /* 0x000000043f0c7887 */ /* 0x000fe2000c800000 */
[----:B-1----:R-:W-:Y:S01]  /*e45b0*/  MOV R4, R192 ;  /* 0x000000c000047202 */ /* 0x002fe20000000f00 */
[----:B------:R-:W-:-:S05]  /*e45c0*/  IMAD.MOV.U32 R5, RZ, RZ, R191 ;  /* 0x000000ffff057224 */ /* 0x000fca00078e00bf */
[----:B------:R1:W-:Y:S01]  /*e45d0*/  LDGSTS.E [R13+0x16e00], desc[UR60][R4.64], P0 ;  /* 0x16e00000040d7fae */ /* 0x0003e2000812187c */
[----:B------:R-:W-:Y:S01]  /*e45e0*/  USEL UR12, UR12, URZ, !UP0 ;  /* 0x0000003f0c0c7287 */ /* 0x000fe2000c000000 */
[----:B-1----:R-:W-:Y:S01]  /*e45f0*/  IMAD.MOV.U32 R4, RZ, RZ, R194 ;  /* 0x000000ffff047224 */ /* 0x002fe200078e00c2 */
[----:B------:R-:W-:-:S05]  /*e4600*/  MOV R5, R193 ;  /* 0x000000c100057202 */ /* 0x000fca0000000f00 */
[----:B------:R1:W-:Y:S01]  /*e4610*/  LDGSTS.E [R13+0x16e80], desc[UR60][R4.64], P0 ;  /* 0x16e80000040d7fae */ /* 0x0003e2000812187c */
[----:B------:R-:W-:Y:S01]  /*e4620*/  ISETP.NE.U32.AND P1, PT, RZ, UR12, PT ;  /* 0x0000000cff007c0c */ /* 0x000fe2000bf25070 */
        /* <DEDUP_REMOVED lines=12> */
[----:B---3--:R-:W-:Y:S01]  /*e46f0*/  MOV R4, R248 ;  /* 0x000000f800047202 */ /* 0x008fe20000000f00 */
[----:B------:R-:W-:-:S05]  /*e4700*/  IMAD.MOV.U32 R5, RZ, RZ, R203 ;  /* 0x000000ffff057224 */ /* 0x000fca00078e00cb */
[----:B------:R2:W-:Y:S01]  /*e4710*/  LDGSTS.E [R13+0x17d00], desc[UR60][R4.64], P1 ;  /* 0x17d00000040d7fae */ /* 0x0005e2000892187c */
[----:B------:R-:W-:Y:S01]  /*e4720*/  UISETP.GT.AND UP1, UPT, UR15, 0x63, UPT ;  /* 0x000000630f00788c */ /* 0x000fe2000bf24270 */
[----:B--2---:R-:W-:Y:S01]  /*e4730*/  IMAD.MOV.U32 R4, RZ, RZ, R250 ;  /* 0x000000ffff047224 */ /* 0x004fe200078e00fa */
[----:B----4-:R-:W-:-:S05]  /*e4740*/  MOV R5, R249 ;  /* 0x000000f900057202 */ /* 0x010fca0000000f00 */
[----:B------:R1:W-:Y:S01]  /*e4750*/  LDGSTS.E [R13+0x17d80], desc[UR60][R4.64], P1 ;  /* 0x17d80000040d7fae */ /* 0x0003e2000892187c */
[----:B------:R-:W-:-:S04]  /*e4760*/  USEL UR12, URZ, 0x4, !UP1 ;  /* 0x000000043f0c7887 */ /* 0x000fc8000c800000 */
[----:B------:R-:W-:-:S06]  /*e4770*/  USEL UR12, UR12, URZ, !UP0 ;  /* 0x0000003f0c0c7287 */ /* 0x000fcc000c000000 */
[----:B------:R-:W-:Y:S01]  /*e4780*/  ISETP.NE.U32.AND P0, PT, RZ, UR12, PT ;  /* 0x0000000cff007c0c */ /* 0x000fe2000bf05070 */
[----:B------:R-:W-:-:S04]  /*e4790*/  UISETP.GT.AND UP1, UPT, UR15, 0x67, UPT ;  /* 0x000000670f00788c */ /* 0x000fc8000bf24270 */
[----:B------:R-:W-:-:S04]  /*e47a0*/  USEL UR12, URZ, 0x4, !UP1 ;  /* 0x000000043f0c7887 */ /* 0x000fc8000c800000 */
[----:B------:R-:W-:Y:S01]  /*e47b0*/  USEL UR12, UR12, URZ, !UP0 ;  /* 0x0000003f0c0c7287 */ /* 0x000fe2000c000000 */
        /* <DEDUP_REMOVED lines=41> */
[----:B------:R-:W-:Y:S01]  /*e4a50*/  IMAD.MOV.U32 R5, RZ, RZ, R84 ;  /* 0x000000ffff057224 */ /* 0x000fe200078e0054 */
[----:B------:R-:W-:Y:S01]  /*e4a60*/  UISETP.GT.AND UP1, UPT, UR15, 0x6b, UPT ;  /* 0x0000006b0f00788c */ /* 0x000fe2000bf24270 */
[----:B------:R-:W2:Y:S04]  /*e4a70*/  LDL.LU R83, [R1+0x7f4] ;  /* 0x0007f40001537983 */ /* 0x000ea80000300800 */
[----:B------:R1:W-:Y:S01]  /*e4a80*/  LDGSTS.E [R13+0x19c80], desc[UR60][R4.64], P1 ;  /* 0x19c80000040d7fae */ /* 0x0003e2000892187c */
[----:B------:R-:W-:-:S03]  /*e4a90*/  USEL UR12, URZ, 0x4, !UP1 ;  /* 0x000000043f0c7887 */ /* 0x000fc6000c800000 */
[----:B------:R-:W3:Y:S01]  /*e4aa0*/  LDL.LU R96, [R1+0x7f8] ;  /* 0x0007f80001607983 */ /* 0x000ee20000300800 */
[----:B-1----:R-:W-:Y:S01]  /*e4ab0*/  IMAD.MOV.U32 R4, RZ, RZ, R81 ;  /* 0x000000ffff047224 */ /* 0x002fe200078e0051 */
[----:B------:R-:W-:Y:S01]  /*e4ac0*/  MOV R5, R82 ;  /* 0x0000005200057202 */ /* 0x000fe20000000f00 */
[----:B------:R-:W-:Y:S01]  /*e4ad0*/  USEL UR12, UR12, URZ, !UP0 ;  /* 0x0000003f0c0c7287 */ /* 0x000fe2000c000000 */
[----:B------:R-:W4:Y:S04]  /*e4ae0*/  LDL.LU R95, [R1+0x7fc] ;  /* 0x0007fc00015f7983 */ /* 0x000f280000300800 */
[----:B------:R1:W-:Y:S01]  /*e4af0*/  LDGSTS.E [R13+0x19d00], desc[UR60][R4.64], P1 ;  /* 0x19d00000040d7fae */ /* 0x0003e2000892187c */
[----:B------:R-:W-:Y:S01]  /*e4b00*/  ISETP.NE.U32.AND P0, PT, RZ, UR12, PT ;  /* 0x0000000cff007c0c */ /* 0x000fe2000bf05070 */
[----:B------:R-:W-:-:S02]  /*e4b10*/  UISETP.GT.AND UP1, UPT, UR15, 0x6f, UPT ;  /* 0x0000006f0f00788c */ /* 0x000fc4000bf24270 */
[----:B------:R-:W2:Y:S01]  /*e4b20*/  LDL.LU R94, [R1+0x800] ;  /* 0x00080000015e7983 */ /* 0x000ea20000300800 */
[----:B-1----:R-:W-:Y:S02]  /*e4b30*/  IMAD.MOV.U32 R4, RZ, RZ, R67 ;  /* 0x000000ffff047224 */ /* 0x002fe400078e0043 */
[----:B------:R-:W-:Y:S01]  /*e4b40*/  IMAD.MOV.U32 R5, RZ, RZ, R80 ;  /* 0x000000ffff057224 */ /* 0x000fe200078e0050 */
[----:B------:R-:W-:Y:S01]  /*e4b50*/  USEL UR12, URZ, 0x4, !UP1 ;  /* 0x000000043f0c7887 */ /* 0x000fe2000c800000 */
[----:B------:R-:W3:Y:S04]  /*e4b60*/  LDL.LU R211, [R1+0x804] ;  /* 0x0008040001d37983 */ /* 0x000ee80000300800 */
        /* <DEDUP_REMOVED lines=25> */
[----:B------:R-:W-:Y:S01]  /*e4d00*/  USEL UR12, UR12, URZ, !UP0 ;  /* 0x0000003f0c0c7287 */ /* 0x000fe2000c000000 */
[----:B-1----:R-:W-:Y:S02]  /*e4d10*/  IMAD.MOV.U32 R4, RZ, RZ, R49 ;  /* 0x000000ffff047224 */ /* 0x002fe400078e0031 */
[----:B------:R-:W-:-:S05]  /*e4d20*/  IMAD.MOV.U32 R5, RZ, RZ, R50 ;  /* 0x000000ffff057224 */ /* 0x000fca00078e0032 */
[----:B------:R1:W-:Y:S01]  /*e4d30*/  LDGSTS.E [R13+0x1ae00], desc[UR60][R4.64], P0 ;  /* 0x1ae00000040d7fae */ /* 0x0003e2000812187c */
[----:B------:R-:W-:Y:S02]  /*e4d40*/  ISETP.NE.U32.AND P1, PT, RZ, UR12, PT ;  /* 0x0000000cff007c0c */ /* 0x000fe4000bf25070 */
        /* <DEDUP_REMOVED lines=27> */
[----:B-1----:R-:W-:Y:S02]  /*e4f00*/  IMAD.MOV.U32 R5, RZ, RZ, R25 ;  /* 0x000000ffff057224 */ /* 0x002fe400078e0019 */
[----:B------:R-:W4:Y:S01]  /*e4f10*/  LDL.LU R25, [R1+0x808] ;  /* 0x0008080001197983 */ /* 0x000f220000300800 */
[----:B------:R-:W-:-:S03]  /*e4f20*/  MOV R4, R11 ;  /* 0x0000000b00047202 */ /* 0x000fc60000000f00 */
[----:B------:R-:W2:Y:S04]  /*e4f30*/  LDL.LU R93, [R1+0x80c] ;  /* 0x00080c00015d7983 */ /* 0x000ea80000300800 */
[----:B------:R-:W2:Y:S04]  /*e4f40*/  LDL.LU R92, [R1+0x810] ;  /* 0x00081000015c7983 */ /* 0x000ea80000300800 */
[----:B------:R-:W2:Y:S04]  /*e4f50*/  LDL.LU R91, [R1+0x7cc] ;  /* 0x0007cc00015b7983 */ /* 0x000ea80000300800 */
[----:B------:R-:W2:Y:S04]  /*e4f60*/  LDL.LU R208, [R1+0x7d0] ;  /* 0x0007d00001d07983 */ /* 0x000ea80000300800 */
[----:B------:R-:W2:Y:S04]  /*e4f70*/  LDL.LU R226, [R1+0x7d4] ;  /* 0x0007d40001e27983 */ /* 0x000ea80000300800 */
[----:B------:R-:W2:Y:S01]  /*e4f80*/  LDL.LU R227, [R1+0x7d8] ;  /* 0x0007d80001e37983 */ /* 0x000ea20000300800 */
[----:B------:R-:W-:-:S03]  /*e4f90*/  LOP3.LUT R2, R27, 0x40, RZ, 0xfc, !PT ;  /* 0x000000401b027812 */ /* 0x000fc600078efcff */
[----:B------:R1:W-:Y:S04]  /*e4fa0*/  LDGSTS.E [R13+0x1bf00], desc[UR60][R4.64], P1 ;  /* 0x1bf00000040d7fae */ /* 0x0003e8000892187c */
[----:B------:R-:W2:Y:S04]  /*e4fb0*/  LDL.LU R216, [R1+0x7dc] ;  /* 0x0007dc0001d87983 */ /* 0x000ea80000300800 */
[----:B------:R-:W2:Y:S01]  /*e4fc0*/  LDL.LU R217, [R1+0x7e0] ;  /* 0x0007e00001d97983 */ /* 0x000ea20000300800 */
[----:B-1----:R-:W-:Y:S01]  /*e4fd0*/  IMAD.MOV.U32 R4, RZ, RZ, R8 ;  /* 0x000000ffff047224 */ /* 0x002fe200078e0008 */
[----:B------:R-:W-:-:S02]  /*e4fe0*/  MOV R5, R10 ;  /* 0x0000000a00057202 */ /* 0x000fc40000000f00 */
[----:B------:R-:W2:Y:S01]  /*e4ff0*/  LDL.LU R218, [R1+0x7e4] ;  /* 0x0007e40001da7983 */ /* 0x000ea20000300800 */
[----:B------:R-:W-:-:S03]  /*e5000*/  ISETP.GE.AND P0, PT, R2, UR15, PT ;  /* 0x0000000f02007c0c */ /* 0x000fc6000bf06270 */
[----:B------:R-:W2:Y:S01]  /*e5010*/  LDL.LU R219, [R1+0x7e8] ;  /* 0x0007e80001db7983 */ /* 0x000ea20000300800 */
[----:B------:R-:W-:-:S03]  /*e5020*/  LOP3.LUT R2, R27, 0x20, RZ, 0xfc, !PT ;  /* 0x000000201b027812 */ /* 0x000fc600078efcff */
[----:B------:R-:W2:Y:S04]  /*e5030*/  LDL.LU R209, [R1+0x7b4] ;  /* 0x0007b40001d17983 */ /* 0x000ea80000300800 */
[----:B------:R1:W-:Y:S01]  /*e5040*/  LDGSTS.E [R13+0x1bf80], desc[UR60][R4.64], P1 ;  /* 0x1bf80000040d7fae */ /* 0x0003e2000892187c */
[----:B------:R-:W-:-:S03]  /*e5050*/  ISETP.GE.AND P1, PT, R27, UR15, PT ;  /* 0x0000000f1b007c0c */ /* 0x000fc6000bf26270 */
[----:B------:R-:W2:Y:S04]  /*e5060*/  LDL.LU R210, [R1+0x7b8] ;  /* 0x0007b80001d27983 */ /* 0x000ea80000300800 */
[----:B------:R-:W2:Y:S01]  /*e5070*/  LDL.LU R26, [R1+0x7bc] ;  /* 0x0007bc00011a7983 */ /* 0x000ea20000300800 */
[----:B-1----:R-:W-:-:S03]  /*e5080*/  LOP3.LUT R5, R27, 0x60, RZ, 0xfc, !PT ;  /* 0x000000601b057812 */ /* 0x002fc600078efcff */
[----:B------:R-:W2:Y:S04]  /*e5090*/  LDL.LU R27, [R1+0x7c0] ;  /* 0x0007c000011b7983 */ /* 0x000ea80000300800 */
[----:B------:R-:W2:Y:S04]  /*e50a0*/  LDL.LU R10, [R1+0x7c4] ;  /* 0x0007c400010a7983 */ /* 0x000ea80000300800 */
[----:B------:R-:W2:Y:S01]  /*e50b0*/  LDL.LU R11, [R1+0x7c8] ;  /* 0x0007c800010b7983 */ /* 0x000ea20000300800 */
[----:B---3--:R-:W-:-:S03]  /*e50c0*/  MOV R65, R211 ;  /* 0x000000d300417202 */ /* 0x008fc60000000f00 */
[----:B------:R-:W3:Y:S01]  /*e50d0*/  LDL.LU R211, [R1+0x794] ;  /* 0x0007940001d37983 */ /* 0x000ee20000300800 */
[----:B----4-:R-:W-:-:S03]  /*e50e0*/  IMAD.MOV.U32 R64, RZ, RZ, R25 ;  /* 0x000000ffff407224 */ /* 0x010fc600078e0019 */
[----:B------:R-:W4:Y:S01]  /*e50f0*/  LDL.LU R25, [R1+0x798] ;  /* 0x0007980001197983 */ /* 0x000f220000300800 */
[----:B------:R-:W-:Y:S01]  /*e5100*/  IMAD.MOV.U32 R68, RZ, RZ, R96 ;  /* 0x000000ffff447224 */ /* 0x000fe200078e0060 */
[----:B--2---:R-:W-:Y:S01]  /*e5110*/  MOV R66, R94 ;  /* 0x0000005e00427202 */ /* 0x004fe20000000f00 */
[----:B------:R-:W-:Y:S02]  /*e5120*/  IMAD.MOV.U32 R69, RZ, RZ, R83 ;  /* 0x000000ffff457224 */ /* 0x000fe400078e0053 */
[----:B------:R-:W-:-:S03]  /*e5130*/  IMAD.MOV.U32 R67, RZ, RZ, R95 ;  /* 0x000000ffff437224 */ /* 0x000fc600078e005f */
[----:B------:R-:W-:Y:S01]  /*e5140*/  STL.64 [R1+0x1928], R68 ;  /* 0x0019284401007387 */ /* 0x000fe20000100a00 */
[----:B------:R-:W-:Y:S02]  /*e5150*/  IMAD.MOV.U32 R62, RZ, RZ, R92 ;  /* 0x000000ffff3e7224 */ /* 0x000fe400078e005c */
[----:B------:R-:W-:Y:S01]  /*e5160*/  IMAD.MOV.U32 R63, RZ, RZ, R93 ;  /* 0x000000ffff3f7224 */ /* 0x000fe200078e005d */
[----:B------:R-:W-:Y:S01]  /*e5170*/  STL.64 [R1+0x1920], R66 ;  /* 0x0019204201007387 */ /* 0x000fe20000100a00 */
[----:B------:R-:W-:Y:S01]  /*e5180*/  IMAD.MOV.U32 R61, RZ, RZ, R91 ;  /* 0x000000ffff3d7224 */ /* 0x000fe200078e005b */
[----:B------:R-:W-:Y:S02]  /*e5190*/  MOV R60, R208 ;  /* 0x000000d0003c7202 */ /* 0x000fe40000000f00 */
[----:B------:R-:W-:Y:S02]  /*e51a0*/  MOV R59, R226 ;  /* 0x000000e2003b7202 */ /* 0x000fe40000000f00 */
[----:B------:R-:W2:Y:S01]  /*e51b0*/  LDL.LU R226, [R1+0x79c] ;  /* 0x00079c0001e27983 */ /* 0x000ea20000300800 */
[----:B------:R-:W-:-:S03]  /*e51c0*/  IMAD.MOV.U32 R58, RZ, RZ, R227 ;  /* 0x000000ffff3a7224 */ /* 0x000fc600078e00e3 */
[----:B------:R-:W2:Y:S04]  /*e51d0*/  LDL.LU R227, [R1+0x7a0] ;  /* 0x0007a00001e37983 */ /* 0x000ea80000300800 */
[----:B------:R-:W-:Y:S01]  /*e51e0*/  STL.64 [R1+0x1918], R64 ;  /* 0x0019184001007387 */ /* 0x000fe20000100a00 */
[----:B------:R-:W-:-:S03]  /*e51f0*/  IMAD.MOV.U32 R57, RZ, RZ, R216 ;  /* 0x000000ffff397224 */ /* 0x000fc600078e00d8 */
[----:B------:R-:W2:Y:S01]  /*e5200*/  LDL.LU R216, [R1+0x7a4] ;  /* 0x0007a40001d87983 */ /* 0x000ea20000300800 */
[----:B------:R-:W-:-:S03]  /*e5210*/  IMAD.MOV.U32 R56, RZ, RZ, R217 ;  /* 0x000000ffff387224 */ /* 0x000fc600078e00d9 */
[----:B------:R-:W2:Y:S04]  /*e5220*/  LDL.LU R217, [R1+0x7a8] ;  /* 0x0007a80001d97983 */ /* 0x000ea80000300800 */
[----:B------:R-:W-:Y:S01]  /*e5230*/  STL.64 [R1+0x1910], R62 ;  /* 0x0019103e01007387 */ /* 0x000fe20000100a00 */
[----:B------:R-:W-:Y:S01]  /*e5240*/  IMAD.MOV.U32 R55, RZ, RZ, R218 ;  /* 0x000000ffff377224 */ /* 0x000fe200078e00da */
[----:B------:R-:W-:Y:S02]  /*e5250*/  MOV R54, R219 ;  /* 0x000000db00367202 */ /* 0x000fe40000000f00 */
[----:B------:R-:W2:Y:S04]  /*e5260*/  LDL.LU R218, [R1+0x7ac] ;  /* 0x0007ac0001da7983 */ /* 0x000ea80000300800 */
[----:B------:R-:W2:Y:S04]  /*e5270*/  LDL.LU R219, [R1+0x7b0] ;  /* 0x0007b00001db7983 */ /* 0x000ea80000300800 */
[----:B------:R-:W-:Y:S04]  /*e5280*/  STL.64 [R1+0x1948], R60 ;  /* 0x0019483c01007387 */ /* 0x000fe80000100a00 */
[----:B------:R-:W-:Y:S01]  /*e5290*/  STL.64 [R1+0x1940], R58 ;  /* 0x0019403a01007387 */ /* 0x000fe20000100a00 */
[----:B------:R-:W-:-:S03]  /*e52a0*/  IMAD.MOV.U32 R51, RZ, RZ, R26 ;  /* 0x000000ffff337224 */ /* 0x000fc600078e001a */
[----:B------:R-:W2:Y:S01]  /*e52b0*/  LDL.LU R26, [R1+0x76c] ;  /* 0x00076c00011a7983 */ /* 0x000ea20000300800 */
[----:B------:R-:W-:-:S03]  /*e52c0*/  IMAD.MOV.U32 R50, RZ, RZ, R27 ;  /* 0x000000ffff327224 */ /* 0x000fc600078e001b */
[----:B------:R-:W2:Y:S04]  /*e52d0*/  LDL.LU R27, [R1+0x790] ;  /* 0x00079000011b7983 */ /* 0x000ea80000300800 */
[----:B------:R-:W-:Y:S01]  /*e52e0*/  STL.64 [R1+0x1938], R56 ;  /* 0x0019383801007387 */ /* 0x000fe20000100a00 */
[----:B------:R-:W-:-:S03]  /*e52f0*/  IMAD.MOV.U32 R49, RZ, RZ, R10 ;  /* 0x000000ffff317224 */ /* 0x000fc600078e000a */
[----:B------:R-:W2:Y:S01]  /*e5300*/  LDL.LU R83, [R1+0x754] ;  /* 0x0007540001537983 */ /* 0x000ea20000300800 */
[----:B------:R-:W-:-:S03]  /*e5310*/  MOV R48, R11 ;  /* 0x0000000b00307202 */ /* 0x000fc60000000f00 */
[----:B------:R-:W2:Y:S04]  /*e5320*/  LDL.LU R96, [R1+0x758] ;  /* 0x0007580001607983 */ /* 0x000ea80000300800 */
[----:B------:R-:W2:Y:S04]  /*e5330*/  LDL.LU R95, [R1+0x75c] ;  /* 0x00075c00015f7983 */ /* 0x000ea80000300800 */
[----:B------:R-:W2:Y:S04]  /*e5340*/  LDL.LU R94, [R1+0x760] ;  /* 0x00076000015e7983 */ /* 0x000ea80000300800 */
[----:B------:R-:W2:Y:S04]  /*e5350*/  LDL.LU R10, [R1+0x764] ;  /* 0x00076400010a7983 */ /* 0x000ea80000300800 */
[----:B------:R-:W2:Y:S04]  /*e5360*/  LDL.LU R11, [R1+0x768] ;  /* 0x00076800010b7983 */ /* 0x000ea80000300800 */
[----:B------:R-:W-:Y:S01]  /*e5370*/  STL.64 [R1+0x1930], R54 ;  /* 0x0019303601007387 */ /* 0x000fe20000100a00 */
[----:B------:R-:W-:-:S03]  /*e5380*/  MOV R53, R209 ;  /* 0x000000d100357202 */ /* 0x000fc60000000f00 */
[----:B------:R-:W2:Y:S04]  /*e5390*/  LDL.LU R93, [R1+0x5f4] ;  /* 0x0005f400015d7983 */ /* 0x000ea80000300800 */
[----:B------:R-:W2:Y:S04]  /*e53a0*/  LDL.LU R92, [R1+0x5f8] ;  /* 0x0005f800015c7983 */ /* 0x000ea80000300800 */
[----:B------:R-:W2:Y:S04]  /*e53b0*/  LDL.LU R91, [R1+0x5fc] ;  /* 0x0005fc00015b7983 */ /* 0x000ea80000300800 */
[----:B------:R-:W2:Y:S04]  /*e53c0*/  LDL.LU R208, [R1+0x730] ;  /* 0x0007300001d07983 */ /* 0x000ea80000300800 */
[----:B------:R-:W2:Y:S01]  /*e53d0*/  LDL.LU R209, [R1+0x734] ;  /* 0x0007340001d17983 */ /* 0x000ea20000300800 */
[----:B----4-:R-:W-:-:S03]  /*e53e0*/  IMAD.MOV.U32 R46, RZ, RZ, R25 ;  /* 0x000000ffff2e7224 */ /* 0x010fc600078e0019 */
[----:B------:R-:W4:Y:S01]  /*e53f0*/  LDL.LU R25, [R1+0x738] ;  /* 0x0007380001197983 */ /* 0x000f220000300800 */
[----:B------:R-:W-:Y:S02]  /*e5400*/  PLOP3.LUT P4, PT, PT, PT, UP0, 0x80, 0x0 ;  /* 0x000000000000781c */ /* 0x000fe40003f8f008 */
[----:B------:R-:W-:Y:S02]  /*e5410*/  SEL R4, RZ, 0x4, P0 ;  /* 0x00000004ff047807 */ /* 0x000fe40000000000 */
[----:B------:R-:W-:Y:S02]  /*e5420*/  ISETP.GE.AND P2, PT, R2, UR15, PT ;  /* 0x0000000f02007c0c */ /* 0x000fe4000bf46270 */
[----:B------:R-:W-:Y:S02]  /*e5430*/  SEL R4, R4, RZ, !P4 ;  /* 0x000000ff04047207 */ /* 0x000fe40006000000 */
[----:B------:R-:W-:Y:S01]  /*e5440*/  SEL R2, RZ, 0x4, P1 ;  /* 0x00000004ff027807 */ /* 0x000fe20000800000 */
[----:B------:R-:W-:Y:S01]  /*e5450*/  IMAD.MOV.U32 R52, RZ, RZ, R210 ;  /* 0x000000ffff347224 */ /* 0x000fe200078e00d2 */
[----:B------:R-:W-:-:S02]  /*e5460*/  ISETP.NE.U32.AND P1, PT, R4, RZ, PT ;  /* 0x000000ff0400720c */ /* 0x000fc40003f25070 */
[----:B------:R-:W-:Y:S02]  /*e5470*/  SEL R4, RZ, 0x4, P2 ;  /* 0x00000004ff047807 */ /* 0x000fe40001000000 */
[----:B------:R-:W-:Y:S02]  /*e5480*/  STL.64 [R1+0x1960], R52 ;  /* 0x0019603401007387 */ /* 0x000fe40000100a00 */
[----:B------:R-:W-:Y:S02]  /*e5490*/  SEL R4, R4, RZ, !P4 ;  /* 0x000000ff04047207 */ /* 0x000fe40006000000 */
[----:B---3--:R-:W-:Y:S01]  /*e54a0*/  MOV R47, R211 ;  /* 0x000000d3002f7202 */ /* 0x008fe20000000f00 */
[----:B------:R-:W3:Y:S01]  /*e54b0*/  LDL.LU R210, [R1+0x73c] ;  /* 0x00073c0001d27983 */ /* 0x000ee20000300800 */
[----:B------:R-:W-:Y:S01]  /*e54c0*/  ISETP.GE.AND P0, PT, R5, UR15, PT ;  /* 0x0000000f05007c0c */ /* 0x000fe2000bf06270 */
[----:B--2---:R-:W-:Y:S01]  /*e54d0*/  IMAD.MOV.U32 R5, RZ, RZ, R226 ;  /* 0x000000ffff057224 */ /* 0x004fe200078e00e2 */
[----:B------:R-:W-:Y:S01]  /*e54e0*/  ISETP.NE.U32.AND P2, PT, R4, RZ, PT ;  /* 0x000000ff0400720c */ /* 0x000fe20003f45070 */
[----:B------:R-:W2:Y:S01]  /*e54f0*/  LDL.LU R211, [R1+0x750] ;  /* 0x0007500001d37983 */ /* 0x000ea20000300800 */
[----:B------:R-:W-:-:S03]  /*e5500*/  IMAD.MOV.U32 R4, RZ, RZ, R227 ;  /* 0x000000ffff047224 */ /* 0x000fc600078e00e3 */
[----:B------:R-:W-:Y:S01]  /*e5510*/  STL.64 [R1+0x1958], R50 ;  /* 0x0019583201007387 */ /* 0x000fe20000100a00 */
[----:B------:R-:W-:-:S03]  /*e5520*/  IMAD.MOV.U32 R45, RZ, RZ, R216 ;  /* 0x000000ffff2d7224 */ /* 0x000fc600078e00d8 */
[----:B------:R-:W3:Y:S01]  /*e5530*/  LDL.LU R226, [R1+0x5ec] ;  /* 0x0005ec0001e27983 */ /* 0x000ee20000300800 */
[----:B------:R-:W-:-:S03]  /*e5540*/  MOV R44, R217 ;  /* 0x000000d9002c7202 */ /* 0x000fc60000000f00 */
[----:B------:R-:W3:Y:S04]  /*e5550*/  LDL.LU R227, [R1+0x5f0] ;  /* 0x0005f00001e37983 */ /* 0x000ee80000300800 */
[----:B------:R-:W-:Y:S01]  /*e5560*/  STL.64 [R1+0x1950], R48 ;  /* 0x0019503001007387 */ /* 0x000fe20000100a00 */
[----:B------:R-:W-:-:S03]  /*e5570*/  MOV R7, R218 ;  /* 0x000000da00077202 */ /* 0x000fc60000000f00 */
[----:B------:R-:W3:Y:S01]  /*e5580*/  LDL.LU R216, [R1+0x5d4] ;  /* 0x0005d40001d87983 */ /* 0x000ee20000300800 */
[----:B------:R-:W-:-:S03]  /*e5590*/  IMAD.MOV.U32 R6, RZ, RZ, R219 ;  /* 0x000000ffff067224 */ /* 0x000fc600078e00db */
[----:B------:R-:W3:Y:S04]  /*e55a0*/  LDL.LU R217, [R1+0x5d8] ;  /* 0x0005d80001d97983 */ /* 0x000ee80000300800 */
[----:B------:R-:W3:Y:S04]  /*e55b0*/  LDL.LU R218, [R1+0x5dc] ;  /* 0x0005dc0001da7983 */ /* 0x000ee80000300800 */
[----:B------:R-:W3:Y:S04]  /*e55c0*/  LDL.LU R219, [R1+0x5e0] ;  /* 0x0005e00001db7983 */ /* 0x000ee80000300800 */
[----:B------:R-:W-:Y:S01]  /*e55d0*/  STL.64 [R1+0x1980], R46 ;  /* 0x0019802e01007387 */ /* 0x000fe20000100a00 */
[----:B------:R-:W-:-:S03]  /*e55e0*/  IMAD.MOV.U32 R43, RZ, RZ, R26 ;  /* 0x000000ffff2b7224 */ /* 0x000fc600078e001a */
[----:B------:R-:W3:Y:S01]  /*e55f0*/  LDL.LU R26, [R1+0x5e4] ;  /* 0x0005e400011a7983 */ /* 0x000ee20000300800 */
[----:B------:R-:W-:-:S03]  /*e5600*/  IMAD.MOV.U32 R42, RZ, RZ, R27 ;  /* 0x000000ffff2a7224 */ /* 0x000fc600078e001b */
[----:B------:R-:W3:Y:S04]  /*e5610*/  LDL.LU R27, [R1+0x5e8] ;  /* 0x0005e800011b7983 */ /* 0x000ee80000300800 */
[----:B------:R1:W-:Y:S01]  /*e5620*/  STL.64 [R1+0x1978], R4 ;  /* 0x0019780401007387 */ /* 0x0003e20000100a00 */
[----:B------:R-:W-:-:S03]  /*e5630*/  IMAD.MOV.U32 R9, RZ, RZ, R83 ;  /* 0x000000ffff097224 */ /* 0x000fc600078e0053 */
[----:B------:R-:W-:Y:S01]  /*e5640*/  STL.64 [R1+0x1970], R44 ;  /* 0x0019702c01007387 */ /* 0x000fe20000100a00 */
[----:B------:R-:W-:-:S03]  /*e5650*/  MOV R8, R96 ;  /* 0x0000006000087202 */ /* 0x000fc60000000f00 */
[----:B------:R1:W-:Y:S01]  /*e5660*/  STL.64 [R1+0x1968], R6 ;  /* 0x0019680601007387 */ /* 0x0003e20000100a00 */
[----:B------:R-:W-:Y:S01]  /*e5670*/  MOV R41, R95 ;  /* 0x0000005f00297202 */ /* 0x000fe20000000f00 */
[----:B------:R-:W-:Y:S01]  /*e5680*/  IMAD.MOV.U32 R40, RZ, RZ, R94 ;  /* 0x000000ffff287224 */ /* 0x000fe200078e005e */
[----:B------:R-:W-:-:S04]  /*e5690*/  LOP3.LUT R11, R11, R10, RZ, 0x3c, !PT ;  /* 0x0000000a0b0b7212 */ /* 0x000fc800078e3cff */
[C---:B------:R-:W-:Y:S01]  /*e56a0*/  LOP3.LUT R10, R11.reuse, R10, RZ, 0x3c, !PT ;  /* 0x0000000a0b0a7212 */ /* 0x040fe200078e3cff */
[----:B------:R-:W-:Y:S03]  /*e56b0*/  STL.64 [R1+0x1988], R42 ;  /* 0x0019882a01007387 */ /* 0x000fe60000100a00 */
[----:B------:R-:W-:Y:S01]  /*e56c0*/  LOP3.LUT R11, R11, R10, RZ, 0x3c, !PT ;  /* 0x0000000a0b0b7212 */ /* 0x000fe200078e3cff */
[----:B------:R1:W-:Y:S04]  /*e56d0*/  STL.64 [R1+0x19c0], R8 ;  /* 0x0019c00801007387 */ /* 0x0003e80000100a00 */
[----:B------:R-:W-:Y:S04]  /*e56e0*/  STL.64 [R1+0x19b8], R40 ;  /* 0x0019b82801007387 */ /* 0x000fe80000100a00 */
[----:B------:R1:W-:Y:S01]  /*e56f0*/  STL.64 [R1+0x19b0], R10 ;  /* 0x0019b00a01007387 */ /* 0x0003e20000100a00 */
[----:B----4-:R-:W-:-:S03]  /*e5700*/  IMAD.MOV.U32 R36, RZ, RZ, R25 ;  /* 0x000000ffff247224 */ /* 0x010fc600078e0019 */
[----:B------:R-:W4:Y:S01]  /*e5710*/  LDL.LU R25, [R1+0x5d0] ;  /* 0x0005d00001197983 */ /* 0x000f220000300800 */
[----:B------:R-:W-:-:S04]  /*e5720*/  UISETP.GT.AND UP1, UPT, UR15, 0x73, UPT ;  /* 0x000000730f00788c */ /* 0x000fc8000bf24270 */
[----:B------:R-:W-:Y:S02]  /*e5730*/  USEL UR12, URZ, 0x4, !UP1 ;  /* 0x000000043f0c7887 */ /* 0x000fe4000c800000 */
[----:B------:R-:W-:Y:S02]  /*e5740*/  UISETP.GT.AND UP1, UPT, UR15, 0x77, UPT ;  /* 0x000000770f00788c */ /* 0x000fe4000bf24270 */
[----:B------:R-:W-:Y:S02]  /*e5750*/  USEL UR12, UR12, URZ, !UP0 ;  /* 0x0000003f0c0c7287 */ /* 0x000fe4000c000000 */
[----:B------:R-:W-:Y:S02]  /*e5760*/  UISETP.GT.AND UP2, UPT, UR15, 0x7b, UPT ;  /* 0x0000007b0f00788c */ /* 0x000fe4000bf44270 */
[----:B------:R-:W-:Y:S02]  /*e5770*/  UISETP.GT.AND UP3, UPT, UR15, 0x7f, UPT ;  /* 0x0000007f0f00788c */ /* 0x000fe4000bf64270 */
[----:B------:R-:W-:Y:S01]  /*e5780*/  USEL UR15, URZ, 0x4, !UP1 ;  /* 0x000000043f0f7887 */ /* 0x000fe2000c800000 */
[----:B------:R-:W-:-:S03]  /*e5790*/  ISETP.NE.U32.AND P6, PT, RZ, UR12, PT ;  /* 0x0000000cff007c0c */ /* 0x000fc6000bfc5070 */
[----:B------:R-:W-:Y:S01]  /*e57a0*/  USEL UR15, UR15, URZ, !UP0 ;  /* 0x0000003f0f0f7287 */ /* 0x000fe2000c000000 */
[----:B------:R-:W-:Y:S01]  /*e57b0*/  IMAD.MOV.U32 R38, RZ, RZ, R92 ;  /* 0x000000ffff267224 */ /* 0x000fe200078e005c */
[----:B------:R-:W-:Y:S01]  /*e57c0*/  MOV R34, R208 ;  /* 0x000000d000227202 */ /* 0x000fe20000000f00 */
[----:B------:R-:W-:Y:S01]  /*e57d0*/  IMAD.MOV.U32 R39, RZ, RZ, R93 ;  /* 0x000000ffff277224 */ /* 0x000fe200078e005d */
[----:B------:R-:W-:Y:S01]  /*e57e0*/  MOV R37, R209 ;  /* 0x000000d100257202 */ /* 0x000fe20000000f00 */
[----:B------:R-:W-:Y:S01]  /*e57f0*/  IMAD.MOV.U32 R35, RZ, RZ, R91 ;  /* 0x000000ffff237224 */ /* 0x000fe200078e005b */
[----:B------:R-:W-:Y:S01]  /*e5800*/  ISETP.NE.U32.AND P5, PT, RZ, UR15, PT ;  /* 0x0000000fff007c0c */ /* 0x000fe2000bfa5070 */
[----:B--2---:R-:W-:Y:S01]  /*e5810*/  IMAD.MOV.U32 R14, RZ, RZ, R211 ;  /* 0x000000ffff0e7224 */ /* 0x004fe200078e00d3 */
[----:B------:R-:W-:Y:S01]  /*e5820*/  SEL R2, R2, RZ, !P4 ;  /* 0x000000ff02027207 */ /* 0x000fe20006000000 */
[----:B---3--:R-:W-:Y:S01]  /*e5830*/  IMAD.MOV.U32 R15, RZ, RZ, R210 ;  /* 0x000000ffff0f7224 */ /* 0x008fe200078e00d2 */
[----:B------:R-:W-:Y:S01]  /*e5840*/  USEL UR12, URZ, 0x4, !UP2 ;  /* 0x000000043f0c7887 */ /* 0x000fe2000d000000 */
[----:B------:R-:W-:Y:S01]  /*e5850*/  IMAD.MOV.U32 R33, RZ, RZ, R226 ;  /* 0x000000ffff217224 */ /* 0x000fe200078e00e2 */
[----:B------:R-:W-:Y:S01]  /*e5860*/  STL.64 [R1+0x19a8], R38 ;  /* 0x0019a82601007387 */ /* 0x000fe20000100a00 */
[----:B------:R-:W-:-:S03]  /*e5870*/  MOV R32, R227 ;  /* 0x000000e300207202 */ /* 0x000fc60000000f00 */
[----:B------:R-:W-:Y:S01]  /*e5880*/  LDGSTS.E [R13+0x1cc00], desc[UR60][R68.64], P6 ;  /* 0x1cc00000440d7fae */ /* 0x000fe2000b12187c */
[----:B------:R-:W-:Y:S01]  /*e5890*/  ISETP.NE.U32.AND P3, PT, R2, RZ, PT ;  /* 0x000000ff0200720c */ /* 0x000fe20003f65070 */
[----:B------:R-:W-:Y:S02]  /*e58a0*/  IMAD.MOV.U32 R28, RZ, RZ, R230 ;  /* 0x000000ffff1c7224 */ /* 0x000fe400078e00e6 */
[----:B------:R2:W-:Y:S01]  /*e58b0*/  STL.64 [R1+0x19a0], R34 ;  /* 0x0019a02201007387 */ /* 0x0005e20000100a00 */
[----:B------:R-:W-:-:S03]  /*e58c0*/  MOV R17, R216 ;  /* 0x000000d800117202 */ /* 0x000fc60000000f00 */
[----:B------:R-:W-:Y:S01]  /*e58d0*/  LDGSTS.E [R13+0x1cc80], desc[UR60][R66.64], P6 ;  /* 0x1cc80000420d7fae */ /* 0x000fe2000b12187c */
[----:B------:R-:W-:-:S03]  /*e58e0*/  IMAD.MOV.U32 R16, RZ, RZ, R217 ;  /* 0x000000ffff107224 */ /* 0x000fc600078e00d9 */
[----:B------:R-:W-:Y:S01]  /*e58f0*/  STL.64 [R1+0x1998], R36 ;  /* 0x0019982401007387 */ /* 0x000fe20000100a00 */
[----:B------:R-:W-:Y:S01]  /*e5900*/  MOV R29, R229 ;  /* 0x000000e5001d7202 */ /* 0x000fe20000000f00 */
[----:B------:R-:W-:Y:S02]  /*e5910*/  IMAD.MOV.U32 R31, RZ, RZ, R218 ;  /* 0x000000ffff1f7224 */ /* 0x000fe400078e00da */
[----:B------:R-:W-:Y:S01]  /*e5920*/  LDGSTS.E [R13+0x1cd00], desc[UR60][R64.64], P6 ;  /* 0x1cd00000400d7fae */ /* 0x000fe2000b12187c */
[----:B------:R-:W-:Y:S01]  /*e5930*/  USEL UR12, UR12, URZ, !UP0 ;  /* 0x0000003f0c0c7287 */ /* 0x000fe2000c000000 */
[----:B------:R-:W-:Y:S02]  /*e5940*/  IMAD.MOV.U32 R30, RZ, RZ, R219 ;  /* 0x000000ffff1e7224 */ /* 0x000fe400078e00db */
[----:B------:R3:W-:Y:S01]  /*e5950*/  STL.64 [R1+0x1990], R14 ;  /* 0x0019900e01007387 */ /* 0x0007e20000100a00 */
[----:B------:R-:W-:Y:S01]  /*e5960*/  SEL R2, RZ, 0x4, P0 ;  /* 0x00000004ff027807 */ /* 0x000fe20000000000 */
[----:B------:R-:W-:-:S02]  /*e5970*/  IMAD.MOV.U32 R20, RZ, RZ, R232 ;  /* 0x000000ffff147224 */ /* 0x000fc400078e00e8 */
[----:B------:R-:W-:Y:S01]  /*e5980*/  LDGSTS.E [R13+0x1cd80], desc[UR60][R62.64], P6 ;  /* 0x1cd800003e0d7fae */ /* 0x000fe2000b12187c */
[----:B------:R-:W-:Y:S02]  /*e5990*/  IMAD.MOV.U32 R21, RZ, RZ, R231 ;  /* 0x000000ffff157224 */ /* 0x000fe400078e00e7 */
[----:B------:R-:W-:Y:S01]  /*e59a0*/  IMAD.MOV.U32 R19, RZ, RZ, R26 ;  /* 0x000000ffff137224 */ /* 0x000fe200078e001a */
[----:B------:R-:W-:Y:S01]  /*e59b0*/  STL.64 [R1+0x19c8], R32 ;  /* 0x0019c82001007387 */ /* 0x000fe20000100a00 */
[----:B------:R-:W-:-:S03]  /*e59c0*/  MOV R18, R27 ;  /* 0x0000001b00127202 */ /* 0x000fc60000000f00 */
[----:B------:R-:W-:Y:S01]  /*e59d0*/  LDGSTS.E [R13+0x1ce00], desc[UR60][R60.64], P6 ;  /* 0x1ce000003c0d7fae */ /* 0x000fe2000b12187c */
[----:B------:R-:W-:Y:S01]  /*e59e0*/  MOV R26, R234 ;  /* 0x000000ea001a7202 */ /* 0x000fe20000000f00 */
[----:B------:R-:W-:Y:S01]  /*e59f0*/  IMAD.MOV.U32 R27, RZ, RZ, R233 ;  /* 0x000000ffff1b7224 */ /* 0x000fe200078e00e9 */
[----:B------:R-:W-:Y:S01]  /*e5a00*/  MOV R23, R235 ;  /* 0x000000eb00177202 */ /* 0x000fe20000000f00 */
[----:B------:R3:W-:Y:S01]  /*e5a10*/  STL.64 [R1+0x1a28], R16 ;  /* 0x001a281001007387 */ /* 0x0007e20000100a00 */
[----:B------:R-:W-:-:S03]  /*e5a20*/  IMAD.MOV.U32 R22, RZ, RZ, R247 ;  /* 0x000000ffff167224 */ /* 0x000fc600078e00f7 */
[----:B------:R-:W-:Y:S01]  /*e5a30*/  LDGSTS.E [R13+0x1ce80], desc[UR60][R58.64], P6 ;  /* 0x1ce800003a0d7fae */ /* 0x000fe2000b12187c */
[----:B------:R-:W-:-:S03]  /*e5a40*/  SEL R2, R2, RZ, !P4 ;  /* 0x000000ff02027207 */ /* 0x000fc60006000000 */
[----:B------:R-:W-:Y:S01]  /*e5a50*/  STL.64 [R1+0x1a20], R30 ;  /* 0x001a201e01007387 */ /* 0x000fe20000100a00 */
[----:B------:R-:W-:-:S03]  /*e5a60*/  ISETP.NE.U32.AND P4, PT, RZ, UR12, PT ;  /* 0x0000000cff007c0c */ /* 0x000fc6000bf85070 */
[----:B------:R-:W-:Y:S04]  /*e5a70*/  LDGSTS.E [R13+0x1cf00], desc[UR60][R56.64], P6 ;  /* 0x1cf00000380d7fae */ /* 0x000fe8000b12187c */
[----:B------:R3:W-:Y:S04]  /*e5a80*/  STL.64 [R1+0x1a18], R18 ;  /* 0x001a181201007387 */ /* 0x0007e80000100a00 */
[----:B------:R-:W-:Y:S04]  /*e5a90*/  LDGSTS.E [R13+0x1cf80], desc[UR60][R54.64], P6 ;  /* 0x1cf80000360d7fae */ /* 0x000fe8000b12187c */
[----:B------:R-:W-:Y:S04]  /*e5aa0*/  STL.64 [R1+0x1a10], R28 ;  /* 0x001a101c01007387 */ /* 0x000fe80000100a00 */
[----:B------:R-:W-:Y:S04]  /*e5ab0*/  LDGSTS.E [R13+0x1dc00], desc[UR60][R52.64], P5 ;  /* 0x1dc00000340d7fae */ /* 0x000fe8000a92187c */
[----:B------:R3:W-:Y:S04]  /*e5ac0*/  STL.64 [R1+0x1a08], R20 ;  /* 0x001a081401007387 */ /* 0x0007e80000100a00 */
[----:B------:R-:W-:Y:S04]  /*e5ad0*/  LDGSTS.E [R13+0x1dc80], desc[UR60][R50.64], P5 ;  /* 0x1dc80000320d7fae */ /* 0x000fe8000a92187c */
[----:B------:R-:W-:Y:S04]  /*e5ae0*/  STL.64 [R1+0x1a00], R26 ;  /* 0x001a001a01007387 */ /* 0x000fe80000100a00 */
[----:B------:R-:W-:Y:S04]  /*e5af0*/  LDGSTS.E [R13+0x1dd00], desc[UR60][R48.64], P5 ;  /* 0x1dd00000300d7fae */ /* 0x000fe8000a92187c */
[----:B------:R3:W-:Y:S04]  /*e5b00*/  STL.64 [R1+0x19f8], R22 ;  /* 0x0019f81601007387 */ /* 0x0007e80000100a00 */
[----:B------:R-:W-:Y:S04]  /*e5b10*/  LDGSTS.E [R13+0x1dd80], desc[UR60][R46.64], P5 ;  /* 0x1dd800002e0d7fae */ /* 0x000fe8000a92187c */
[----:B------:R3:W-:Y:S04]  /*e5b20*/  LDGSTS.E [R13+0x1de00], desc[UR60][R4.64], P5 ;  /* 0x1de00000040d7fae */ /* 0x0007e8000a92187c */
[----:B------:R-:W-:Y:S04]  /*e5b30*/  LDGSTS.E [R13+0x1de80], desc[UR60][R44.64], P5 ;  /* 0x1de800002c0d7fae */ /* 0x000fe8000a92187c */
[----:B------:R3:W-:Y:S04]  /*e5b40*/  LDGSTS.E [R13+0x1df00], desc[UR60][R6.64], P5 ;  /* 0x1df00000060d7fae */ /* 0x0007e8000a92187c */
[----:B------:R-:W-:Y:S04]  /*e5b50*/  LDGSTS.E [R13+0x1df80], desc[UR60][R42.64], P5 ;  /* 0x1df800002a0d7fae */ /* 0x000fe8000a92187c */
[----:B------:R3:W-:Y:S04]  /*e5b60*/  LDGSTS.E [R13+0x1ec00], desc[UR60][R8.64], P4 ;  /* 0x1ec00000080d7fae */ /* 0x0007e8000a12187c */
[----:B------:R-:W-:Y:S04]  /*e5b70*/  LDGSTS.E [R13+0x1ec80], desc[UR60][R40.64], P4 ;  /* 0x1ec80000280d7fae */ /* 0x000fe8000a12187c */
[----:B------:R3:W-:Y:S04]  /*e5b80*/  LDGSTS.E [R13+0x1ed00], desc[UR60][R10.64], P4 ;  /* 0x1ed000000a0d7fae */ /* 0x0007e8000a12187c */
[----:B------:R-:W-:Y:S04]  /*e5b90*/  LDGSTS.E [R13+0x1ed80], desc[UR60][R38.64], P4 ;  /* 0x1ed80000260d7fae */ /* 0x000fe8000a12187c */
[----:B------:R-:W-:Y:S01]  /*e5ba0*/  LDGSTS.E [R13+0x1ee00], desc[UR60][R34.64], P4 ;  /* 0x1ee00000220d7fae */ /* 0x000fe2000a12187c */
[----:B----4-:R-:W-:Y:S01]  /*e5bb0*/  IMAD.MOV.U32 R24, RZ, RZ, R25 ;  /* 0x000000ffff187224 */ /* 0x010fe200078e0019 */
[----:B------:R-:W-:Y:S01]  /*e5bc0*/  USEL UR16, URZ, 0x4, !UP3 ;  /* 0x000000043f107887 */ /* 0x000fe2000d800000 */
[----:B------:R-:W-:Y:S01]  /*e5bd0*/  IMAD.MOV.U32 R25, RZ, RZ, R228 ;  /* 0x000000ffff197224 */ /* 0x000fe200078e00e4 */
[----:B------:R-:W-:Y:S04]  /*e5be0*/  LDGSTS.E [R13+0x1ee80], desc[UR60][R36.64], P4 ;  /* 0x1ee80000240d7fae */ /* 0x000fe8000a12187c */
[----:B------:R4:W-:Y:S04]  /*e5bf0*/  STL.64 [R1+0x19f0], R24 ;  /* 0x0019f01801007387 */ /* 0x0009e80000100a00 */
[----:B-1----:R-:W4:Y:S04]  /*e5c00*/  LDL.LU.64 R4, [R1+0x2ca0] ;  /* 0x002ca00001047983 */ /* 0x002f280000300a00 */
[----:B------:R-:W4:Y:S04]  /*e5c10*/  LDL.LU.64 R6, [R1+0x2c98] ;  /* 0x002c980001067983 */ /* 0x000f280000300a00 */
[----:B------:R-:W4:Y:S04]  /*e5c20*/  LDL.LU.64 R8, [R1+0x2c90] ;  /* 0x002c900001087983 */ /* 0x000f280000300a00 */
[----:B------:R-:W4:Y:S04]  /*e5c30*/  LDL.LU.64 R10, [R1+0x2c88] ;  /* 0x002c8800010a7983 */ /* 0x000f280000300a00 */
[----:B--2---:R-:W2:Y:S01]  /*e5c40*/  LDL.LU.64 R34, [R1+0x2c40] ;  /* 0x002c400001227983 */ /* 0x004ea20000300a00 */
[----:B------:R-:W-:-:S03]  /*e5c50*/  USEL UR16, UR16, URZ, !UP0 ;  /* 0x0000003f10107287 */ /* 0x000fc6000c000000 */
[----:B------:R-:W-:Y:S03]  /*e5c60*/  LDGSTS.E [R13+0x1ef00], desc[UR60][R14.64], P4 ;  /* 0x1ef000000e0d7fae */ /* 0x000fe6000a12187c */
[----:B------:R-:W-:Y:S01]  /*e5c70*/  ISETP.NE.U32.AND P6, PT, RZ, UR16, PT ;  /* 0x00000010ff007c0c */ /* 0x000fe2000bfc5070 */
[----:B------:R-:W-:Y:S04]  /*e5c80*/  LDGSTS.E [R13+0x1ef80], desc[UR60][R32.64], P4 ;  /* 0x1ef80000200d7fae */ /* 0x000fe8000a12187c */
[----:B---3--:R-:W3:Y:S08]  /*e5c90*/  LDL.LU.64 R14, [R1+0x2c38] ;  /* 0x002c3800010e7983 */ /* 0x008ef00000300a00 */
[----:B------:R-:W-:Y:S04]  /*e5ca0*/  LDGSTS.E [R13+0x1fc00], desc[UR60][R16.64], P6 ;  /* 0x1fc00000100d7fae */ /* 0x000fe8000b12187c */
[----:B------:R-:W-:Y:S04]  /*e5cb0*/  LDGSTS.E [R13+0x1fc80], desc[UR60][R30.64], P6 ;  /* 0x1fc800001e0d7fae */ /* 0x000fe8000b12187c */
[----:B------:R-:W-:Y:S04]  /*e5cc0*/  LDGSTS.E [R13+0x1fd00], desc[UR60][R18.64], P6 ;  /* 0x1fd00000120d7fae */ /* 0x000fe8000b12187c */
[----:B------:R-:W3:Y:S04]  /*e5cd0*/  LDL.LU.64 R16, [R1+0x2c30] ;  /* 0x002c300001107983 */ /* 0x000ee80000300a00 */
[----:B------:R-:W-:Y:S04]  /*e5ce0*/  LDGSTS.E [R13+0x1fd80], desc[UR60][R28.64], P6 ;  /* 0x1fd800001c0d7fae */ /* 0x000fe8000b12187c */
[----:B------:R-:W3:Y:S04]  /*e5cf0*/  LDL.LU.64 R18, [R1+0x2c28] ;  /* 0x002c280001127983 */ /* 0x000ee80000300a00 */
[----:B------:R-:W-:Y:S04]  /*e5d00*/  LDGSTS.E [R13+0x1fe00], desc[UR60][R20.64], P6 ;  /* 0x1fe00000140d7fae */ /* 0x000fe8000b12187c */
[----:B------:R-:W-:Y:S04]  /*e5d10*/  LDGSTS.E [R13+0x1fe80], desc[UR60][R26.64], P6 ;  /* 0x1fe800001a0d7fae */ /* 0x000fe8000b12187c */
[----:B------:R-:W-:Y:S04]  /*e5d20*/  LDGSTS.E [R13+0x1ff00], desc[UR60][R22.64], P6 ;  /* 0x1ff00000160d7fae */ /* 0x000fe8000b12187c */
[----:B------:R-:W3:Y:S01]  /*e5d30*/  LDL.LU.64 R20, [R1+0x2be0] ;  /* 0x002be00001147983 */ /* 0x000ee20000300a00 */
[----:B------:R-:W-:-:S03]  /*e5d40*/  ISETP.NE.U32.AND P0, PT, R2, RZ, PT ;  /* 0x000000ff0200720c */ /* 0x000fc60003f05070 */
[----:B------:R3:W-:Y:S04]  /*e5d50*/  LDGSTS.E [R13+0x1ff80], desc[UR60][R24.64], P6 ;  /* 0x1ff80000180d7fae */ /* 0x0007e8000b12187c */
[----:B------:R-:W3:Y:S01]  /*e5d60*/  LDL.LU.64 R22, [R1+0x2bd8] ;  /* 0x002bd80001167983 */ /* 0x000ee20000300a00 */
[----:B------:R-:W-:Y:S01]  /*e5d70*/  IMAD.MOV.U32 R242, RZ, RZ, R237 ;  /* 0x000000fffff27224 */ /* 0x000fe200078e00ed */
[----:B------:R-:W-:Y:S02]  /*e5d80*/  MOV R243, R236 ;  /* 0x000000ec00f37202 */ /* 0x000fe40000000f00 */
[----:B------:R-:W-:Y:S02]  /*e5d90*/  LOP3.LUT R239, R239, R238, RZ, 0x3c, !PT ;  /* 0x000000eeefef7212 */ /* 0x000fe400078e3cff */
[----:B------:R-:W-:Y:S01]  /*e5da0*/  LOP3.LUT R241, R241, R240, RZ, 0x3c, !PT ;  /* 0x000000f0f1f17212 */ /* 0x000fe200078e3cff */
[----:B------:R-:W-:Y:S01]  /*e5db0*/  ULEA UR12, UR11, UR5, 0x10 ;  /* 0x000000050b0c7291 */ /* 0x000fe2000f8e803f */
[----:B----4-:R-:W4:Y:S04]  /*e5dc0*/  LDL.LU.64 R24, [R1+0x2bd0] ;  /* 0x002bd00001187983 */ /* 0x010f280000300a00 */
[----:B------:R-:W4:Y:S04]  /*e5dd0*/  LDL.LU.64 R26, [R1+0x2bc8] ;  /* 0x002bc800011a7983 */ /* 0x000f280000300a00 */
[----:B------:R-:W4:Y:S04]  /*e5de0*/  LDL.LU.64 R28, [R1+0x2b80] ;  /* 0x002b8000011c7983 */ /* 0x000f280000300a00 */
[----:B------:R-:W4:Y:S04]  /*e5df0*/  LDL.LU.64 R30, [R1+0x2b78] ;  /* 0x002b7800011e7983 */ /* 0x000f280000300a00 */
[----:B------:R-:W4:Y:S01]  /*e5e00*/  LDL.LU.64 R32, [R1+0x2b70] ;  /* 0x002b700001207983 */ /* 0x000f220000300a00 */
[----:B------:R-:W-:-:S03]  /*e5e10*/  IADD3 R2, P4, R4, UR14, RZ ;  /* 0x0000000e04027c10 */ /* 0x000fc6000ff9e0ff */
[----:B------:R-:W0:Y:S01]  /*e5e20*/  LDGDEPBAR ;  /* 0x00000000000079af */ /* 0x000e220000000000 */
[----:B------:R-:W-:Y:S02]  /*e5e30*/  IADD3.X R4, R5, UR8, RZ, P4, !PT ;  /* 0x0000000805047c10 */ /* 0x000fe4000a7fe4ff */
[----:B------:R-:W-:-:S04]  /*e5e40*/  IADD3 R5, P4, R6, UR14, RZ ;  /* 0x0000000e06057c10 */ /* 0x000fc8000ff9e0ff */
[----:B------:R-:W-:Y:S02]  /*e5e50*/  IADD3.X R6, R7, UR8, RZ, P4, !PT ;  /* 0x0000000807067c10 */ /* 0x000fe4000a7fe4ff */
[----:B------:R-:W-:-:S04]  /*e5e60*/  IADD3 R7, P4, R8, UR14, RZ ;  /* 0x0000000e08077c10 */ /* 0x000fc8000ff9e0ff */
[----:B------:R-:W-:Y:S02]  /*e5e70*/  IADD3.X R8, R9, UR8, RZ, P4, !PT ;  /* 0x0000000809087c10 */ /* 0x000fe4000a7fe4ff */
[----:B------:R-:W-:-:S04]  /*e5e80*/  IADD3 R9, P4, R10, UR14, RZ ;  /* 0x0000000e0a097c10 */ /* 0x000fc8000ff9e0ff */
[----:B------:R-:W-:Y:S02]  /*e5e90*/  IADD3.X R10, R11, UR8, RZ, P4, !PT ;  /* 0x000000080b0a7c10 */ /* 0x000fe4000a7fe4ff */
[----:B--2---:R-:W-:-:S04]  /*e5ea0*/  IADD3 R11, P4, R34, UR14, RZ ;  /* 0x0000000e220b7c10 */ /* 0x004fc8000ff9e0ff */
[----:B------:R-:W-:Y:S02]  /*e5eb0*/  IADD3.X R12, R35, UR8, RZ, P4, !PT ;  /* 0x00000008230c7c10 */ /* 0x000fe4000a7fe4ff */
        /* <DEDUP_REMOVED lines=21> */
[----:B---3--:R-:W-:-:S03]  /*e6010*/  IADD3 R13, P4, R14, UR14, RZ ;  /* 0x0000000e0e0d7c10 */ /* 0x008fc6000ff9e0ff */
[----:B------:R-:W3:Y:S01]  /*e6020*/  LDL.LU.64 R80, [R1+0x2a20] ;  /* 0x002a200001507983 */ /* 0x000ee20000300a00 */
[----:B------:R-:W-:Y:S02]  /*e6030*/  IADD3.X R14, R15, UR8, RZ, P4, !PT ;  /* 0x000000080f0e7c10 */ /* 0x000fe4000a7fe4ff */
[----:B------:R-:W-:Y:S01]  /*e6040*/  IADD3 R15, P4, R16, UR14, RZ ;  /* 0x0000000e100f7c10 */ /* 0x000fe2000ff9e0ff */
[----:B------:R-:W3:Y:S03]  /*e6050*/  LDL.LU.64 R82, [R1+0x2a18] ;  /* 0x002a180001527983 */ /* 0x000ee60000300a00 */
[----:B------:R-:W-:Y:S01]  /*e6060*/  IADD3.X R16, R17, UR8, RZ, P4, !PT ;  /* 0x0000000811107c10 */ /* 0x000fe2000a7fe4ff */
[----:B------:R-:W3:Y:S01]  /*e6070*/  LDL.LU.64 R84, [R1+0x2a10] ;  /* 0x002a100001547983 */ /* 0x000ee20000300a00 */
[----:B------:R-:W-:-:S03]  /*e6080*/  IADD3 R17, P4, R18, UR14, RZ ;  /* 0x0000000e12117c10 */ /* 0x000fc6000ff9e0ff */
        /* <DEDUP_REMOVED lines=9> */
[----:B----4-:R-:W-:Y:S01]  /*e6120*/  IADD3 R23, P4, R24, UR14, RZ ;  /* 0x0000000e18177c10 */ /* 0x010fe2000ff9e0ff */
[----:B------:R-:W4:Y:S03]  /*e6130*/  LDL.LU.64 R74, [R1+0x29e8] ;  /* 0x0029e800014a7983 */ /* 0x000f260000300a00 */
[----:B------:R-:W-:Y:S02]  /*e6140*/  IADD3.X R24, R25, UR8, RZ, P4, !PT ;  /* 0x0000000819187c10 */ /* 0x000fe4000a7fe4ff */
[----:B------:R-:W-:-:S04]  /*e6150*/  IADD3 R25, P4, R26, UR14, RZ ;  /* 0x0000000e1a197c10 */ /* 0x000fc8000ff9e0ff */
        /* <DEDUP_REMOVED lines=74> */
[----:B------:R-:W-:Y:S02]  /*e6600*/  IADD3.X R90, R91, UR8, RZ, P4, !PT ;  /* 0x000000085b5a7c10 */ /* 0x000fe4000a7fe4ff */
[----:B------:R-:W-:-:S04]  /*e6610*/  IADD3 R91, P4, R92, UR14, RZ ;  /* 0x0000000e5c5b7c10 */ /* 0x000fc8000ff9e0ff */
[----:B------:R-:W-:Y:S02]  /*e6620*/  IADD3.X R92, R93, UR8, RZ, P4, !PT ;  /* 0x000000085d5c7c10 */ /* 0x000fe4000a7fe4ff */
[----:B----4-:R-:W-:-:S04]  /*e6630*/  IADD3 R93, P4, R74, UR14, RZ ;  /* 0x0000000e4a5d7c10 */ /* 0x010fc8000ff9e0ff */
[----:B------:R-:W-:Y:S02]  /*e6640*/  IADD3.X R94, R75, UR8, RZ, P4, !PT ;  /* 0x000000084b5e7c10 */ /* 0x000fe4000a7fe4ff */
[----:B------:R-:W4:Y:S01]  /*e6650*/  LDL.LU.64 R74, [R1+0x2970] ;  /* 0x00297000014a7983 */ /* 0x000f220000300a00 */
[----:B--2---:R-:W-:-:S04]  /*e6660*/  IADD3 R95, P4, R72, UR14, RZ ;  /* 0x0000000e485f7c10 */ /* 0x004fc8000ff9e0ff */
[----:B------:R-:W-:Y:S02]  /*e6670*/  IADD3.X R96, R73, UR8, RZ, P4, !PT ;  /* 0x0000000849607c10 */ /* 0x000fe4000a7fe4ff */
[----:B------:R-:W2:Y:S04]  /*e6680*/  LDL.LU.64 R72, [R1+0x2968] ;  /* 0x0029680001487983 */ /* 0x000ea80000300a00 */
[----:B------:R-:W2:Y:S04]  /*e6690*/  LDL.LU R218, [R1+0x7ec] ;  /* 0x0007ec0001da7983 */ /* 0x000ea80000300800 */
[----:B------:R-:W2:Y:S01]  /*e66a0*/  LDL.LU R219, [R1+0x7f0] ;  /* 0x0007f00001db7983 */ /* 0x000ea20000300800 */
        /* <DEDUP_REMOVED lines=10> */
[----:B---3--:R-:W-:-:S04]  /*e6750*/  IADD3 R107, P4, R108, UR14, RZ ;  /* 0x0000000e6c6b7c10 */ /* 0x008fc8000ff9e0ff */
        /* <DEDUP_REMOVED lines=15> */
[----:B----4-:R-:W-:-:S04]  /*e6850*/  IADD3 R211, P4, R74, UR14, RZ ;  /* 0x0000000e4ad37c10 */ /* 0x010fc8000ff9e0ff */
[----:B------:R-:W-:Y:S01]  /*e6860*/  IADD3.X R212, R75, UR8, RZ, P4, !PT ;  /* 0x000000084bd47c10 */ /* 0x000fe2000a7fe4ff */
[----:B------:R-:W-:Y:S01]  /*e6870*/  IMAD.MOV.U32 R237, RZ, RZ, R4 ;  /* 0x000000ffffed7224 */ /* 0x000fe200078e0004 */
[----:B------:R-:W-:Y:S02]  /*e6880*/  MOV R250, R5 ;  /* 0x0000000500fa7202 */ /* 0x000fe40000000f00 */
[----:B--2---:R-:W-:-:S04]  /*e6890*/  IADD3 R213, P4, R72, UR14, RZ ;  /* 0x0000000e48d57c10 */ /* 0x004fc8000ff9e0ff */
[----:B------:R-:W-:Y:S01]  /*e68a0*/  IADD3.X R214, R73, UR8, RZ, P4, !PT ;  /* 0x0000000849d67c10 */ /* 0x000fe2000a7fe4ff */
[----:B------:R-:W-:Y:S01]  /*e68b0*/  IMAD.MOV.U32 R73, RZ, RZ, R218 ;  /* 0x000000ffff497224 */ /* 0x000fe200078e00da */
[----:B------:R-:W-:-:S05]  /*e68c0*/  MOV R72, R219 ;  /* 0x000000db00487202 */ /* 0x000fca0000000f00 */
[----:B------:R1:W-:Y:S04]  /*e68d0*/  STL.64 [R1+0x19e8], R72 ;  /* 0x0019e84801007387 */ /* 0x0003e80000100a00 */
[----:B------:R2:W-:Y:S04]  /*e68e0*/  STL.64 [R1+0x19e0], R242 ;  /* 0x0019e0f201007387 */ /* 0x0005e80000100a00 */
[----:B------:R-:W3:Y:S01]  /*e68f0*/  LDL.64 R4, [R1+0x19e8] ;  /* 0x0019e80001047983 */ /* 0x000ee20000100a00 */
[----:B------:R-:W-:Y:S02]  /*e6900*/  LOP3.LUT R238, R239, R238, RZ, 0x3c, !PT ;  /* 0x000000eeefee7212 */ /* 0x000fe400078e3cff */
[----:B------:R-:W-:-:S02]  /*e6910*/  LOP3.LUT R240, R241, R240, RZ, 0x3c, !PT ;  /* 0x000000f0f1f07212 */ /* 0x000fc400078e3cff */
[----:B------:R-:W-:Y:S01]  /*e6920*/  LOP3.LUT R239, R239, R238, RZ, 0x3c, !PT ;  /* 0x000000eeefef7212 */ /* 0x000fe200078e3cff */
[----:B------:R-:W-:Y:S01]  /*e6930*/  IMAD.MOV.U32 R236, RZ, RZ, R2 ;  /* 0x000000ffffec7224 */ /* 0x000fe200078e0002 */
[----:B------:R-:W-:Y:S01]  /*e6940*/  LOP3.LUT R241, R241, R240, RZ, 0x3c, !PT ;  /* 0x000000f0f1f17212 */ /* 0x000fe200078e3cff */
[----:B------:R-:W-:Y:S01]  /*e6950*/  IMAD.MOV.U32 R251, RZ, RZ, R6 ;  /* 0x000000fffffb7224 */ /* 0x000fe200078e0006 */
[----:B------:R-:W-:Y:S01]  /*e6960*/  MOV R249, R8 ;  /* 0x0000000800f97202 */ /* 0x000fe20000000f00 */
[----:B------:R-:W-:Y:S01]  /*e6970*/  IMAD.MOV.U32 R248, RZ, RZ, R7 ;  /* 0x000000fffff87224 */ /* 0x000fe200078e0007 */
[----:B------:R-:W-:Y:S01]  /*e6980*/  STL.64 [R1+0x19d8], R238 ;  /* 0x0019d8ee01007387 */ /* 0x000fe20000100a00 */
        /* <DEDUP_REMOVED lines=21> */
[----:B------:R-:W-:-:S02]  /*e6ae0*/  MOV R221, R26 ;  /* 0x0000001a00dd7202 */ /* 0x000fc40000000f00 */
[----:B------:R-:W-:Y:S01]  /*e6af0*/  STL.64 [R1+0x2c40], R244 ;  /* 0x002c40f401007387 */ /* 0x000fe20000100a00 */
[----:B------:R-:W-:-:S03]  /*e6b00*/  IMAD.MOV.U32 R220, RZ, RZ, R25 ;  /* 0x000000ffffdc7224 */ /* 0x000fc600078e0019 */
[----:B------:R-:W-:Y:S01]  /*e6b10*/  STL.64 [R1+0x2c38], R234 ;  /* 0x002c38ea01007387 */ /* 0x000fe20000100a00 */
[----:B------:R-:W-:Y:S01]  /*e6b20*/  IMAD.MOV.U32 R218, RZ, RZ, R27 ;  /* 0x000000ffffda7224 */ /* 0x000fe200078e001b */
[----:B------:R-:W-:Y:S01]  /*e6b30*/  MOV R216, R29 ;  /* 0x0000001d00d87202 */ /* 0x000fe20000000f00 */
[----:B------:R-:W-:Y:S01]  /*e6b40*/  IMAD.MOV.U32 R219, RZ, RZ, R28 ;  /* 0x000000ffffdb7224 */ /* 0x000fe200078e001c */
[----:B------:R-:W-:Y:S01]  /*e6b50*/  STL.64 [R1+0x2c30], R232 ;  /* 0x002c30e801007387 */ /* 0x000fe20000100a00 */
[----:B------:R-:W-:Y:S01]  /*e6b60*/  IMAD.MOV.U32 R217, RZ, RZ, R30 ;  /* 0x000000ffffd97224 */ /* 0x000fe200078e001e */
[----:B------:R-:W-:Y:S02]  /*e6b70*/  MOV R203, R32 ;  /* 0x0000002000cb7202 */ /* 0x000fe40000000f00 */
        /* <DEDUP_REMOVED lines=127> */
[----:B------:R-:W-:Y:S01]  /*e7370*/  IMAD.MOV.U32 R114, RZ, RZ, R207 ;  /* 0x000000ffff727224 */ /* 0x000fe200078e00cf */
[----:B------:R-:W-:-:S02]  /*e7380*/  IADD3 R13, R224, UR12, RZ ;  /* 0x0000000ce00d7c10 */ /* 0x000fc4000fffe0ff */
[----:B------:R-:W-:Y:S01]  /*e7390*/  STL.64 [R1+0x29b0], R130 ;  /* 0x0029b08201007387 */ /* 0x000fe20000100a00 */
[----:B------:R-:W-:Y:S02]  /*e73a0*/  IMAD.MOV.U32 R112, RZ, RZ, R209 ;  /* 0x000000ffff707224 */ /* 0x000fe400078e00d1 */
[----:B------:R-:W-:Y:S01]  /*e73b0*/  IMAD.MOV.U32 R113, RZ, RZ, R210 ;  /* 0x000000ffff717224 */ /* 0x000fe200078e00d2 */
[----:B------:R-:W-:Y:S01]  /*e73c0*/  STL.64 [R1+0x29a8], R128 ;  /* 0x0029a88001007387 */ /* 0x000fe20000100a00 */
[----:B------:R-:W-:Y:S02]  /*e73d0*/  IMAD.MOV.U32 R74, RZ, RZ, R211 ;  /* 0x000000ffff4a7224 */ /* 0x000fe400078e00d3 */
[----:B------:R-:W-:Y:S01]  /*e73e0*/  IMAD.MOV.U32 R75, RZ, RZ, R212 ;  /* 0x000000ffff4b7224 */ /* 0x000fe200078e00d4 */
[----:B------:R-:W-:Y:S01]  /*e73f0*/  STL.64 [R1+0x29a0], R122 ;  /* 0x0029a07a01007387 */ /* 0x000fe20000100a00 */
[----:B-1----:R-:W-:Y:S01]  /*e7400*/  MOV R72, R213 ;  /* 0x000000d500487202 */ /* 0x002fe20000000f00 */
[----:B------:R-:W-:-:S02]  /*e7410*/  IMAD.MOV.U32 R73, RZ, RZ, R214 ;  /* 0x000000ffff497224 */ /* 0x000fc400078e00d6 */
[----:B------:R-:W-:Y:S04]  /*e7420*/  STL.64 [R1+0x2998], R120 ;  /* 0x0029987801007387 */ /* 0x000fe80000100a00 */
[----:B------:R-:W-:Y:S04]  /*e7430*/  STL.64 [R1+0x2990], R118 ;  /* 0x0029907601007387 */ /* 0x000fe80000100a00 */
[----:B------:R-:W-:Y:S04]  /*e7440*/  STL.64 [R1+0x2988], R116 ;  /* 0x0029887401007387 */ /* 0x000fe80000100a00 */
[----:B------:R-:W-:Y:S04]  /*e7450*/  STL.64 [R1+0x2980], R114 ;  /* 0x0029807201007387 */ /* 0x000fe80000100a00 */
[----:B------:R-:W-:Y:S04]  /*e7460*/  STL.64 [R1+0x2978], R112 ;  /* 0x0029787001007387 */ /* 0x000fe80000100a00 */
[----:B------:R1:W-:Y:S04]  /*e7470*/  STL.64 [R1+0x2970], R74 ;  /* 0x0029704a01007387 */ /* 0x0003e80000100a00 */
[----:B---3--:R3:W-:Y:S04]  /*e7480*/  LDGSTS.E [R13+0x40000], desc[UR60][R4.64], P3 ;  /* 0x40000000040d7fae */ /* 0x0087e8000992187c */
[----:B------:R-:W-:Y:S04]  /*e7490*/  LDGSTS.E [R13+0x40080], desc[UR60][R242.64], P2 ;  /* 0x40080000f20d7fae */ /* 0x000fe8000912187c */
[----:B------:R-:W-:Y:S04]  /*e74a0*/  LDGSTS.E [R13+0x40100], desc[UR60][R238.64], P1 ;  /* 0x40100000ee0d7fae */ /* 0x000fe8000892187c */
[----:B------:R-:W-:Y:S04]  /*e74b0*/  LDGSTS.E [R13+0x40180], desc[UR60][R240.64], P0 ;  /* 0x40180000f00d7fae */ /* 0x000fe8000812187c */
[----:B--2---:R-:W2:Y:S04]  /*e74c0*/  LDL.LU.64 R242, [R1+0x5c20] ;  /* 0x005c200001f27983 */ /* 0x004ea80000300a00 */
[----:B------:R4:W-:Y:S04]  /*e74d0*/  STL.64 [R1+0x2968], R72 ;  /* 0x0029684801007387 */ /* 0x0009e80000100a00 */
[----:B------:R-:W3:Y:S04]  /*e74e0*/  LDL.LU.64 R4, [R1+0x2cd8] ;  /* 0x002cd80001047983 */ /* 0x000ee80000300a00 */
[----:B------:R-:W4:Y:S04]  /*e74f0*/  LDL.LU.64 R6, [R1+0x2cd0] ;  /* 0x002cd00001067983 */ /* 0x000f280000300a00 */
        /* <DEDUP_REMOVED lines=72> */
[----:B------:R1:W-:Y:S01]  /*e7980*/  LDGSTS.E [R13+0x4f180], desc[UR60][R72.64], P0 ;  /* 0x4f180000480d7fae */ /* 0x0003e2000812187c */
[----:B---3--:R-:W-:-:S04]  /*e7990*/  IADD3 R2, P4, R4, UR14, RZ ;  /* 0x0000000e04027c10 */ /* 0x008fc8000ff9e0ff */
[----:B------:R-:W-:Y:S02]  /*e79a0*/  IADD3.X R4, R5, UR8, RZ, P4, !PT ;  /* 0x0000000805047c10 */ /* 0x000fe4000a7fe4ff */
[----:B----4-:R-:W-:-:S04]  /*e79b0*/  IADD3 R5, P4, R6, UR14, RZ ;  /* 0x0000000e06057c10 */ /* 0x010fc8000ff9e0ff */
[----:B------:R-:W-:Y:S02]  /*e79c0*/  IADD3.X R6, R7, UR8, RZ, P4, !PT ;  /* 0x0000000807067c10 */ /* 0x000fe4000a7fe4ff */
[----:B--2---:R-:W-:-:S04]  /*e79d0*/  IADD3 R7, P4, R8, UR14, RZ ;  /* 0x0000000e08077c10 */ /* 0x004fc8000ff9e0ff */
[----:B------:R-:W-:Y:S02]  /*e79e0*/  IADD3.X R8, R9, UR8, RZ, P4, !PT ;  /* 0x0000000809087c10 */ /* 0x000fe4000a7fe4ff */
[----:B------:R-:W-:-:S04]  /*e79f0*/  IADD3 R9, P4, R10, UR14, RZ ;  /* 0x0000000e0a097c10 */ /* 0x000fc8000ff9e0ff */
[----:B------:R-:W-:Y:S02]  /*e7a00*/  IADD3.X R10, R11, UR8, RZ, P4, !PT ;  /* 0x000000080b0a7c10 */ /* 0x000fe4000a7fe4ff */
[----:B------:R-:W-:-:S04]  /*e7a10*/  IADD3 R11, P4, R34, UR14, RZ ;  /* 0x0000000e220b7c10 */ /* 0x000fc8000ff9e0ff */
[----:B------:R-:W-:Y:S02]  /*e7a20*/  IADD3.X R12, R35, UR8, RZ, P4, !PT ;  /* 0x00000008230c7c10 */ /* 0x000fe4000a7fe4ff */
        /* <DEDUP_REMOVED lines=23> */
[----:B------:R-:W-:-:S03]  /*e7ba0*/  IADD3 R13, P4, R14, UR14, RZ ;  /* 0x0000000e0e0d7c10 */ /* 0x000fc6000ff9e0ff */
[----:B------:R-:W4:Y:S01]  /*e7bb0*/  LDL.LU.64 R84, [R1+0x28e8] ;  /* 0x0028e80001547983 */ /* 0x000f220000300a00 */
[----:B------:R-:W-:Y:S02]  /*e7bc0*/  IADD3.X R14, R15, UR8, RZ, P4, !PT ;  /* 0x000000080f0e7c10 */ /* 0x000fe4000a7fe4ff */
[----:B------:R-:W-:Y:S01]  /*e7bd0*/  IADD3 R15, P4, R16, UR14, RZ ;  /* 0x0000000e100f7c10 */ /* 0x000fe2000ff9e0ff */
[----:B------:R-:W4:Y:S03]  /*e7be0*/  LDL.LU.64 R86, [R1+0x2848] ;  /* 0x0028480001567983 */ /* 0x000f260000300a00 */
[----:B------:R-:W-:Y:S01]  /*e7bf0*/  IADD3.X R16, R17, UR8, RZ, P4, !PT ;  /* 0x0000000811107c10 */ /* 0x000fe2000a7fe4ff */
        /* <DEDUP_REMOVED lines=23> */
[----:B---3--:R-:W-:-:S04]  /*e7d70*/  IADD3 R35, P4, R36, UR14, RZ ;  /* 0x0000000e24237c10 */ /* 0x008fc8000ff9e0ff */
[----:B------:R-:W-:Y:S02]  /*e7d80*/  IADD3.X R36, R37, UR8, RZ, P4, !PT ;  /* 0x0000000825247c10 */ /* 0x000fe4000a7fe4ff */
[----:B----4-:R-:W-:-:S04]  /*e7d90*/  IADD3 R37, P4, R38, UR14, RZ ;  /* 0x0000000e26257c10 */ /* 0x010fc8000ff9e0ff */
        /* <DEDUP_REMOVED lines=39> */
[----:B------:R-:W2:Y:S01]  /*e8010*/  LDL.LU.64 R74, [R1+0x28b8] ;  /* 0x0028b800014a7983 */ /* 0x000ea20000300a00 */
[----:B------:R-:W-:-:S04]  /*e8020*/  IADD3 R81, P4, R72, UR14, RZ ;  /* 0x0000000e48517c10 */ /* 0x000fc8000ff9e0ff */
[----:B------:R-:W-:Y:S02]  /*e8030*/  IADD3.X R82, R73, UR8, RZ, P4, !PT ;  /* 0x0000000849527c10 */ /* 0x000fe4000a7fe4ff */
[----:B------:R-:W3:Y:S04]  /*e8040*/  LDL.LU.64 R72, [R1+0x28b0] ;  /* 0x0028b00001487983 */ /* 0x000ee80000300a00 */
[----:B------:R-:W4:Y:S04]  /*e8050*/  LDL.LU.64 R102, [R1+0x28a8] ;  /* 0x0028a80001667983 */ /* 0x000f280000300a00 */
[----:B------:R-:W4:Y:S04]  /*e8060*/  LDL.LU.64 R104, [R1+0x28a0] ;  /* 0x0028a00001687983 */ /* 0x000f280000300a00 */
[----:B------:R-:W4:Y:S04]  /*e8070*/  LDL.LU.64 R106, [R1+0x2898] ;  /* 0x00289800016a7983 */ /* 0x000f280000300a00 */
[----:B------:R-:W4:Y:S04]  /*e8080*/  LDL.LU.64 R108, [R1+0x2890] ;  /* 0x00289000016c7983 */ /* 0x000f280000300a00 */
[----:B------:R-:W4:Y:S04]  /*e8090*/  LDL.LU.64 R110, [R1+0x2888] ;  /* 0x00288800016e7983 */ /* 0x000f280000300a00 */
        /* <DEDUP_REMOVED lines=20> */
[----:B------:R-:W-:Y:S02]  /*e81e0*/  IADD3.X R94, R95, UR8, RZ, P4, !PT ;  /* 0x000000085f5e7c10 */ /* 0x000fe4000a7fe4ff */
[----:B------:R-:W-:-:S04]  /*e81f0*/  IADD3 R95, P4, R96, UR14, RZ ;  /* 0x0000000e605f7c10 */ /* 0x000fc8000ff9e0ff */
[----:B------:R-:W-:Y:S02]  /*e8200*/  IADD3.X R96, R97, UR8, RZ, P4, !PT ;  /* 0x0000000861607c10 */ /* 0x000fe4000a7fe4ff */
[----:B--2---:R-:W-:-:S04]  /*e8210*/  IADD3 R97, P4, R74, UR14, RZ ;  /* 0x0000000e4a617c10 */ /* 0x004fc8000ff9e0ff */
[----:B------:R-:W-:Y:S02]  /*e8220*/  IADD3.X R98, R75, UR8, RZ, P4, !PT ;  /* 0x000000084b627c10 */ /* 0x000fe4000a7fe4ff */
[----:B------:R-:W2:Y:S01]  /*e8230*/  LDL.LU.64 R74, [R1+0x22a8] ;  /* 0x0022a800014a7983 */ /* 0x000ea20000300a00 */
[----:B---3--:R-:W-:-:S04]  /*e8240*/  IADD3 R99, P4, R72, UR14, RZ ;  /* 0x0000000e48637c10 */ /* 0x008fc8000ff9e0ff */
[----:B------:R-:W-:Y:S02]  /*e8250*/  IADD3.X R100, R73, UR8, RZ, P4, !PT ;  /* 0x0000000849647c10 */ /* 0x000fe4000a7fe4ff */
[----:B------:R-:W3:Y:S01]  /*e8260*/  LDL.LU.64 R72, [R1+0x22a0] ;  /* 0x0022a00001487983 */ /* 0x000ee20000300a00 */
        /* <DEDUP_REMOVED lines=27> */
[----:B------:R-:W-:Y:S01]  /*e8420*/  IADD3.X R216, R113, UR8, RZ, P4, !PT ;  /* 0x0000000871d87c10 */ /* 0x000fe2000a7fe4ff */
        /* <DEDUP_REMOVED lines=101> */
[----:B------:R-:W-:Y:S01]  /*e8a80*/  IMAD.MOV.U32 R128, RZ, RZ, R205 ;  /* 0x000000ffff807224 */ /* 0x000fe200078e00cd */
[----:B------:R-:W-:Y:S01]  /*e8a90*/  LOP3.LUT R13, R224, 0x10, RZ, 0x3c, !PT ;  /* 0x00000010e00d7812 */ /* 0x000fe200078e3cff */
[----:B------:R-:W-:Y:S01]  /*e8aa0*/  IMAD.MOV.U32 R129, RZ, RZ, R206 ;  /* 0x000000ffff817224 */ /* 0x000fe200078e00ce */
[----:B------:R-:W-:Y:S01]  /*e8ab0*/  MOV R121, R210 ;  /* 0x000000d200797202 */ /* 0x000fe20000000f00 */
[----:B------:R-:W-:-:S02]  /*e8ac0*/  IMAD.MOV.U32 R123, RZ, RZ, R208 ;  /* 0x000000ffff7b7224 */ /* 0x000fc400078e00d0 */
[----:B------:R-:W-:Y:S02]  /*e8ad0*/  IMAD.MOV.U32 R120, RZ, RZ, R209 ;  /* 0x000000ffff787224 */ /* 0x000fe400078e00d1 */
[----:B------:R-:W-:Y:S01]  /*e8ae0*/  IMAD.MOV.U32 R118, RZ, RZ, R211 ;  /* 0x000000ffff767224 */ /* 0x000fe200078e00d3 */
[----:B--2---:R-:W-:-:S04]  /*e8af0*/  IADD3 R217, P4, R74, UR14, RZ ;  /* 0x0000000e4ad97c10 */ /* 0x004fc8000ff9e0ff */
[----:B------:R-:W-:Y:S02]  /*e8b00*/  IADD3.X R218, R75, UR8, RZ, P4, !PT ;  /* 0x000000084bda7c10 */ /* 0x000fe4000a7fe4ff */
[----:B---3--:R-:W-:Y:S01]  /*e8b10*/  IADD3 R219, P4, R72, UR14, RZ ;  /* 0x0000000e48db7c10 */ /* 0x008fe2000ff9e0ff */
[----:B------:R-:W-:Y:S01]  /*e8b20*/  IMAD.MOV.U32 R75, RZ, RZ, R4 ;  /* 0x000000ffff4b7224 */ /* 0x000fe200078e0004 */
[----:B------:R-:W-:Y:S01]  /*e8b30*/  MOV R4, R5 ;  /* 0x0000000500047202 */ /* 0x000fe20000000f00 */
[----:B------:R-:W-:Y:S01]  /*e8b40*/  IMAD.MOV.U32 R72, RZ, RZ, R243 ;  /* 0x000000ffff487224 */ /* 0x000fe200078e00f3 */
[----:B------:R-:W-:Y:S01]  /*e8b50*/  IADD3.X R220, R73, UR8, RZ, P4, !PT ;  /* 0x0000000849dc7c10 */ /* 0x000fe2000a7fe4ff */
[----:B------:R-:W-:Y:S01]  /*e8b60*/  IMAD.MOV.U32 R74, RZ, RZ, R2 ;  /* 0x000000ffff4a7224 */ /* 0x000fe200078e0002 */
[----:B------:R-:W-:Y:S01]  /*e8b70*/  MOV R73, R242 ;  /* 0x000000f200497202 */ /* 0x000fe20000000f00 */
[----:B------:R-:W-:Y:S02]  /*e8b80*/  IMAD.MOV.U32 R5, RZ, RZ, R6 ;  /* 0x000000ffff057224 */ /* 0x000fe400078e0006 */
[----:B------:R-:W-:Y:S01]  /*e8b90*/  IMAD.MOV.U32 R6, RZ, RZ, R7 ;  /* 0x000000ffff067224 */ /* 0x000fe200078e0007 */
[----:B------:R-:W-:Y:S01]  /*e8ba0*/  MOV R7, R8 ;  /* 0x0000000800077202 */ /* 0x000fe20000000f00 */
[----:B------:R-:W-:Y:S01]  /*e8bb0*/  IMAD.MOV.U32 R242, RZ, RZ, R9 ;  /* 0x000000fffff27224 */ /* 0x000fe200078e0009 */
[----:B------:R1:W-:Y:S01]  /*e8bc0*/  STL.64 [R1+0x1908], R72 ;  /* 0x0019084801007387 */ /* 0x0003e20000100a00 */
[----:B------:R-:W-:-:S03]  /*e8bd0*/  IMAD.MOV.U32 R243, RZ, RZ, R10 ;  /* 0x000000fffff37224 */ /* 0x000fc600078e000a */
        /* <DEDUP_REMOVED lines=32> */
[----:B------:R-:W-:-:S03]  /*e8de0*/  IMAD.MOV.U32 R11, RZ, RZ, R73 ;  /* 0x000000ffff0b7224 */ /* 0x000fc600078e0049 */
[----:B------:R-:W-:Y:S01]  /*e8df0*/  STL.64 [R1+0x2920], R174 ;  /* 0x002920ae01007387 */ /* 0x000fe20000100a00 */
[----:B-1----:R-:W-:Y:S01]  /*e8e00*/  IMAD.MOV.U32 R72, RZ, RZ, R85 ;  /* 0x000000ffff487224 */ /* 0x002fe200078e0055 */
[----:B------:R-:W-:Y:S02]  /*e8e10*/  MOV R73, R86 ;  /* 0x0000005600497202 */ /* 0x000fe40000000f00 */
        /* <DEDUP_REMOVED lines=22> */
[----:B------:R-:W-:-:S03]  /*e8f80*/  IMAD.MOV.U32 R117, RZ, RZ, R214 ;  /* 0x000000ffff757224 */ /* 0x000fc600078e00d6 */
[----:B------:R-:W-:Y:S01]  /*e8f90*/  STL.64 [R1+0x2880], R134 ;  /* 0x0028808601007387 */ /* 0x000fe20000100a00 */
[----:B------:R-:W-:Y:S01]  /*e8fa0*/  IADD3 R13, R13, UR12, RZ ;  /* 0x0000000c0d0d7c10 */ /* 0x000fe2000fffe0ff */
[----:B------:R-:W-:Y:S02]  /*e8fb0*/  IMAD.MOV.U32 R115, RZ, RZ, R216 ;  /* 0x000000ffff737224 */ /* 0x000fe400078e00d8 */
[----:B------:R-:W-:Y:S01]  /*e8fc0*/  STL.64 [R1+0x2878], R132 ;  /* 0x0028788401007387 */ /* 0x000fe20000100a00 */
[----:B------:R-:W-:Y:S01]  /*e8fd0*/  MOV R114, R215 ;  /* 0x000000d700727202 */ /* 0x000fe20000000f00 */
[----:B------:R-:W-:Y:S02]  /*e8fe0*/  IMAD.MOV.U32 R9, RZ, RZ, R75 ;  /* 0x000000ffff097224 */ /* 0x000fe400078e004b */
[----:B------:R-:W-:Y:S01]  /*e8ff0*/  STL.64 [R1+0x2870], R130 ;  /* 0x0028708201007387 */ /* 0x000fe20000100a00 */
[----:B------:R-:W-:Y:S01]  /*e9000*/  MOV R8, R74 ;  /* 0x0000004a00087202 */ /* 0x000fe20000000f00 */
[----:B------:R-:W-:Y:S01]  /*e9010*/  IMAD.MOV.U32 R112, RZ, RZ, R217 ;  /* 0x000000ffff707224 */ /* 0x000fe200078e00d9 */
[----:B------:R-:W-:Y:S01]  /*e9020*/  MOV R113, R218 ;  /* 0x000000da00717202 */ /* 0x000fe20000000f00 */
[----:B------:R-:W-:Y:S01]  /*e9030*/  STL.64 [R1+0x2868], R128 ;  /* 0x0028688001007387 */ /* 0x000fe20000100a00 */
[----:B--2---:R-:W-:-:S02]  /*e9040*/  IMAD.MOV.U32 R74, RZ, RZ, R219 ;  /* 0x000000ffff4a7224 */ /* 0x004fc400078e00db */
[----:B------:R-:W-:Y:S01]  /*e9050*/  IMAD.MOV.U32 R75, RZ, RZ, R220 ;  /* 0x000000ffff4b7224 */ /* 0x000fe200078e00dc */
[----:B------:R-:W-:Y:S04]  /*e9060*/  STL.64 [R1+0x2860], R122 ;  /* 0x0028607a01007387 */ /* 0x000fe80000100a00 */
[----:B------:R-:W-:Y:S04]  /*e9070*/  STL.64 [R1+0x2858], R120 ;  /* 0x0028587801007387 */ /* 0x000fe80000100a00 */
[----:B------:R-:W-:Y:S04]  /*e9080*/  STL.64 [R1+0x2850], R118 ;  /* 0x0028507601007387 */ /* 0x000fe80000100a00 */
[----:B------:R-:W-:Y:S04]  /*e9090*/  STL.64 [R1+0x22b8], R116 ;  /* 0x0022b87401007387 */ /* 0x000fe80000100a00 */
[----:B------:R-:W-:Y:S04]  /*e90a0*/  LDGSTS.E [R13+0x40200], desc[UR60][R10.64], P3 ;  /* 0x402000000a0d7fae */ /* 0x000fe8000992187c */
[----:B------:R-:W-:Y:S04]  /*e90b0*/  STL.64 [R1+0x22b0], R114 ;  /* 0x0022b07201007387 */ /* 0x000fe80000100a00 */
[----:B------:R-:W-:Y:S04]  /*e90c0*/  LDGSTS.E [R13+0x40280], desc[UR60][R8.64], P2 ;  /* 0x40280000080d7fae */ /* 0x000fe8000912187c */
[----:B------:R-:W-:Y:S04]  /*e90d0*/  STL.64 [R1+0x22a8], R112 ;  /* 0x0022a87001007387 */ /* 0x000fe80000100a00 */
[----:B------:R1:W-:Y:S04]  /*e90e0*/  LDGSTS.E [R13+0x40300], desc[UR60][R4.64], P1 ;  /* 0x40300000040d7fae */ /* 0x0003e8000892187c */
[----:B------:R2:W-:Y:S04]  /*e90f0*/  STL.64 [R1+0x22a0], R74 ;  /* 0x0022a04a01007387 */ /* 0x0005e80000100a00 */
[----:B------:R2:W-:Y:S04]  /*e9100*/  LDGSTS.E [R13+0x40380], desc[UR60][R6.64], P0 ;  /* 0x40380000060d7fae */ /* 0x0005e8000812187c */
[----:B---3--:R-:W3:Y:S04]  /*e9110*/  LDL.LU.64 R4, [R1+0x2718] ;  /* 0x0027180001047983 */ /* 0x008ee80000300a00 */
[----:B------:R-:W-:Y:S04]  /*e9120*/  LDGSTS.E [R13+0x41200], desc[UR60][R242.64], P3 ;  /* 0x41200000f20d7fae */ /* 0x000fe8000992187c */
[----:B----4-:R-:W4:Y:S04]  /*e9130*/  LDL.LU.64 R6, [R1+0x2710] ;  /* 0x0027100001067983 */ /* 0x010f280000300a00 */
        /* <DEDUP_REMOVED lines=73> */
[----:B-1----:R-:W-:Y:S02]  /*e95d0*/  IADD3.X R4, R5, UR8, RZ, P4, !PT ;  /* 0x0000000805047c10 */ /* 0x002fe4000a7fe4ff */
[----:B----4-:R-:W-:-:S04]  /*e95e0*/  IADD3 R5, P4, R6, UR14, RZ ;  /* 0x0000000e06057c10 */ /* 0x010fc8000ff9e0ff */
[----:B--2---:R-:W-:Y:S02]  /*e95f0*/  IADD3.X R6, R7, UR8, RZ, P4, !PT ;  /* 0x0000000807067c10 */ /* 0x004fe4000a7fe4ff */
[----:B------:R-:W-:-:S04]  /*e9600*/  IADD3 R7, P4, R8, UR14, RZ ;  /* 0x0000000e08077c10 */ /* 0x000fc8000ff9e0ff */
        /* <DEDUP_REMOVED lines=168> */
[----:B------:R1:W-:Y:S01]  /*ea090*/  STL.64 [R1+0x5c18], R224 ;  /* 0x005c18e001007387 */ /* 0x0003e20000100a00 */
[----:B------:R-:W-:Y:S01]  /*ea0a0*/  LOP3.LUT R223, R224, 0x20, RZ, 0x3c, !PT ;  /* 0x00000020e0df7812 */ /* 0x000fe200078e3cff */
[----:B------:R-:W-:Y:S01]  /*ea0b0*/  IMAD.MOV.U32 R250, RZ, RZ, R13 ;  /* 0x000000fffffa7224 */ /* 0x000fe200078e000d */
[----:B------:R-:W-:Y:S01]  /*ea0c0*/  MOV R248, R15 ;  /* 0x0000000f00f87202 */ /* 0x000fe20000000f00 */
[----:B------:R-:W-:Y:S02]  /*ea0d0*/  IMAD.MOV.U32 R251, RZ, RZ, R14 ;  /* 0x000000fffffb7224 */ /* 0x000fe400078e000e */
[----:B-1----:R-:W-:Y:S01]  /*ea0e0*/  IMAD.MOV.U32 R225, RZ, RZ, R6 ;  /* 0x000000ffffe17224 */ /* 0x002fe200078e0006 */
[----:B------:R-:W-:Y:S01]  /*ea0f0*/  MOV R224, R5 ;  /* 0x0000000500e07202 */ /* 0x000fe20000000f00 */
        /* <DEDUP_REMOVED lines=99> */
[----:B------:R-:W-:Y:S01]  /*ea730*/  IMAD.MOV.U32 R132, RZ, RZ, R125 ;  /* 0x000000ffff847224 */ /* 0x000fe200078e007d */
[----:B--2---:R-:W-:-:S04]  /*ea740*/  IADD3 R219, P4, R74, UR14, RZ ;  /* 0x0000000e4adb7c10 */ /* 0x004fc8000ff9e0ff */
[----:B------:R-:W-:Y:S02]  /*ea750*/  IADD3.X R220, R75, UR8, RZ, P4, !PT ;  /* 0x000000084bdc7c10 */ /* 0x000fe4000a7fe4ff */
[----:B---3--:R-:W-:Y:S01]  /*ea760*/  IADD3 R221, P4, R72, UR14, RZ ;  /* 0x0000000e48dd7c10 */ /* 0x008fe2000ff9e0ff */
[----:B------:R-:W-:-:S03]  /*ea770*/  IMAD.MOV.U32 R72, RZ, RZ, R2 ;  /* 0x000000ffff487224 */ /* 0x000fc600078e0002 */
[----:B------:R-:W-:Y:S01]  /*ea780*/  IADD3.X R222, R73, UR8, RZ, P4, !PT ;  /* 0x0000000849de7c10 */ /* 0x000fe2000a7fe4ff */
[----:B------:R-:W-:Y:S01]  /*ea790*/  IMAD.MOV.U32 R73, RZ, RZ, R4 ;  /* 0x000000ffff497224 */ /* 0x000fe200078e0004 */
[----:B------:R-:W-:-:S04]  /*ea7a0*/  MOV R4, R11 ;  /* 0x0000000b00047202 */ /* 0x000fc80000000f00 */
        /* <DEDUP_REMOVED lines=51> */
[----:B------:R-:W-:-:S03]  /*eaae0*/  MOV R129, R206 ;  /* 0x000000ce00817202 */ /* 0x000fc60000000f00 */
[----:B------:R-:W-:Y:S01]  /*eaaf0*/  STL.64 [R1+0x2178], R142 ;  /* 0x0021788e01007387 */ /* 0x000fe20000100a00 */
[----:B------:R-:W-:-:S03]  /*eab00*/  IMAD.MOV.U32 R122, RZ, RZ, R207 ;  /* 0x000000ffff7a7224 */ /* 0x000fc600078e00cf */
[----:B------:R-:W-:Y:S01]  /*eab10*/  STL.64 [R1+0x2170], R140 ;  /* 0x0021708c01007387 */ /* 0x000fe20000100a00 */
[----:B------:R-:W-:Y:S01]  /*eab20*/  IMAD.MOV.U32 R123, RZ, RZ, R208 ;  /* 0x000000ffff7b7224 */ /* 0x000fe200078e00d0 */
[----:B------:R-:W-:Y:S02]  /*eab30*/  MOV R120, R209 ;  /* 0x000000d100787202 */ /* 0x000fe40000000f00 */
[----:B------:R-:W-:Y:S01]  /*eab40*/  STL.64 [R1+0x2168], R138 ;  /* 0x0021688a01007387 */ /* 0x000fe20000100a00 */
[----:B------:R-:W-:Y:S01]  /*eab50*/  IMAD.MOV.U32 R121, RZ, RZ, R210 ;  /* 0x000000ffff797224 */ /* 0x000fe200078e00d2 */
[----:B------:R-:W-:Y:S02]  /*eab60*/  MOV R119, R212 ;  /* 0x000000d400777202 */ /* 0x000fe40000000f00 */
[----:B------:R-:W-:Y:S01]  /*eab70*/  STL.64 [R1+0x2160], R136 ;  /* 0x0021608801007387 */ /* 0x000fe20000100a00 */
[----:B------:R-:W-:-:S03]  /*eab80*/  IMAD.MOV.U32 R118, RZ, RZ, R211 ;  /* 0x000000ffff767224 */ /* 0x000fc600078e00d3 */
[----:B------:R-:W-:Y:S01]  /*eab90*/  STL.64 [R1+0x2158], R134 ;  /* 0x0021588601007387 */ /* 0x000fe20000100a00 */
[----:B------:R-:W-:Y:S01]  /*eaba0*/  IMAD.MOV.U32 R116, RZ, RZ, R213 ;  /* 0x000000ffff747224 */ /* 0x000fe200078e00d5 */
[----:B------:R-:W-:Y:S01]  /*eabb0*/  IADD3 R223, R223, UR12, RZ ;  /* 0x0000000cdfdf7c10 */ /* 0x000fe2000fffe0ff */
[----:B------:R-:W-:Y:S01]  /*eabc0*/  IMAD.MOV.U32 R117, RZ, RZ, R214 ;  /* 0x000000ffff757224 */ /* 0x000fe200078e00d6 */
[----:B------:R-:W-:Y:S01]  /*eabd0*/  STL.64 [R1+0x2150], R132 ;  /* 0x0021508401007387 */ /* 0x000fe20000100a00 */
[----:B------:R-:W-:Y:S01]  /*eabe0*/  IMAD.MOV.U32 R10, RZ, RZ, R72 ;  /* 0x000000ffff0a7224 */ /* 0x000fe200078e0048 */
[----:B------:R-:W-:Y:S01]  /*eabf0*/  MOV R11, R73 ;  /* 0x00000049000b7202 */ /* 0x000fe20000000f00 */
[----:B------:R-:W-:Y:S01]  /*eac00*/  IMAD.MOV.U32 R115, RZ, RZ, R216 ;  /* 0x000000ffff737224 */ /* 0x000fe200078e00d8 */
[----:B------:R-:W-:Y:S01]  /*eac10*/  STL.64 [R1+0x2148], R130 ;  /* 0x0021488201007387 */ /* 0x000fe20000100a00 */
[----:B------:R-:W-:Y:S01]  /*eac20*/  MOV R114, R215 ;  /* 0x000000d700727202 */ /* 0x000fe20000000f00 */
[----:B------:R-:W-:Y:S01]  /*eac30*/  IMAD.MOV.U32 R112, RZ, RZ, R217 ;  /* 0x000000ffff707224 */ /* 0x000fe200078e00d9 */
[----:B------:R-:W-:Y:S01]  /*eac40*/  MOV R113, R218 ;  /* 0x000000da00717202 */ /* 0x000fe20000000f00 */
[----:B------:R-:W-:Y:S01]  /*eac50*/  STL.64 [R1+0x2140], R128 ;  /* 0x0021408001007387 */ /* 0x000fe20000100a00 */
[----:B------:R-:W-:-:S03]  /*eac60*/  IMAD.MOV.U32 R74, RZ, RZ, R219 ;  /* 0x000000ffff4a7224 */ /* 0x000fc600078e00db */
[----:B------:R-:W-:Y:S01]  /*eac70*/  STL.64 [R1+0x2138], R122 ;  /* 0x0021387a01007387 */ /* 0x000fe20000100a00 */
[----:B------:R-:W-:Y:S01]  /*eac80*/  IMAD.MOV.U32 R75, RZ, RZ, R220 ;  /* 0x000000ffff4b7224 */ /* 0x000fe200078e00dc */
[----:B-1----:R-:W-:Y:S02]  /*eac90*/  MOV R72, R221 ;  /* 0x000000dd00487202 */ /* 0x002fe40000000f00 */
[----:B------:R-:W-:Y:S01]  /*eaca0*/  STL.64 [R1+0x2130], R120 ;  /* 0x0021307801007387 */ /* 0x000fe20000100a00 */
[----:B------:R-:W-:-:S03]  /*eacb0*/  IMAD.MOV.U32 R73, RZ, RZ, R222 ;  /* 0x000000ffff497224 */ /* 0x000fc600078e00de */
[----:B------:R-:W-:Y:S04]  /*eacc0*/  STL.64 [R1+0x2128], R118 ;  /* 0x0021287601007387 */ /* 0x000fe80000100a00 */
[----:B------:R-:W-:Y:S04]  /*eacd0*/  STL.64 [R1+0x2120], R116 ;  /* 0x0021207401007387 */ /* 0x000fe80000100a00 */
[----:B------:R-:W-:Y:S04]  /*eace0*/  STL.64 [R1+0x2118], R114 ;  /* 0x0021187201007387 */ /* 0x000fe80000100a00 */
[----:B------:R-:W-:Y:S04]  /*eacf0*/  LDGSTS.E [R223+0x40400], desc[UR60][R10.64], P3 ;  /* 0x404000000adf7fae */ /* 0x000fe8000992187c */
[----:B------:R-:W-:Y:S04]  /*ead00*/  STL.64 [R1+0x2110], R112 ;  /* 0x0021107001007387 */ /* 0x000fe80000100a00 */
[----:B------:R-:W-:Y:S04]  /*ead10*/  LDGSTS.E [R223+0x40480], desc[UR60][R224.64], P2 ;  /* 0x40480000e0df7fae */ /* 0x000fe8000912187c */
[----:B------:R-:W-:Y:S04]  /*ead20*/  LDGSTS.E [R223+0x40500], desc[UR60][R6.64], P1 ;  /* 0x4050000006df7fae */ /* 0x000fe8000892187c */
[----:B------:R-:W-:Y:S04]  /*ead30*/  LDGSTS.E [R223+0x40580], desc[UR60][R8.64], P0 ;  /* 0x4058000008df7fae */ /* 0x000fe8000812187c */
[----:B--2---:R-:W2:Y:S04]  /*ead40*/  LDL.LU.64 R224, [R1+0x5c18] ;  /* 0x005c180001e07983 */ /* 0x004ea80000300a00 */
[----:B------:R1:W-:Y:S04]  /*ead50*/  STL.64 [R1+0x2108], R74 ;  /* 0x0021084a01007387 */ /* 0x0003e80000100a00 */
[----:B------:R4:W-:Y:S04]  /*ead60*/  STL.64 [R1+0x2100], R72 ;  /* 0x0021004801007387 */ /* 0x0009e80000100a00 */
[----:B------:R4:W-:Y:S04]  /*ead70*/  LDGSTS.E [R223+0x41400], desc[UR60][R4.64], P3 ;  /* 0x4140000004df7fae */ /* 0x0009e8000992187c */
[----:B------:R-:W-:Y:S04]  /*ead80*/  LDGSTS.E [R223+0x41480], desc[UR60][R250.64], P2 ;  /* 0x41480000fadf7fae */ /* 0x000fe8000912187c */
[----:B------:R-:W-:Y:S04]  /*ead90*/  LDGSTS.E [R223+0x41500], desc[UR60][R248.64], P1 ;  /* 0x41500000f8df7fae */ /* 0x000fe8000892187c */
[----:B---3--:R-:W3:Y:S04]  /*eada0*/  LDL.LU.64 R4, [R1+0x26f8] ;  /* 0x0026f80001047983 */ /* 0x008ee80000300a00 */
        /* <DEDUP_REMOVED lines=27> */
[----:B------:R-:W2:Y:S04]  /*eaf60*/  LDL.LU.64 R56, [R1+0x2328] ;  /* 0x0023280001387983 */ /* 0x000ea80000300a00 */
[----:B------:R-:W-:Y:S04]  /*eaf70*/  LDGSTS.E [R223+0x42480], desc[UR60][R242.64], P2 ;  /* 0x42480000f2df7fae */ /* 0x000fe8000912187c */
[----:B------:R-:W-:Y:S04]  /*eaf80*/  LDGSTS.E [R223+0x42500], desc[UR60][R240.64], P1 ;  /* 0x42500000f0df7fae */ /* 0x000fe8000892187c */
[----:B------:R-:W-:Y:S04]  /*eaf90*/  LDGSTS.E [R223+0x42580], desc[UR60][R238.64], P0 ;  /* 0x42580000eedf7fae */ /* 0x000fe8000812187c */
        /* <DEDUP_REMOVED lines=61> */
[----:B------:R2:W-:Y:S04]  /*eb370*/  LDGSTS.E [R223+0x4f580], desc[UR60][R72.64], P0 ;  /* 0x4f58000048df7fae */ /* 0x0005e8000812187c */
[----:B-1----:R-:W2:Y:S04]  /*eb380*/  LDL.LU.64 R74, [R1+0x2070] ;  /* 0x00207000014a7983 */ /* 0x002ea80000300a00 */
[----:B----4-:R-:W4:Y:S01]  /*eb390*/  LDL.LU.64 R72, [R1+0x2068] ;  /* 0x0020680001487983 */ /* 0x010f220000300a00 */
[----:B---3--:R-:W-:-:S03]  /*eb3a0*/  IADD3 R2, P4, R4, UR14, RZ ;  /* 0x0000000e04027c10 */ /* 0x008fc6000ff9e0ff */
[----:B------:R-:W3:Y:S01]  /*eb3b0*/  LDL.LU.64 R86, [R1+0x2060] ;  /* 0x0020600001567983 */ /* 0x000ee20000300a00 */
[----:B------:R-:W-:Y:S02]  /*eb3c0*/  IADD3.X R5, R5, UR8, RZ, P4, !PT ;  /* 0x0000000805057c10 */ /* 0x000fe4000a7fe4ff */
[----:B--2---:R-:W-:Y:S01]  /*eb3d0*/  IADD3 R4, P4, R6, UR14, RZ ;  /* 0x0000000e06047c10 */ /* 0x004fe2000ff9e0ff */
[----:B------:R-:W2:Y:S03]  /*eb3e0*/  LDL.LU.64 R88, [R1+0x2058] ;  /* 0x0020580001587983 */ /* 0x000ea60000300a00 */
[----:B------:R-:W-:Y:S01]  /*eb3f0*/  IADD3.X R6, R7, UR8, RZ, P4, !PT ;  /* 0x0000000807067c10 */ /* 0x000fe2000a7fe4ff */
[----:B------:R-:W2:Y:S01]  /*eb400*/  LDL.LU.64 R90, [R1+0x2050] ;  /* 0x00205000015a7983 */ /* 0x000ea20000300a00 */
[----:B------:R-:W-:-:S03]  /*eb410*/  IADD3 R7, P4, R8, UR14, RZ ;  /* 0x0000000e08077c10 */ /* 0x000fc6000ff9e0ff */
[----:B------:R-:W2:Y:S01]  /*eb420*/  LDL.LU.64 R92, [R1+0x2048] ;  /* 0x00204800015c7983 */ /* 0x000ea20000300a00 */
[----:B------:R-:W-:Y:S02]  /*eb430*/  IADD3.X R8, R9, UR8, RZ, P4, !PT ;  /* 0x0000000809087c10 */ /* 0x000fe4000a7fe4ff */
[----:B------:R-:W-:Y:S01]  /*eb440*/  IADD3 R9, P4, R10, UR14, RZ ;  /* 0x0000000e0a097c10 */ /* 0x000fe2000ff9e0ff */
[----:B------:R-:W2:Y:S03]  /*eb450*/  LDL.LU.64 R94, [R1+0x2040] ;  /* 0x00204000015e7983 */ /* 0x000ea60000300a00 */
[----:B------:R-:W-:Y:S01]  /*eb460*/  IADD3.X R10, R11, UR8, RZ, P4, !PT ;  /* 0x000000080b0a7c10 */ /* 0x000fe2000a7fe4ff */
[----:B------:R-:W2:Y:S01]  /*eb470*/  LDL.LU.64 R96, [R1+0x1fa0] ;  /* 0x001fa00001607983 */ /* 0x000ea20000300a00 */
[----:B------:R-:W-:-:S03]  /*eb480*/  IADD3 R11, P4, R12, UR14, RZ ;  /* 0x0000000e0c0b7c10 */ /* 0x000fc6000ff9e0ff */
[----:B------:R-:W2:Y:S01]  /*eb490*/  LDL.LU.64 R98, [R1+0x2038] ;  /* 0x0020380001627983 */ /* 0x000ea20000300a00 */
        /* <DEDUP_REMOVED lines=68> */
[----:B----4-:R-:W-:-:S04]  /*eb8e0*/  IADD3 R83, P4, R72, UR14, RZ ;  /* 0x0000000e48537c10 */ /* 0x010fc8000ff9e0ff */
[----:B------:R-:W-:Y:S02]  /*eb8f0*/  IADD3.X R84, R73, UR8, RZ, P4, !PT ;  /* 0x0000000849547c10 */ /* 0x000fe4000a7fe4ff */
[----:B------:R-:W4:Y:S04]  /*eb900*/  LDL.LU.64 R72, [R1+0x2028] ;  /* 0x0020280001487983 */ /* 0x000f280000300a00 */
[----:B------:R-:W4:Y:S04]  /*eb910*/  LDL.LU.64 R104, [R1+0x2020] ;  /* 0x0020200001687983 */ /* 0x000f280000300a00 */
[----:B------:R-:W4:Y:S04]  /*eb920*/  LDL.LU.64 R106, [R1+0x2018] ;  /* 0x00201800016a7983 */ /* 0x000f280000300a00 */
[----:B------:R-:W4:Y:S04]  /*eb930*/  LDL.LU.64 R108, [R1+0x2010] ;  /* 0x00201000016c7983 */ /* 0x000f280000300a00 */
[----:B------:R-:W4:Y:S04]  /*eb940*/  LDL.LU.64 R110, [R1+0x2008] ;  /* 0x00200800016e7983 */ /* 0x000f280000300a00 */
[----:B------:R-:W4:Y:S04]  /*eb950*/  LDL.LU.64 R124, [R1+0x2000] ;  /* 0x00200000017c7983 */ /* 0x000f280000300a00 */
[----:B------:R-:W4:Y:S01]  /*eb960*/  LDL.LU.64 R126, [R1+0x1ff8] ;  /* 0x001ff800017e7983 */ /* 0x000f220000300a00 */
        /* <DEDUP_REMOVED lines=27> */
[----:B------:R-:W4:Y:S01]  /*ebb20*/  LDL.LU.64 R72, [R1+0x1fa8] ;  /* 0x001fa80001487983 */ /* 0x000f220000300a00 */
        /* <DEDUP_REMOVED lines=32> */
[----:B------:R-:W-:Y:S01]  /*ebd30*/  IMAD.MOV.U32 R248, RZ, RZ, R15 ;  /* 0x000000fffff87224 */ /* 0x000fe200078e000f */
[----:B------:R-:W-:Y:S02]  /*ebd40*/  MOV R249, R16 ;  /* 0x0000001000f97202 */ /* 0x000fe40000000f00 */
[----:B-1----:R-:W-:Y:S01]  /*ebd50*/  MOV R225, R6 ;  /* 0x0000000600e17202 */ /* 0x002fe20000000f00 */
[----:B------:R-:W-:Y:S02]  /*ebd60*/  IMAD.MOV.U32 R6, RZ, RZ, R7 ;  /* 0x000000ffff067224 */ /* 0x000fe400078e0007 */
        /* <DEDUP_REMOVED lines=98> */
[----:B------:R-:W-:-:S04]  /*ec390*/  IADD3 R219, P4, R74, UR14, RZ ;  /* 0x0000000e4adb7c10 */ /* 0x000fc8000ff9e0ff */
[----:B------:R-:W-:Y:S02]  /*ec3a0*/  IADD3.X R220, R75, UR8, RZ, P4, !PT ;  /* 0x000000084bdc7c10 */ /* 0x000fe4000a7fe4ff */
[----:B----4-:R-:W-:Y:S02]  /*ec3b0*/  IADD3 R221, P4, R72, UR14, RZ ;  /* 0x0000000e48dd7c10 */ /* 0x010fe4000ff9e0ff */
[----:B------:R-:W-:Y:S02]  /*ec3c0*/  MOV R72, R2 ;  /* 0x0000000200487202 */ /* 0x000fe40000000f00 */
        /* <DEDUP_REMOVED lines=42> */
[----:B-1----:R-:W-:Y:S01]  /*ec670*/  MOV R72, R95 ;  /* 0x0000005f00487202 */ /* 0x002fe20000000f00 */
[----:B------:R-:W-:Y:S02]  /*ec680*/  IMAD.MOV.U32 R73, RZ, RZ, R96 ;  /* 0x000000ffff497224 */ /* 0x000fe400078e0060 */
        /* <DEDUP_REMOVED lines=15> */
[----:B------:R-:W-:Y:S01]  /*ec780*/  MOV R128, R207 ;  /* 0x000000cf00807202 */ /* 0x000fe20000000f00 */
[----:B------:R-:W-:Y:S02]  /*ec790*/  IMAD.MOV.U32 R129, RZ, RZ, R208 ;  /* 0x000000ffff817224 */ /* 0x000fe400078e00d0 */
[----:B------:R-:W-:Y:S01]  /*ec7a0*/  STL.64 [R1+0x2018], R142 ;  /* 0x0020188e01007387 */ /* 0x000fe20000100a00 */
[----:B------:R-:W-:Y:S01]  /*ec7b0*/  IMAD.MOV.U32 R122, RZ, RZ, R209 ;  /* 0x000000ffff7a7224 */ /* 0x000fe200078e00d1 */
[----:B------:R-:W-:Y:S02]  /*ec7c0*/  MOV R123, R210 ;  /* 0x000000d2007b7202 */ /* 0x000fe40000000f00 */
        /* <DEDUP_REMOVED lines=9> */
[----:B------:R-:W-:Y:S02]  /*ec860*/  VIADD R223, R223, UR12 ;  /* 0x0000000cdfdf7c36 */ /* 0x000fe40008000000 */
[----:B------:R-:W-:Y:S01]  /*ec870*/  IMAD.MOV.U32 R116, RZ, RZ, R215 ;  /* 0x000000ffff747224 */ /* 0x000fe200078e00d7 */
[----:B------:R-:W-:Y:S01]  /*ec880*/  STL.64 [R1+0x1ff0], R132 ;  /* 0x001ff08401007387 */ /* 0x000fe20000100a00 */
[----:B------:R-:W-:-:S02]  /*ec890*/  IMAD.MOV.U32 R114, RZ, RZ, R217 ;  /* 0x000000ffff727224 */ /* 0x000fc400078e00d9 */
[----:B------:R-:W-:Y:S01]  /*ec8a0*/  IMAD.MOV.U32 R115, RZ, RZ, R218 ;  /* 0x000000ffff737224 */ /* 0x000fe200078e00da */
[----:B------:R-:W-:Y:S01]  /*ec8b0*/  STL.64 [R1+0x1fe8], R130 ;  /* 0x001fe88201007387 */ /* 0x000fe20000100a00 */
[----:B------:R-:W-:Y:S01]  /*ec8c0*/  MOV R112, R219 ;  /* 0x000000db00707202 */ /* 0x000fe20000000f00 */
[----:B------:R-:W-:Y:S02]  /*ec8d0*/  IMAD.MOV.U32 R113, RZ, RZ, R220 ;  /* 0x000000ffff717224 */ /* 0x000fe400078e00dc */
[----:B------:R-:W-:Y:S01]  /*ec8e0*/  STL.64 [R1+0x1fe0], R128 ;  /* 0x001fe08001007387 */ /* 0x000fe20000100a00 */
[----:B------:R-:W-:Y:S01]  /*ec8f0*/  IMAD.MOV.U32 R74, RZ, RZ, R221 ;  /* 0x000000ffff4a7224 */ /* 0x000fe200078e00dd */
[----:B------:R-:W-:Y:S02]  /*ec900*/  MOV R75, R222 ;  /* 0x000000de004b7202 */ /* 0x000fe40000000f00 */
[----:B------:R-:W-:Y:S04]  /*ec910*/  STL.64 [R1+0x1fd8], R122 ;  /* 0x001fd87a01007387 */ /* 0x000fe80000100a00 */
        /* <DEDUP_REMOVED lines=9> */
[----:B------:R-:W-:Y:S04]  /*ec9b0*/  STL.64 [R1+0x1fb0], R112 ;  /* 0x001fb07001007387 */ /* 0x000fe80000100a00 */
[----:B------:R1:W-:Y:S04]  /*ec9c0*/  STL.64 [R1+0x1fa8], R74 ;  /* 0x001fa84a01007387 */ /* 0x0003e80000100a00 */
[----:B------:R4:W-:Y:S04]  /*ec9d0*/  LDGSTS.E [R223+0x41600], desc[UR60][R4.64], P3 ;  /* 0x4160000004df7fae */ /* 0x0009e8000992187c */
[----:B------:R2:W-:Y:S04]  /*ec9e0*/  LDGSTS.E [R223+0x41680], desc[UR60][R250.64], P2 ;  /* 0x41680000fadf7fae */ /* 0x0005e8000912187c */
[----:B------:R2:W-:Y:S04]  /*ec9f0*/  LDGSTS.E [R223+0x41700], desc[UR60][R248.64], P1 ;  /* 0x41700000f8df7fae */ /* 0x0005e8000892187c */
        /* <DEDUP_REMOVED lines=95> */
[----:B------:R-:W2:Y:S01]  /*ecff0*/  LDL.LU.64 R72, [R1+0x1f88] ;  /* 0x001f880001487983 */ /* 0x000ea20000300a00 */
[----:B---3--:R-:W-:-:S03]  /*ed000*/  IADD3 R2, P4, R4, UR14, RZ ;  /* 0x0000000e04027c10 */ /* 0x008fc6000ff9e0ff */
[----:B------:R-:W3:Y:S01]  /*ed010*/  LDL.LU.64 R86, [R1+0x1f80] ;  /* 0x001f800001567983 */ /* 0x000ee20000300a00 */
[----:B----4-:R-:W-:Y:S02]  /*ed020*/  IADD3.X R5, R5, UR8, RZ, P4, !PT ;  /* 0x0000000805057c10 */ /* 0x010fe4000a7fe4ff */
[----:B--2---:R-:W-:Y:S01]  /*ed030*/  IADD3 R4, P4, R6, UR14, RZ ;  /* 0x0000000e06047c10 */ /* 0x004fe2000ff9e0ff */
[----:B------:R-:W2:Y:S03]  /*ed040*/  LDL.LU.64 R88, [R1+0x1f38] ;  /* 0x001f380001587983 */ /* 0x000ea60000300a00 */
        /* <DEDUP_REMOVED lines=78> */
[----:B------:R-:W4:Y:S01]  /*ed530*/  LDL.LU.64 R74, [R1+0x1ee8] ;  /* 0x001ee800014a7983 */ /* 0x000f220000300a00 */
[----:B------:R-:W-:-:S04]  /*ed540*/  IADD3 R83, P4, R72, UR14, RZ ;  /* 0x0000000e48537c10 */ /* 0x000fc8000ff9e0ff */
        /* <DEDUP_REMOVED lines=15> */
[----:B----4-:R-:W-:-:S03]  /*ed640*/  IADD3 R89, P4, R90, UR14, RZ ;  /* 0x0000000e5a597c10 */ /* 0x010fc6000ff9e0ff */
        /* <DEDUP_REMOVED lines=48> */
[----:B------:R-:W-:Y:S02]  /*ed950*/  IMAD.MOV.U32 R250, RZ, RZ, R4 ;  /* 0x000000fffffa7224 */ /* 0x000fe400078e0004 */
[----:B------:R-:W-:Y:S02]  /*ed960*/  IMAD.MOV.U32 R251, RZ, RZ, R6 ;  /* 0x000000fffffb7224 */ /* 0x000fe400078e0006 */
[----:B------:R-:W-:Y:S02]  /*ed970*/  IMAD.MOV.U32 R249, RZ, RZ, R8 ;  /* 0x000000fffff97224 */ /* 0x000fe400078e0008 */
[----:B------:R-:W-:Y:S01]  /*ed980*/  IMAD.MOV.U32 R8, RZ, RZ, R9 ;  /* 0x000000ffff087224 */ /* 0x000fe200078e0009 */
[----:B------:R-:W-:Y:S01]  /*ed990*/  MOV R9, R10 ;  /* 0x0000000a00097202 */ /* 0x000fe20000000f00 */
[----:B------:R-:W-:Y:S01]  /*ed9a0*/  IMAD.MOV.U32 R10, RZ, RZ, R11 ;  /* 0x000000ffff0a7224 */ /* 0x000fe200078e000b */
[----:B------:R-:W-:Y:S01]  /*ed9b0*/  MOV R6, R13 ;  /* 0x0000000d00067202 */ /* 0x000fe20000000f00 */
[----:B------:R-:W-:Y:S01]  /*ed9c0*/  IMAD.MOV.U32 R11, RZ, RZ, R12 ;  /* 0x000000ffff0b7224 */ /* 0x000fe200078e000c */
[----:B------:R-:W-:-:S04]  /*ed9d0*/  IADD3 R219, P4, R74, UR14, RZ ;  /* 0x0000000e4adb7c10 */ /* 0x000fc8000ff9e0ff */
[----:B------:R-:W-:Y:S02]  /*ed9e0*/  IADD3.X R220, R75, UR8, RZ, P4, !PT ;  /* 0x000000084bdc7c10 */ /* 0x000fe4000a7fe4ff */
[----:B------:R-:W-:Y:S01]  /*ed9f0*/  IADD3 R221, P4, R72, UR14, RZ ;  /* 0x0000000e48dd7c10 */ /* 0x000fe2000ff9e0ff */
[----:B------:R-:W-:-:S03]  /*eda00*/  IMAD.MOV.U32 R72, RZ, RZ, R2 ;  /* 0x000000ffff487224 */ /* 0x000fc600078e0002 */
[----:B------:R-:W-:Y:S02]  /*eda10*/  IADD3.X R222, R73, UR8, RZ, P4, !PT ;  /* 0x0000000849de7c10 */ /* 0x000fe4000a7fe4ff */
[----:B------:R-:W-:-:S05]  /*eda20*/  MOV R73, R5 ;  /* 0x0000000500497202 */ /* 0x000fca0000000f00 */
[----:B------:R1:W-:Y:S04]  /*eda30*/  STL.64 [R1+0x26d8], R72 ;  /* 0x0026d84801007387 */ /* 0x0003e80000100a00 */
[----:B------:R2:W-:Y:S04]  /*eda40*/  STL.64 [R1+0x26d0], R250 ;  /* 0x0026d0fa01007387 */ /* 0x0005e80000100a00 */
[----:B------:R-:W3:Y:S01]  /*eda50*/  LDL.64 R12, [R1+0x26d8] ;  /* 0x0026d800010c7983 */ /* 0x000ee20000100a00 */
[----:B------:R-:W-:Y:S01]  /*eda60*/  MOV R248, R7 ;  /* 0x0000000700f87202 */ /* 0x000fe20000000f00 */
[----:B------:R-:W-:Y:S01]  /*eda70*/  IMAD.MOV.U32 R7, RZ, RZ, R14 ;  /* 0x000000ffff077224 */ /* 0x000fe200078e000e */
[----:B------:R-:W-:Y:S01]  /*eda80*/  MOV R5, R16 ;  /* 0x0000001000057202 */ /* 0x000fe20000000f00 */
[----:B------:R-:W-:Y:S01]  /*eda90*/  IMAD.MOV.U32 R4, RZ, RZ, R15 ;  /* 0x000000ffff047224 */ /* 0x000fe200078e000f */
[----:B------:R-:W-:Y:S01]  /*edaa0*/  MOV R244, R19 ;  /* 0x0000001300f47202 */ /* 0x000fe20000000f00 */
[----:B------:R4:W-:Y:S01]  /*edab0*/  STL.64 [R1+0x26c8], R248 ;  /* 0x0026c8f801007387 */ /* 0x0009e20000100a00 */
[----:B------:R-:W-:-:S02]  /*edac0*/  IMAD.MOV.U32 R246, RZ, RZ, R17 ;  /* 0x000000fffff67224 */ /* 0x000fc400078e0011 */
        /* <DEDUP_REMOVED lines=13> */
[----:B------:R4:W-:Y:S01]  /*edba0*/  STL.64 [R1+0x2628], R4 ;  /* 0x0026280401007387 */ /* 0x0009e20000100a00 */
        /* <DEDUP_REMOVED lines=122> */
[----:B------:R-:W-:Y:S02]  /*ee350*/  LOP3.LUT R223, R224, 0x40, RZ, 0x3c, !PT ;  /* 0x00000040e0df7812 */ /* 0x000fe400078e3cff */
[----:B------:R-:W-:Y:S01]  /*ee360*/  STL.64 [R1+0x1ee0], R144 ;  /* 0x001ee09001007387 */ /* 0x000fe20000100a00 */
[----:B------:R-:W-:Y:S01]  /*ee370*/  IMAD.MOV.U32 R130, RZ, RZ, R127 ;  /* 0x000000ffff827224 */ /* 0x000fe200078e007f */
[----:B------:R-:W-:-:S02]  /*ee380*/  MOV R131, R204 ;  /* 0x000000cc00837202 */ /* 0x000fc40000000f00 */
        /* <DEDUP_REMOVED lines=14> */
[----:B------:R-:W-:Y:S01]  /*ee470*/  VIADD R223, R223, UR12 ;  /* 0x0000000cdfdf7c36 */ /* 0x000fe20008000000 */
[----:B------:R-:W-:Y:S01]  /*ee480*/  MOV R115, R216 ;  /* 0x000000d800737202 */ /* 0x000fe20000000f00 */
[----:B------:R-:W-:Y:S01]  /*ee490*/  IMAD.MOV.U32 R117, RZ, RZ, R214 ;  /* 0x000000ffff757224 */ /* 0x000fe200078e00d6 */
[----:B------:R-:W-:Y:S01]  /*ee4a0*/  STL.64 [R1+0x1eb0], R132 ;  /* 0x001eb08401007387 */ /* 0x000fe20000100a00 */
[----:B------:R-:W-:-:S03]  /*ee4b0*/  IMAD.MOV.U32 R114, RZ, RZ, R215 ;  /* 0x000000ffff727224 */ /* 0x000fc600078e00d7 */
[----:B------:R-:W-:Y:S01]  /*ee4c0*/  STL.64 [R1+0x1ea8], R130 ;  /* 0x001ea88201007387 */ /* 0x000fe20000100a00 */
[----:B------:R-:W-:Y:S02]  /*ee4d0*/  IMAD.MOV.U32 R112, RZ, RZ, R217 ;  /* 0x000000ffff707224 */ /* 0x000fe400078e00d9 */
[----:B------:R-:W-:Y:S01]  /*ee4e0*/  IMAD.MOV.U32 R113, RZ, RZ, R218 ;  /* 0x000000ffff717224 */ /* 0x000fe200078e00da */
[----:B------:R-:W-:Y:S01]  /*ee4f0*/  STL.64 [R1+0x1ea0], R128 ;  /* 0x001ea08001007387 */ /* 0x000fe20000100a00 */
[----:B------:R-:W-:Y:S01]  /*ee500*/  MOV R74, R219 ;  /* 0x000000db004a7202 */ /* 0x000fe20000000f00 */
[----:B------:R-:W-:Y:S02]  /*ee510*/  IMAD.MOV.U32 R75, RZ, RZ, R220 ;  /* 0x000000ffff4b7224 */ /* 0x000fe400078e00dc */
[----:B------:R-:W-:Y:S01]  /*ee520*/  STL.64 [R1+0x1e98], R122 ;  /* 0x001e987a01007387 */ /* 0x000fe20000100a00 */
[----:B-1----:R-:W-:-:S03]  /*ee530*/  IMAD.MOV.U32 R72, RZ, RZ, R221 ;  /* 0x000000ffff487224 */ /* 0x002fc600078e00dd */
[----:B------:R-:W-:Y:S01]  /*ee540*/  STL.64 [R1+0x1e90], R120 ;  /* 0x001e907801007387 */ /* 0x000fe20000100a00 */
[----:B------:R-:W-:-:S03]  /*ee550*/  MOV R73, R222 ;  /* 0x000000de00497202 */ /* 0x000fc60000000f00 */
[----:B------:R-:W-:Y:S04]  /*ee560*/  STL.64 [R1+0x1e88], R118 ;  /* 0x001e887601007387 */ /* 0x000fe80000100a00 */
[----:B------:R-:W-:Y:S04]  /*ee570*/  STL.64 [R1+0x1e80], R116 ;  /* 0x001e807401007387 */ /* 0x000fe80000100a00 */
[----:B------:R-:W-:Y:S04]  /*ee580*/  STL.64 [R1+0x1e78], R114 ;  /* 0x001e787201007387 */ /* 0x000fe80000100a00 */
[----:B------:R-:W-:Y:S04]  /*ee590*/  STL.64 [R1+0x1e70], R112 ;  /* 0x001e707001007387 */ /* 0x000fe80000100a00 */
[----:B---3--:R-:W-:Y:S04]  /*ee5a0*/  LDGSTS.E [R223+0x40800], desc[UR60][R12.64], P3 ;  /* 0x408000000cdf7fae */ /* 0x008fe8000992187c */
[----:B------:R-:W-:Y:S04]  /*ee5b0*/  LDGSTS.E [R223+0x40880], desc[UR60][R250.64], P2 ;  /* 0x40880000fadf7fae */ /* 0x000fe8000912187c */
[----:B------:R-:W-:Y:S04]  /*ee5c0*/  LDGSTS.E [R223+0x40900], desc[UR60][R248.64], P1 ;  /* 0x40900000f8df7fae */ /* 0x000fe8000892187c */
[----:B------:R-:W-:Y:S04]  /*ee5d0*/  LDGSTS.E [R223+0x40980], desc[UR60][R8.64], P0 ;  /* 0x4098000008df7fae */ /* 0x000fe8000812187c */
[----:B--2---:R-:W5:Y:S04]  /*ee5e0*/  LDL.LU.64 R250, [R1+0x5c08] ;  /* 0x005c080001fa7983 */ /* 0x004f680000300a00 */
[----:B------:R1:W-:Y:S04]  /*ee5f0*/  STL.64 [R1+0x1e68], R74 ;  /* 0x001e684a01007387 */ /* 0x0003e80000100a00 */
[----:B------:R-:W-:Y:S04]  /*ee600*/  LDGSTS.E [R223+0x41800], desc[UR60][R10.64], P3 ;  /* 0x418000000adf7fae */ /* 0x000fe8000992187c */
[----:B----4-:R-:W5:Y:S04]  /*ee610*/  LDL.LU.64 R248, [R1+0x5c00] ;  /* 0x005c000001f87983 */ /* 0x010f680000300a00 */
[----:B------:R-:W-:Y:S04]  /*ee620*/  LDGSTS.E [R223+0x41880], desc[UR60][R6.64], P2 ;  /* 0x4188000006df7fae */ /* 0x000fe8000912187c */
[----:B------:R2:W-:Y:S04]  /*ee630*/  STL.64 [R1+0x1e60], R72 ;  /* 0x001e604801007387 */ /* 0x0005e80000100a00 */
[----:B------:R3:W-:Y:S04]  /*ee640*/  LDGSTS.E [R223+0x41900], desc[UR60][R4.64], P1 ;  /* 0x4190000004df7fae */ /* 0x0007e8000892187c */
[----:B------:R-:W-:Y:S04]  /*ee650*/  LDGSTS.E [R223+0x41980], desc[UR60][R246.64], P0 ;  /* 0x41980000f6df7fae */ /* 0x000fe8000812187c */
[----:B------:R-:W-:Y:S04]  /*ee660*/  LDGSTS.E [R223+0x42800], desc[UR60][R244.64], P3 ;  /* 0x42800000f4df7fae */ /* 0x000fe8000992187c */
[----:B------:R-:W4:Y:S04]  /*ee670*/  LDL.LU.64 R4, [R1+0x26b8] ;  /* 0x0026b80001047983 */ /* 0x000f280000300a00 */
        /* <DEDUP_REMOVED lines=26> */
[----:B------:R-:W-:Y:S04]  /*ee820*/  LDGSTS.E [R223+0x42880], desc[UR60][R242.64], P2 ;  /* 0x42880000f2df7fae */ /* 0x000fe8000912187c */
[----:B------:R-:W-:Y:S04]  /*ee830*/  LDGSTS.E [R223+0x42900], desc[UR60][R240.64], P1 ;  /* 0x42900000f0df7fae */ /* 0x000fe8000892187c */
[----:B------:R-:W-:Y:S04]  /*ee840*/  LDGSTS.E [R223+0x42980], desc[UR60][R238.64], P0 ;  /* 0x42980000eedf7fae */ /* 0x000fe8000812187c */
[----:B------:R-:W-:Y:S04]  /*ee850*/  LDGSTS.E [R223+0x43800], desc[UR60][R236.64], P3 ;  /* 0x43800000ecdf7fae */ /* 0x000fe8000992187c */
[----:B------:R-:W-:Y:S04]  /*ee860*/  LDGSTS.E [R223+0x43880], desc[UR60][R234.64], P2 ;  /* 0x43880000eadf7fae */ /* 0x000fe8000912187c */
[----:B------:R-:W3:Y:S04]  /*ee870*/  LDL.LU.64 R58, [R1+0x22e0] ;  /* 0x0022e000013a7983 */ /* 0x000ee80000300a00 */
[----:B------:R-:W-:Y:S04]  /*ee880*/  LDGSTS.E [R223+0x43900], desc[UR60][R232.64], P1 ;  /* 0x43900000e8df7fae */ /* 0x000fe8000892187c */
[----:B------:R-:W-:Y:S04]  /*ee890*/  LDGSTS.E [R223+0x43980], desc[UR60][R230.64], P0 ;  /* 0x43980000e6df7fae */ /* 0x000fe8000812187c */
[----:B------:R-:W-:Y:S04]  /*ee8a0*/  LDGSTS.E [R223+0x44800], desc[UR60][R228.64], P3 ;  /* 0x44800000e4df7fae */ /* 0x000fe8000992187c */
[----:B------:R-:W-:Y:S04]  /*ee8b0*/  LDGSTS.E [R223+0x44880], desc[UR60][R226.64], P2 ;  /* 0x44880000e2df7fae */ /* 0x000fe8000912187c */
[----:B------:R3:W-:Y:S04]  /*ee8c0*/  LDGSTS.E [R223+0x44900], desc[UR60][R202.64], P1 ;  /* 0x44900000cadf7fae */ /* 0x0007e8000892187c */
[----:B------:R-:W3:Y:S04]  /*ee8d0*/  LDL.LU.64 R60, [R1+0x2238] ;  /* 0x00223800013c7983 */ /* 0x000ee80000300a00 */
[----:B------:R3:W-:Y:S04]  /*ee8e0*/  LDGSTS.E [R223+0x44980], desc[UR60][R200.64], P0 ;  /* 0x44980000c8df7fae */ /* 0x0007e8000812187c */
[----:B------:R3:W-:Y:S04]  /*ee8f0*/  LDGSTS.E [R223+0x45800], desc[UR60][R198.64], P3 ;  /* 0x45800000c6df7fae */ /* 0x0007e8000992187c */
[----:B------:R3:W-:Y:S04]  /*ee900*/  LDGSTS.E [R223+0x45880], desc[UR60][R196.64], P2 ;  /* 0x45880000c4df7fae */ /* 0x0007e8000912187c */
[----:B------:R3:W-:Y:S04]  /*ee910*/  LDGSTS.E [R223+0x45900], desc[UR60][R194.64], P1 ;  /* 0x45900000c2df7fae */ /* 0x0007e8000892187c */
        /* <DEDUP_REMOVED lines=35> */
[----:B------:R-:W-:Y:S04]  /*eeb50*/  LDGSTS.E [R223+0x4d800], desc[UR60][R134.64], P3 ;  /* 0x4d80000086df7fae */ /* 0x000fe8000992187c */
[----:B------:R-:W-:Y:S04]  /*eeb60*/  LDGSTS.E [R223+0x4d880], desc[UR60][R132.64], P2 ;  /* 0x4d88000084df7fae */ /* 0x000fe8000912187c */
        /* <DEDUP_REMOVED lines=12> */
[----:B-1----:R-:W3:Y:S04]  /*eec30*/  LDL.LU.64 R74, [R1+0x1f70] ;  /* 0x001f7000014a7983 */ /* 0x002ee80000300a00 */
[----:B--2---:R-:W2:Y:S01]  /*eec40*/  LDL.LU.64 R72, [R1+0x1f68] ;  /* 0x001f680001487983 */ /* 0x004ea20000300a00 */
[----:B----4-:R-:W-:-:S03]  /*eec50*/  IADD3 R2, P4, R4, UR14, RZ ;  /* 0x0000000e04027c10 */ /* 0x010fc6000ff9e0ff */
[----:B------:R-:W4:Y:S01]  /*eec60*/  LDL.LU.64 R86, [R1+0x1f60] ;  /* 0x001f600001567983 */ /* 0x000f220000300a00 */
[----:B---3--:R-:W-:Y:S02]  /*eec70*/  IADD3.X R5, R5, UR8, RZ, P4, !PT ;  /* 0x0000000805057c10 */ /* 0x008fe4000a7fe4ff */
        /* <DEDUP_REMOVED lines=80> */
[----:B------:R-:W3:Y:S01]  /*ef180*/  LDL.LU.64 R74, [R1+0x1e28] ;  /* 0x001e2800014a7983 */ /* 0x000ee20000300a00 */
        /* <DEDUP_REMOVED lines=8> */
[----:B------:R-:W2:Y:S01]  /*ef210*/  LDL.LU.64 R126, [R1+0x1dd8] ;  /* 0x001dd800017e7983 */ /* 0x000ea20000300a00 */
[----:B----4-:R-:W-:-:S03]  /*ef220*/  IADD3 R85, P4, R86, UR14, RZ ;  /* 0x0000000e56557c10 */ /* 0x010fc6000ff9e0ff */
[----:B------:R-:W4:Y:S01]  /*ef230*/  LDL.LU.64 R130, [R1+0x1dd0] ;  /* 0x001dd00001827983 */ /* 0x000f220000300a00 */
[----:B------:R-:W-:Y:S02]  /*ef240*/  IADD3.X R86, R87, UR8, RZ, P4, !PT ;  /* 0x0000000857567c10 */ /* 0x000fe4000a7fe4ff */
[----:B---3--:R-:W-:Y:S01]  /*ef250*/  IADD3 R87, P4, R88, UR14, RZ ;  /* 0x0000000e58577c10 */ /* 0x008fe2000ff9e0ff */
        /* <DEDUP_REMOVED lines=23> */
[----:B------:R-:W2:Y:S01]  /*ef3d0*/  LDL.LU.64 R72, [R1+0x1d88] ;  /* 0x001d880001487983 */ /* 0x000ea20000300a00 */
        /* <DEDUP_REMOVED lines=10> */
[----:B------:R-:W-:Y:S01]  /*ef480*/  IADD3 R125, P4, R126, UR14, RZ ;  /* 0x0000000e7e7d7c10 */ /* 0x000fe2000ff9e0ff */
[----:B------:R-:W-:Y:S01]  /*ef490*/  IMAD.MOV.U32 R202, RZ, RZ, R2 ;  /* 0x000000ffffca7224 */ /* 0x000fe200078e0002 */
[----:B------:R-:W-:Y:S01]  /*ef4a0*/  MOV R203, R5 ;  /* 0x0000000500cb7202 */ /* 0x000fe20000000f00 */
[----:B------:R-:W-:Y:S01]  /*ef4b0*/  IMAD.MOV.U32 R200, RZ, RZ, R4 ;  /* 0x000000ffffc87224 */ /* 0x000fe200078e0004 */
[----:B------:R-:W-:Y:S01]  /*ef4c0*/  IADD3.X R126, R127, UR8, RZ, P4, !PT ;  /* 0x000000087f7e7c10 */ /* 0x000fe2000a7fe4ff */
[----:B------:R-:W-:Y:S01]  /*ef4d0*/  IMAD.MOV.U32 R201, RZ, RZ, R6 ;  /* 0x000000ffffc97224 */ /* 0x000fe200078e0006 */
[----:B----4-:R-:W-:Y:S01]  /*ef4e0*/  IADD3 R127, P4, R130, UR14, RZ ;  /* 0x0000000e827f7c10 */ /* 0x010fe2000ff9e0ff */
[----:B------:R-:W-:Y:S01]  /*ef4f0*/  IMAD.MOV.U32 R199, RZ, RZ, R8 ;  /* 0x000000ffffc77224 */ /* 0x000fe200078e0008 */
[----:B------:R-:W-:Y:S01]  /*ef500*/  MOV R198, R7 ;  /* 0x0000000700c67202 */ /* 0x000fe20000000f00 */
[----:B------:R-:W-:Y:S01]  /*ef510*/  IMAD.MOV.U32 R196, RZ, RZ, R9 ;  /* 0x000000ffffc47224 */ /* 0x000fe200078e0009 */
[----:B------:R-:W-:Y:S01]  /*ef520*/  MOV R197, R10 ;  /* 0x0000000a00c57202 */ /* 0x000fe20000000f00 */
[----:B------:R-:W-:Y:S01]  /*ef530*/  IMAD.MOV.U32 R194, RZ, RZ, R11 ;  /* 0x000000ffffc27224 */ /* 0x000fe200078e000b */
[----:B------:R1:W-:Y:S01]  /*ef540*/  STL.64 [R1+0x26b8], R202 ;  /* 0x0026b8ca01007387 */ /* 0x0003e20000100a00 */
[----:B------:R-:W-:Y:S01]  /*ef550*/  IMAD.MOV.U32 R195, RZ, RZ, R12 ;  /* 0x000000ffffc37224 */ /* 0x000fe200078e000c */
[----:B------:R-:W-:Y:S01]  /*ef560*/  MOV R192, R13 ;  /* 0x0000000d00c07202 */ /* 0x000fe20000000f00 */
[----:B------:R-:W-:Y:S01]  /*ef570*/  IMAD.MOV.U32 R193, RZ, RZ, R14 ;  /* 0x000000ffffc17224 */ /* 0x000fe200078e000e */
[----:B------:R-:W-:Y:S01]  /*ef580*/  MOV R191, R16 ;  /* 0x0000001000bf7202 */ /* 0x000fe20000000f00 */
[----:B------:R4:W-:Y:S01]  /*ef590*/  STL.64 [R1+0x26b0], R200 ;  /* 0x0026b0c801007387 */ /* 0x0009e20000100a00 */
[----:B------:R-:W-:Y:S01]  /*ef5a0*/  IADD3.X R204, R131, UR8, RZ, P4, !PT ;  /* 0x0000000883cc7c10 */ /* 0x000fe2000a7fe4ff */
[----:B------:R-:W-:Y:S01]  /*ef5b0*/  IMAD.MOV.U32 R190, RZ, RZ, R15 ;  /* 0x000000ffffbe7224 */ /* 0x000fe200078e000f */
[----:B---3--:R-:W-:Y:S01]  /*ef5c0*/  IADD3 R205, P4, R128, UR14, RZ ;  /* 0x0000000e80cd7c10 */ /* 0x008fe2000ff9e0ff */
[----:B------:R-:W-:Y:S01]  /*ef5d0*/  IMAD.MOV.U32 R16, RZ, RZ, R17 ;  /* 0x000000ffff107224 */ /* 0x000fe200078e0011 */
[----:B------:R3:W-:Y:S01]  /*ef5e0*/  STL.64 [R1+0x26a8], R198 ;  /* 0x0026a8c601007387 */ /* 0x0007e20000100a00 */
[----:B------:R-:W-:Y:S01]  /*ef5f0*/  IMAD.MOV.U32 R17, RZ, RZ, R18 ;  /* 0x000000ffff117224 */ /* 0x000fe200078e0012 */
[----:B------:R-:W-:Y:S01]  /*ef600*/  MOV R14, R19 ;  /* 0x00000013000e7202 */ /* 0x000fe20000000f00 */
[----:B------:R-:W-:Y:S01]  /*ef610*/  IMAD.MOV.U32 R15, RZ, RZ, R20 ;  /* 0x000000ffff0f7224 */ /* 0x000fe200078e0014 */
[----:B------:R3:W-:Y:S01]  /*ef620*/  STL.64 [R1+0x26a0], R196 ;  /* 0x0026a0c401007387 */ /* 0x0007e20000100a00 */
[----:B------:R-:W-:Y:S01]  /*ef630*/  IMAD.MOV.U32 R12, RZ, RZ, R21 ;  /* 0x000000ffff0c7224 */ /* 0x000fe200078e0015 */
[----:B------:R-:W-:Y:S01]  /*ef640*/  MOV R13, R22 ;  /* 0x00000016000d7202 */ /* 0x000fe20000000f00 */
[----:B------:R-:W-:Y:S01]  /*ef650*/  IMAD.MOV.U32 R10, RZ, RZ, R23 ;  /* 0x000000ffff0a7224 */ /* 0x000fe200078e0017 */
[----:B------:R3:W-:Y:S01]  /*ef660*/  STL.64 [R1+0x2618], R194 ;  /* 0x002618c201007387 */ /* 0x0007e20000100a00 */
[----:B------:R-:W-:Y:S01]  /*ef670*/  IMAD.MOV.U32 R11, RZ, RZ, R24 ;  /* 0x000000ffff0b7224 */ /* 0x000fe200078e0018 */
[----:B------:R-:W-:Y:S01]  /*ef680*/  IADD3.X R206, R129, UR8, RZ, P4, !PT ;  /* 0x0000000881ce7c10 */ /* 0x000fe2000a7fe4ff */
[----:B------:R-:W-:Y:S01]  /*ef690*/  IMAD.MOV.U32 R9, RZ, RZ, R26 ;  /* 0x000000ffff097224 */ /* 0x000fe200078e001a */
[----:B------:R3:W-:Y:S01]  /*ef6a0*/  STL.64 [R1+0x2610], R192 ;  /* 0x002610c001007387 */ /* 0x0007e20000100a00 */
[----:B------:R-:W-:Y:S01]  /*ef6b0*/  MOV R8, R25 ;  /* 0x0000001900087202 */ /* 0x000fe20000000f00 */
[----:B------:R-:W-:Y:S01]  /*ef6c0*/  IMAD.MOV.U32 R6, RZ, RZ, R27 ;  /* 0x000000ffff067224 */ /* 0x000fe200078e001b */
[----:B------:R-:W-:Y:S01]  /*ef6d0*/  IADD3 R207, P4, R122, UR14, RZ ;  /* 0x0000000e7acf7c10 */ /* 0x000fe2000ff9e0ff */
[----:B------:R3:W-:Y:S01]  /*ef6e0*/  STL.64 [R1+0x2608], R190 ;  /* 0x002608be01007387 */ /* 0x0007e20000100a00 */
[----:B------:R-:W-:Y:S01]  /*ef6f0*/  MOV R7, R28 ;  /* 0x0000001c00077202 */ /* 0x000fe20000000f00 */
[----:B------:R-:W-:-:S02]  /*ef700*/  IMAD.MOV.U32 R4, RZ, RZ, R29 ;  /* 0x000000ffff047224 */ /* 0x000fc400078e001d */
        /* <DEDUP_REMOVED lines=8> */
[----:B------:R-:W-:Y:S01]  /*ef790*/  IADD3.X R208, R123, UR8, RZ, P4, !PT ;  /* 0x000000087bd07c10 */ /* 0x000fe2000a7fe4ff */
[----:B------:R-:W-:-:S02]  /*ef7a0*/  IMAD.MOV.U32 R242, RZ, RZ, R35 ;  /* 0x000000fffff27224 */ /* 0x000fc400078e0023 */
[----:B------:R-:W-:Y:S01]  /*ef7b0*/  STL.64 [R1+0x2568], R10 ;  /* 0x0025680a01007387 */ /* 0x000fe20000100a00 */
[----:B------:R-:W-:Y:S01]  /*ef7c0*/  IMAD.MOV.U32 R243, RZ, RZ, R36 ;  /* 0x000000fffff37224 */ /* 0x000fe200078e0024 */
[----:B------:R-:W-:Y:S01]  /*ef7d0*/  IADD3 R209, P4, R120, UR14, RZ ;  /* 0x0000000e78d17c10 */ /* 0x000fe2000ff9e0ff */
[----:B------:R-:W-:Y:S01]  /*ef7e0*/  IMAD.MOV.U32 R241, RZ, RZ, R38 ;  /* 0x000000fffff17224 */ /* 0x000fe200078e0026 */
[----:B------:R-:W-:Y:S01]  /*ef7f0*/  STL.64 [R1+0x2560], R8 ;  /* 0x0025600801007387 */ /* 0x000fe20000100a00 */
[----:B------:R-:W-:Y:S01]  /*ef800*/  MOV R240, R37 ;  /* 0x0000002500f07202 */ /* 0x000fe20000000f00 */
[----:B------:R-:W-:Y:S01]  /*ef810*/  IMAD.MOV.U32 R238, RZ, RZ, R39 ;  /* 0x000000ffffee7224 */ /* 0x000fe200078e0027 */
[----:B------:R-:W-:Y:S01]  /*ef820*/  MOV R239, R40 ;  /* 0x0000002800ef7202 */ /* 0x000fe20000000f00 */
[----:B------:R-:W-:Y:S01]  /*ef830*/  STL.64 [R1+0x24d8], R6 ;  /* 0x0024d80601007387 */ /* 0x000fe20000100a00 */
[----:B------:R-:W-:Y:S01]  /*ef840*/  IMAD.MOV.U32 R236, RZ, RZ, R41 ;  /* 0x000000ffffec7224 */ /* 0x000fe200078e0029 */
[----:B------:R-:W-:Y:S01]  /*ef850*/  MOV R234, R43 ;  /* 0x0000002b00ea7202 */ /* 0x000fe20000000f00 */
[----:B------:R-:W-:Y:S01]  /*ef860*/  IMAD.MOV.U32 R237, RZ, RZ, R42 ;  /* 0x000000ffffed7224 */ /* 0x000fe200078e002a */
[----:B------:R3:W-:Y:S01]  /*ef870*/  STL.64 [R1+0x24d0], R4 ;  /* 0x0024d00401007387 */ /* 0x0007e20000100a00 */
[----:B------:R-:W-:Y:S01]  /*ef880*/  IMAD.MOV.U32 R235, RZ, RZ, R44 ;  /* 0x000000ffffeb7224 */ /* 0x000fe200078e002c */
[----:B------:R-:W-:-:S02]  /*ef890*/  IADD3.X R210, R121, UR8, RZ, P4, !PT ;  /* 0x0000000879d27c10 */ /* 0x000fc4000a7fe4ff */
[----:B------:R-:W-:Y:S01]  /*ef8a0*/  STL.64 [R1+0x24c8], R246 ;  /* 0x0024c8f601007387 */ /* 0x000fe20000100a00 */
[----:B------:R-:W-:Y:S01]  /*ef8b0*/  IMAD.MOV.U32 R232, RZ, RZ, R45 ;  /* 0x000000ffffe87224 */ /* 0x000fe200078e002d */
[----:B------:R-:W-:Y:S02]  /*ef8c0*/  MOV R233, R46 ;  /* 0x0000002e00e97202 */ /* 0x000fe40000000f00 */
[----:B------:R-:W-:Y:S01]  /*ef8d0*/  STL.64 [R1+0x24c0], R244 ;  /* 0x0024c0f401007387 */ /* 0x000fe20000100a00 */
[----:B------:R-:W-:Y:S01]  /*ef8e0*/  IADD3 R211, P4, R118, UR14, RZ ;  /* 0x0000000e76d37c10 */ /* 0x000fe2000ff9e0ff */
[----:B------:R-:W-:Y:S02]  /*ef8f0*/  IMAD.MOV.U32 R230, RZ, RZ, R47 ;  /* 0x000000ffffe67224 */ /* 0x000fe400078e002f */
        /* <DEDUP_REMOVED lines=8> */
[----:B------:R-:W-:Y:S01]  /*ef980*/  IMAD.MOV.U32 R188, RZ, RZ, R53 ;  /* 0x000000ffffbc7224 */ /* 0x000fe200078e0035 */
[----:B------:R-:W-:Y:S01]  /*ef990*/  IADD3.X R212, R119, UR8, RZ, P4, !PT ;  /* 0x0000000877d47c10 */ /* 0x000fe2000a7fe4ff */
[----:B------:R-:W-:Y:S01]  /*ef9a0*/  IMAD.MOV.U32 R189, RZ, RZ, R54 ;  /* 0x000000ffffbd7224 */ /* 0x000fe200078e0036 */
[----:B------:R-:W-:Y:S01]  /*ef9b0*/  STL.64 [R1+0x2420], R236 ;  /* 0x002420ec01007387 */ /* 0x000fe20000100a00 */
[----:B------:R-:W-:Y:S01]  /*ef9c0*/  MOV R186, R55 ;  /* 0x0000003700ba7202 */ /* 0x000fe20000000f00 */
[----:B------:R-:W-:Y:S02]  /*ef9d0*/  IMAD.MOV.U32 R187, RZ, RZ, R56 ;  /* 0x000000ffffbb7224 */ /* 0x000fe400078e0038 */
[----:B------:R-:W-:Y:S01]  /*ef9e0*/  STL.64 [R1+0x2398], R234 ;  /* 0x002398ea01007387 */ /* 0x000fe20000100a00 */
[----:B------:R-:W-:Y:S01]  /*ef9f0*/  IADD3 R213, P4, R116, UR14, RZ ;  /* 0x0000000e74d57c10 */ /* 0x000fe2000ff9e0ff */
[----:B------:R-:W-:Y:S01]  /*efa00*/  IMAD.MOV.U32 R184, RZ, RZ, R57 ;  /* 0x000000ffffb87224 */ /* 0x000fe200078e0039 */
[----:B------:R-:W-:Y:S01]  /*efa10*/  MOV R185, R58 ;  /* 0x0000003a00b97202 */ /* 0x000fe20000000f00 */
        /* <DEDUP_REMOVED lines=9> */
[----:B------:R-:W-:Y:S02]  /*efab0*/  IADD3.X R214, R117, UR8, RZ, P4, !PT ;  /* 0x0000000875d67c10 */ /* 0x000fe4000a7fe4ff */
[----:B------:R-:W-:Y:S01]  /*efac0*/  STL.64 [R1+0x22f8], R226 ;  /* 0x0022f8e201007387 */ /* 0x000fe20000100a00 */
[----:B------:R-:W-:Y:S01]  /*efad0*/  IMAD.MOV.U32 R176, RZ, RZ, R65 ;  /* 0x000000ffffb07224 */ /* 0x000fe200078e0041 */
[----:B------:R-:W-:Y:S01]  /*efae0*/  IADD3 R215, P4, R114, UR14, RZ ;  /* 0x0000000e72d77c10 */ /* 0x000fe2000ff9e0ff */
[----:B------:R-:W-:Y:S01]  /*efaf0*/  IMAD.MOV.U32 R177, RZ, RZ, R66 ;  /* 0x000000ffffb17224 */ /* 0x000fe200078e0042 */
[----:B------:R-:W-:Y:S01]  /*efb00*/  STL.64 [R1+0x22f0], R188 ;  /* 0x0022f0bc01007387 */ /* 0x000fe20000100a00 */
[----:B------:R-:W-:Y:S01]  /*efb10*/  MOV R174, R67 ;  /* 0x0000004300ae7202 */ /* 0x000fe20000000f00 */
[----:B------:R-:W-:-:S02]  /*efb20*/  IMAD.MOV.U32 R175, RZ, RZ, R68 ;  /* 0x000000ffffaf7224 */ /* 0x000fc400078e0044 */
[----:B------:R-:W-:Y:S01]  /*efb30*/  STL.64 [R1+0x22e8], R186 ;  /* 0x0022e8ba01007387 */ /* 0x000fe20000100a00 */
[----:B------:R-:W-:Y:S01]  /*efb40*/  IMAD.MOV.U32 R172, RZ, RZ, R69 ;  /* 0x000000ffffac7224 */ /* 0x000fe200078e0045 */
[----:B------:R-:W-:Y:S02]  /*efb50*/  MOV R173, R70 ;  /* 0x0000004600ad7202 */ /* 0x000fe40000000f00 */
[----:B------:R-:W-:Y:S01]  /*efb60*/  STL.64 [R1+0x22e0], R184 ;  /* 0x0022e0b801007387 */ /* 0x000fe20000100a00 */
[----:B------:R-:W-:Y:S01]  /*efb70*/  IMAD.MOV.U32 R170, RZ, RZ, R71 ;  /* 0x000000ffffaa7224 */ /* 0x000fe200078e0047 */
[----:B------:R-:W-:Y:S01]  /*efb80*/  MOV R168, R77 ;  /* 0x0000004d00a87202 */ /* 0x000fe20000000f00 */
[----:B------:R-:W-:Y:S01]  /*efb90*/  IMAD.MOV.U32 R171, RZ, RZ, R76 ;  /* 0x000000ffffab7224 */ /* 0x000fe200078e004c */
[----:B------:R-:W-:Y:S01]  /*efba0*/  STL.64 [R1+0x2238], R182 ;  /* 0x002238b601007387 */ /* 0x000fe20000100a00 */
        /* <DEDUP_REMOVED lines=52> */
[----:B------:R-:W-:-:S02]  /*efef0*/  LOP3.LUT R223, R224, 0x50, RZ, 0x3c, !PT ;  /* 0x00000050e0df7812 */ /* 0x000fc400078e3cff */
        /* <DEDUP_REMOVED lines=18> */
[----:B------:R-:W-:Y:S01]  /*f0020*/  IMAD.MOV.U32 R120, RZ, RZ, R211 ;  /* 0x000000ffff787224 */ /* 0x000fe200078e00d3 */
[----:B------:R-:W-:Y:S01]  /*f0030*/  MOV R118, R213 ;  /* 0x000000d500767202 */ /* 0x000fe20000000f00 */
[----:B------:R-:W-:Y:S01]  /*f0040*/  IMAD.MOV.U32 R121, RZ, RZ, R212 ;  /* 0x000000ffff797224 */ /* 0x000fe200078e00d4 */
[----:B------:R-:W-:Y:S01]  /*f0050*/  MOV R117, R216 ;  /* 0x000000d800757202 */ /* 0x000fe20000000f00 */
[----:B------:R-:W-:Y:S01]  /*f0060*/  IMAD.MOV.U32 R119, RZ, RZ, R214 ;  /* 0x000000ffff777224 */ /* 0x000fe200078e00d6 */
[----:B------:R-:W-:Y:S01]  /*f0070*/  LDGSTS.E [R223+0x40a00], desc[UR60][R202.64], P3 ;  /* 0x40a00000cadf7fae */ /* 0x000fe2000992187c */
[----:B------:R-:W-:-:S02]  /*f0080*/  IMAD.MOV.U32 R116, RZ, RZ, R215 ;  /* 0x000000ffff747224 */ /* 0x000fc400078e00d7 */
[----:B------:R-:W-:Y:S01]  /*f0090*/  IMAD.MOV.U32 R114, RZ, RZ, R217 ;  /* 0x000000ffff727224 */ /* 0x000fe200078e00d9 */
[----:B------:R-:W-:Y:S01]  /*f00a0*/  LDGSTS.E [R223+0x40a80], desc[UR60][R200.64], P2 ;  /* 0x40a80000c8df7fae */ /* 0x000fe2000912187c */
[----:B------:R-:W-:-:S03]  /*f00b0*/  IMAD.MOV.U32 R115, RZ, RZ, R218 ;  /* 0x000000ffff737224 */ /* 0x000fc600078e00da */
        /* <DEDUP_REMOVED lines=8> */
[----:B------:R-:W-:-:S03]  /*f0140*/  IADD3 R219, P4, R74, UR14, RZ ;  /* 0x0000000e4adb7c10 */ /* 0x000fc6000ff9e0ff */
[----:B------:R-:W-:Y:S01]  /*f0150*/  LDGSTS.E [R223+0x42b00], desc[UR60][R10.64], P1 ;  /* 0x42b000000adf7fae */ /* 0x000fe2000892187c */
[----:B------:R-:W-:Y:S02]  /*f0160*/  IADD3.X R220, R75, UR8, RZ, P4, !PT ;  /* 0x000000084bdc7c10 */ /* 0x000fe4000a7fe4ff */
[----:B------:R-:W-:Y:S01]  /*f0170*/  MOV R112, R219 ;  /* 0x000000db00707202 */ /* 0x000fe20000000f00 */
[----:B------:R-:W-:Y:S01]  /*f0180*/  LDGSTS.E [R223+0x42b80], desc[UR60][R8.64], P0 ;  /* 0x42b8000008df7fae */ /* 0x000fe2000812187c */
[----:B--2---:R-:W-:Y:S01]  /*f0190*/  IADD3 R221, P4, R72, UR14, RZ ;  /* 0x0000000e48dd7c10 */ /* 0x004fe2000ff9e0ff */
[----:B------:R-:W-:Y:S02]  /*f01a0*/  IMAD.MOV.U32 R72, RZ, RZ, R111 ;  /* 0x000000ffff487224 */ /* 0x000fe400078e006f */
[----:B------:R-:W-:Y:S01]  /*f01b0*/  IMAD.MOV.U32 R113, RZ, RZ, R220 ;  /* 0x000000ffff717224 */ /* 0x000fe200078e00dc */
[----:B------:R-:W-:Y:S01]  /*f01c0*/  IADD3.X R222, R73, UR8, RZ, P4, !PT ;  /* 0x0000000849de7c10 */ /* 0x000fe2000a7fe4ff */
[----:B------:R-:W-:Y:S01]  /*f01d0*/  IMAD.MOV.U32 R73, RZ, RZ, R124 ;  /* 0x000000ffff497224 */ /* 0x000fe200078e007c */
[----:B------:R-:W-:Y:S04]  /*f01e0*/  LDGSTS.E [R223+0x43a00], desc[UR60][R6.64], P3 ;  /* 0x43a0000006df7fae */ /* 0x000fe8000992187c */
        /* <DEDUP_REMOVED lines=8> */
[----:B------:R-:W-:-:S03]  /*f0270*/  MOV R75, R222 ;  /* 0x000000de004b7202 */ /* 0x000fc60000000f00 */
[----:B------:R-:W-:Y:S04]  /*f0280*/  STL.64 [R1+0x1da8], R118 ;  /* 0x001da87601007387 */ /* 0x000fe80000100a00 */
[----:B------:R-:W-:Y:S04]  /*f0290*/  STL.64 [R1+0x1da0], R116 ;  /* 0x001da07401007387 */ /* 0x000fe80000100a00 */
[----:B-1----:R-:W5:Y:S04]  /*f02a0*/  LDL.LU.64 R202, [R1+0x5bf8] ;  /* 0x005bf80001ca7983 */ /* 0x002f680000300a00 */
[----:B------:R-:W-:Y:S04]  /*f02b0*/  STL.64 [R1+0x1d98], R114 ;  /* 0x001d987201007387 */ /* 0x000fe80000100a00 */
[----:B----4-:R-:W5:Y:S04]  /*f02c0*/  LDL.LU.64 R200, [R1+0x5bf0] ;  /* 0x005bf00001c87983 */ /* 0x010f680000300a00 */
[----:B------:R-:W-:Y:S04]  /*f02d0*/  STL.64 [R1+0x1d90], R112 ;  /* 0x001d907001007387 */ /* 0x000fe80000100a00 */
[----:B---3--:R-:W5:Y:S04]  /*f02e0*/  LDL.LU.64 R198, [R1+0x5be8] ;  /* 0x005be80001c67983 */ /* 0x008f680000300a00 */
[----:B------:R1:W-:Y:S04]  /*f02f0*/  STL.64 [R1+0x1d88], R74 ;  /* 0x001d884a01007387 */ /* 0x0003e80000100a00 */
[----:B------:R-:W5:Y:S04]  /*f0300*/  LDL.LU.64 R196, [R1+0x5be0] ;  /* 0x005be00001c47983 */ /* 0x000f680000300a00 */
[----:B------:R-:W5:Y:S04]  /*f0310*/  LDL.LU.64 R194, [R1+0x5bd8] ;  /* 0x005bd80001c27983 */ /* 0x000f680000300a00 */
[----:B------:R-:W5:Y:S04]  /*f0320*/  LDL.LU.64 R192, [R1+0x5bd0] ;  /* 0x005bd00001c07983 */ /* 0x000f680000300a00 */
[----:B------:R-:W5:Y:S04]  /*f0330*/  LDL.LU.64 R190, [R1+0x5bc8] ;  /* 0x005bc80001be7983 */ /* 0x000f680000300a00 */
[----:B------:R2:W-:Y:S04]  /*f0340*/  LDGSTS.E [R223+0x43a80], desc[UR60][R4.64], P2 ;  /* 0x43a8000004df7fae */ /* 0x0005e8000912187c */
[----:B------:R-:W-:Y:S04]  /*f0350*/  LDGSTS.E [R223+0x43b00], desc[UR60][R246.64], P1 ;  /* 0x43b00000f6df7fae */ /* 0x000fe8000892187c */
[----:B------:R-:W-:Y:S04]  /*f0360*/  LDGSTS.E [R223+0x43b80], desc[UR60][R244.64], P0 ;  /* 0x43b80000f4df7fae */ /* 0x000fe8000812187c */
        /* <DEDUP_REMOVED lines=29> */
[----:B------:R-:W-:Y:S04]  /*f0540*/  LDGSTS.E [R223+0x44a80], desc[UR60][R240.64], P2 ;  /* 0x44a80000f0df7fae */ /* 0x000fe8000912187c */
[----:B------:R-:W-:Y:S04]  /*f0550*/  LDGSTS.E [R223+0x44b00], desc[UR60][R238.64], P1 ;  /* 0x44b00000eedf7fae */ /* 0x000fe8000892187c */
[----:B------:R-:W4:Y:S04]  /*f0560*/  LDL.LU.64 R60, [R1+0x2840] ;  /* 0x00284000013c7983 */ /* 0x000f280000300a00 */
[----:B------:R-:W-:Y:S04]  /*f0570*/  LDGSTS.E [R223+0x44b80], desc[UR60][R236.64], P0 ;  /* 0x44b80000ecdf7fae */ /* 0x000fe8000812187c */
[----:B------:R-:W-:Y:S04]  /*f0580*/  LDGSTS.E [R223+0x45a00], desc[UR60][R234.64], P3 ;  /* 0x45a00000eadf7fae */ /* 0x000fe8000992187c */
[----:B------:R-:W-:Y:S04]  /*f0590*/  LDGSTS.E [R223+0x45a80], desc[UR60][R232.64], P2 ;  /* 0x45a80000e8df7fae */ /* 0x000fe8000912187c */
[----:B------:R-:W-:Y:S04]  /*f05a0*/  LDGSTS.E [R223+0x45b00], desc[UR60][R230.64], P1 ;  /* 0x45b00000e6df7fae */ /* 0x000fe8000892187c */
[----:B------:R-:W-:Y:S04]  /*f05b0*/  LDGSTS.E [R223+0x45b80], desc[UR60][R228.64], P0 ;  /* 0x45b80000e4df7fae */ /* 0x000fe8000812187c */
[----:B------:R-:W4:Y:S04]  /*f05c0*/  LDL.LU.64 R62, [R1+0x2838] ;  /* 0x00283800013e7983 */ /* 0x000f280000300a00 */
[----:B------:R-:W-:Y:S04]  /*f05d0*/  LDGSTS.E [R223+0x46a00], desc[UR60][R226.64], P3 ;  /* 0x46a00000e2df7fae */ /* 0x000fe8000992187c */
[----:B------:R4:W-:Y:S04]  /*f05e0*/  LDGSTS.E [R223+0x46a80], desc[UR60][R188.64], P2 ;  /* 0x46a80000bcdf7fae */ /* 0x0009e8000912187c */
[----:B------:R4:W-:Y:S04]  /*f05f0*/  LDGSTS.E [R223+0x46b00], desc[UR60][R186.64], P1 ;  /* 0x46b00000badf7fae */ /* 0x0009e8000892187c */
[----:B------:R4:W-:Y:S04]  /*f0600*/  LDGSTS.E [R223+0x46b80], desc[UR60][R184.64], P0 ;  /* 0x46b80000b8df7fae */ /* 0x0009e8000812187c */
[----:B------:R4:W-:Y:S04]  /*f0610*/  LDGSTS.E [R223+0x47a00], desc[UR60][R182.64], P3 ;  /* 0x47a00000b6df7fae */ /* 0x0009e8000992187c */
[----:B------:R-:W4:Y:S04]  /*f0620*/  LDL.LU.64 R64, [R1+0x2830] ;  /* 0x0028300001407983 */ /* 0x000f280000300a00 */
[----:B------:R4:W-:Y:S04]  /*f0630*/  LDGSTS.E [R223+0x47a80], desc[UR60][R180.64], P2 ;  /* 0x47a80000b4df7fae */ /* 0x0009e8000912187c */
[----:B------:R4:W-:Y:S04]  /*f0640*/  LDGSTS.E [R223+0x47b00], desc[UR60][R178.64], P1 ;  /* 0x47b00000b2df7fae */ /* 0x0009e8000892187c */
[----:B------:R4:W-:Y:S04]  /*f0650*/  LDGSTS.E [R223+0x47b80], desc[UR60][R176.64], P0 ;  /* 0x47b80000b0df7fae */ /* 0x0009e8000812187c */
[----:B------:R4:W-:Y:S04]  /*f0660*/  LDGSTS.E [R223+0x48a00], desc[UR60][R174.64], P3 ;  /* 0x48a00000aedf7fae */ /* 0x0009e8000992187c */
[----:B------:R4:W-:Y:S04]  /*f0670*/  LDGSTS.E [R223+0x48a80], desc[UR60][R172.64], P2 ;  /* 0x48a80000acdf7fae */ /* 0x0009e8000912187c */
[----:B------:R-:W4:Y:S04]  /*f0680*/  LDL.LU.64 R66, [R1+0x2828] ;  /* 0x0028280001427983 */ /* 0x000f280000300a00 */
[----:B------:R4:W-:Y:S04]  /*f0690*/  LDGSTS.E [R223+0x48b00], desc[UR60][R170.64], P1 ;  /* 0x48b00000aadf7fae */ /* 0x0009e8000892187c */
[----:B------:R4:W-:Y:S04]  /*f06a0*/  LDGSTS.E [R223+0x48b80], desc[UR60][R168.64], P0 ;  /* 0x48b80000a8df7fae */ /* 0x0009e8000812187c */
[----:B------:R-:W-:Y:S04]  /*f06b0*/  LDGSTS.E [R223+0x49a00], desc[UR60][R166.64], P3 ;  /* 0x49a00000a6df7fae */ /* 0x000fe8000992187c */
        /* <DEDUP_REMOVED lines=31> */
[----:B------:R4:W-:Y:S04]  /*f08b0*/  LDGSTS.E [R223+0x4fb80], desc[UR60][R72.64], P0 ;  /* 0x4fb8000048df7fae */ /* 0x0009e8000812187c */
[----:B-1----:R-:W4:Y:S04]  /*f08c0*/  LDL.LU.64 R74, [R1+0x27f8] ;  /* 0x0027f800014a7983 */ /* 0x002f280000300a00 */
[----:B------:R-:W4:Y:S01]  /*f08d0*/  LDL.LU.64 R72, [R1+0x27f0] ;  /* 0x0027f00001487983 */ /* 0x000f220000300a00 */
[----:B---3--:R-:W-:-:S03]  /*f08e0*/  IADD3 R2, P4, R4, UR14, RZ ;  /* 0x0000000e04027c10 */ /* 0x008fc6000ff9e0ff */
[----:B------:R-:W3:Y:S01]  /*f08f0*/  LDL.LU.64 R86, [R1+0x27e8] ;  /* 0x0027e80001567983 */ /* 0x000ee20000300a00 */
[----:B--2---:R-:W-:Y:S02]  /*f0900*/  IADD3.X R5, R5, UR8, RZ, P4, !PT ;  /* 0x0000000805057c10 */ /* 0x004fe4000a7fe4ff */
[----:B----4-:R-:W-:Y:S01]  /*f0910*/  IADD3 R4, P4, R6, UR14, RZ ;  /* 0x0000000e06047c10 */ /* 0x010fe2000ff9e0ff */
        /* <DEDUP_REMOVED lines=121> */
[----:B------:R-:W-:Y:S01]  /*f10b0*/  IADD3 R107, P4, R108, UR14, RZ ;  /* 0x0000000e6c6b7c10 */ /* 0x000fe2000ff9e0ff */
[----:B------:R-:W-:-:S03]  /*f10c0*/  IMAD.MOV.U32 R188, RZ, RZ, R2 ;  /* 0x000000ffffbc7224 */ /* 0x000fc600078e0002 */
[----:B------:R-:W-:Y:S02]  /*f10d0*/  IADD3.X R108, R109, UR8, RZ, P4, !PT ;  /* 0x000000086d6c7c10 */ /* 0x000fe4000a7fe4ff */
[----:B------:R-:W-:Y:S01]  /*f10e0*/  IADD3 R109, P4, R110, UR14, RZ ;  /* 0x0000000e6e6d7c10 */ /* 0x000fe2000ff9e0ff */
[----:B------:R-:W-:Y:S01]  /*f10f0*/  IMAD.MOV.U32 R186, RZ, RZ, R4 ;  /* 0x000000ffffba7224 */ /* 0x000fe200078e0004 */
[----:B------:R-:W-:Y:S01]  /*f1100*/  MOV R189, R5 ;  /* 0x0000000500bd7202 */ /* 0x000fe20000000f00 */
[----:B------:R-:W-:Y:S01]  /*f1110*/  IMAD.MOV.U32 R187, RZ, RZ, R6 ;  /* 0x000000ffffbb7224 */ /* 0x000fe200078e0006 */
[----:B------:R-:W-:Y:S01]  /*f1120*/  IADD3.X R110, R111, UR8, RZ, P4, !PT ;  /* 0x000000086f6e7c10 */ /* 0x000fe2000a7fe4ff */
[----:B------:R-:W-:Y:S01]  /*f1130*/  IMAD.MOV.U32 R185, RZ, RZ, R8 ;  /* 0x000000ffffb97224 */ /* 0x000fe200078e0008 */
[----:B------:R-:W-:Y:S01]  /*f1140*/  MOV R184, R7 ;  /* 0x0000000700b87202 */ /* 0x000fe20000000f00 */
[----:B------:R-:W-:Y:S01]  /*f1150*/  IMAD.MOV.U32 R182, RZ, RZ, R9 ;  /* 0x000000ffffb67224 */ /* 0x000fe200078e0009 */
[----:B------:R-:W-:Y:S01]  /*f1160*/  IADD3 R111, P4, R124, UR14, RZ ;  /* 0x0000000e7c6f7c10 */ /* 0x000fe2000ff9e0ff */
[----:B------:R-:W-:Y:S01]  /*f1170*/  IMAD.MOV.U32 R180, RZ, RZ, R11 ;  /* 0x000000ffffb47224 */ /* 0x000fe200078e000b */
[----:B------:R-:W-:Y:S01]  /*f1180*/  MOV R183, R10 ;  /* 0x0000000a00b77202 */ /* 0x000fe20000000f00 */
[----:B------:R-:W-:Y:S01]  /*f1190*/  IMAD.MOV.U32 R181, RZ, RZ, R12 ;  /* 0x000000ffffb57224 */ /* 0x000fe200078e000c */
[----:B------:R1:W-:Y:S01]  /*f11a0*/  STL.64 [R1+0x2cc0], R188 ;  /* 0x002cc0bc01007387 */ /* 0x0003e20000100a00 */
[----:B------:R-:W-:Y:S01]  /*f11b0*/  MOV R178, R13 ;  /* 0x0000000d00b27202 */ /* 0x000fe20000000f00 */
[----:B------:R-:W-:Y:S01]  /*f11c0*/  IMAD.MOV.U32 R179, RZ, RZ, R14 ;  /* 0x000000ffffb37224 */ /* 0x000fe200078e000e */
[----:B------:R-:W-:Y:S01]  /*f11d0*/  MOV R177, R16 ;  /* 0x0000001000b17202 */ /* 0x000fe20000000f00 */
[----:B------:R1:W-:Y:S01]  /*f11e0*/  STL.64 [R1+0x2cb8], R186 ;  /* 0x002cb8ba01007387 */ /* 0x0003e20000100a00 */
[----:B------:R-:W-:Y:S01]  /*f11f0*/  IMAD.MOV.U32 R176, RZ, RZ, R15 ;  /* 0x000000ffffb07224 */ /* 0x000fe200078e000f */
[----:B------:R-:W-:Y:S01]  /*f1200*/  IADD3.X R124, R125, UR8, RZ, P4, !PT ;  /* 0x000000087d7c7c10 */ /* 0x000fe2000a7fe4ff */
[----:B------:R-:W-:Y:S01]  /*f1210*/  IMAD.MOV.U32 R174, RZ, RZ, R17 ;  /* 0x000000ffffae7224 */ /* 0x000fe200078e0011 */
[----:B------:R1:W-:Y:S01]  /*f1220*/  STL.64 [R1+0x2cb0], R184 ;  /* 0x002cb0b801007387 */ /* 0x0003e20000100a00 */
[----:B------:R-:W-:Y:S01]  /*f1230*/  IMAD.MOV.U32 R175, RZ, RZ, R18 ;  /* 0x000000ffffaf7224 */ /* 0x000fe200078e0012 */
[----:B------:R-:W-:Y:S01]  /*f1240*/  IADD3 R125, P4, R126, UR14, RZ ;  /* 0x0000000e7e7d7c10 */ /* 0x000fe2000ff9e0ff */
[----:B------:R-:W-:Y:S01]  /*f1250*/  IMAD.MOV.U32 R173, RZ, RZ, R20 ;  /* 0x000000ffffad7224 */ /* 0x000fe200078e0014 */
[----:B------:R1:W-:Y:S01]  /*f1260*/  STL.64 [R1+0x2ca8], R182 ;  /* 0x002ca8b601007387 */ /* 0x0003e20000100a00 */
[----:B------:R-:W-:Y:S01]  /*f1270*/  MOV R172, R19 ;  /* 0x0000001300ac7202 */ /* 0x000fe20000000f00 */
[----:B------:R-:W-:Y:S01]  /*f1280*/  IMAD.MOV.U32 R170, RZ, RZ, R21 ;  /* 0x000000ffffaa7224 */ /* 0x000fe200078e0015 */
[----:B------:R-:W-:Y:S01]  /*f1290*/  MOV R171, R22 ;  /* 0x0000001600ab7202 */ /* 0x000fe20000000f00 */
[----:B------:R1:W-:Y:S01]  /*f12a0*/  STL.64 [R1+0x2c60], R180 ;  /* 0x002c60b401007387 */ /* 0x0003e20000100a00 */
[----:B------:R-:W-:Y:S01]  /*f12b0*/  IMAD.MOV.U32 R168, RZ, RZ, R23 ;  /* 0x000000ffffa87224 */ /* 0x000fe200078e0017 */
[----:B------:R-:W-:Y:S01]  /*f12c0*/  MOV R165, R28 ;  /* 0x0000001c00a57202 */ /* 0x000fe20000000f00 */
[----:B------:R-:W-:Y:S01]  /*f12d0*/  IMAD.MOV.U32 R169, RZ, RZ, R24 ;  /* 0x000000ffffa97224 */ /* 0x000fe200078e0018 */
[----:B------:R1:W-:Y:S01]  /*f12e0*/  STL.64 [R1+0x2c58], R178 ;  /* 0x002c58b201007387 */ /* 0x0003e20000100a00 */
[----:B------:R-:W-:Y:S01]  /*f12f0*/  MOV R166, R25 ;  /* 0x0000001900a67202 */ /* 0x000fe20000000f00 */
[----:B------:R-:W-:Y:S01]  /*f1300*/  IMAD.MOV.U32 R167, RZ, RZ, R26 ;  /* 0x000000ffffa77224 */ /* 0x000fe200078e001a */
[----:B------:R-:W-:Y:S01]  /*f1310*/  IADD3.X R126, R127, UR8, RZ, P4, !PT ;  /* 0x000000087f7e7c10 */ /* 0x000fe2000a7fe4ff */
[----:B------:R1:W-:Y:S01]  /*f1320*/  STL.64 [R1+0x2c50], R176 ;  /* 0x002c50b001007387 */ /* 0x0003e20000100a00 */
        /* <DEDUP_REMOVED lines=9> */
[----:B------:R-:W-:-:S02]  /*f13c0*/  MOV R27, R34 ;  /* 0x00000022001b7202 */ /* 0x000fc40000000f00 */
[----:B------:R3:W-:Y:S01]  /*f13d0*/  STL.64 [R1+0x2bf8], R170 ;  /* 0x002bf8aa01007387 */ /* 0x0007e20000100a00 */
[----:B------:R-:W-:Y:S01]  /*f13e0*/  IMAD.MOV.U32 R24, RZ, RZ, R35 ;  /* 0x000000ffff187224 */ /* 0x000fe200078e0023 */
[----:B------:R-:W-:Y:S01]  /*f13f0*/  IADD3.X R204, R131, UR8, RZ, P4, !PT ;  /* 0x0000000883cc7c10 */ /* 0x000fe2000a7fe4ff */
[----:B------:R-:W-:Y:S01]  /*f1400*/  IMAD.MOV.U32 R25, RZ, RZ, R36 ;  /* 0x000000ffff197224 */ /* 0x000fe200078e0024 */
[----:B------:R3:W-:Y:S01]  /*f1410*/  STL.64 [R1+0x2bf0], R168 ;  /* 0x002bf0a801007387 */ /* 0x0007e20000100a00 */
[----:B------:R-:W-:Y:S01]  /*f1420*/  MOV R22, R37 ;  /* 0x0000002500167202 */ /* 0x000fe20000000f00 */
[----:B------:R-:W-:Y:S02]  /*f1430*/  IMAD.MOV.U32 R23, RZ, RZ, R38 ;  /* 0x000000ffff177224 */ /* 0x000fe400078e0026 */
[----:B------:R3:W-:Y:S01]  /*f1440*/  STL.64 [R1+0x2be8], R166 ;  /* 0x002be8a601007387 */ /* 0x0007e20000100a00 */
[----:B--2---:R-:W-:Y:S01]  /*f1450*/  IADD3 R205, P4, R128, UR14, RZ ;  /* 0x0000000e80cd7c10 */ /* 0x004fe2000ff9e0ff */
[----:B------:R-:W-:Y:S01]  /*f1460*/  IMAD.MOV.U32 R20, RZ, RZ, R39 ;  /* 0x000000ffff147224 */ /* 0x000fe200078e0027 */
[----:B------:R-:W-:Y:S01]  /*f1470*/  MOV R21, R40 ;  /* 0x0000002800157202 */ /* 0x000fe20000000f00 */
        /* <DEDUP_REMOVED lines=31> */
[----:B----4-:R-:W-:Y:S01]  /*f1670*/  IADD3 R209, P4, R120, UR14, RZ ;  /* 0x0000000e78d17c10 */ /* 0x010fe2000ff9e0ff */
        /* <DEDUP_REMOVED lines=15> */
[----:B------:R4:W-:Y:S01]  /*f1770*/  STL.64 [R1+0x2950], R4 ;  /* 0x0029500401007387 */ /* 0x0009e20000100a00 */
        /* <DEDUP_REMOVED lines=63> */
[----:B------:R-:W-:Y:S01]  /*f1b70*/  IMAD.MOV.U32 R136, RZ, RZ, R109 ;  /* 0x000000ffff887224 */ /* 0x000fe200078e006d */
[----:B------:R-:W-:-:S02]  /*f1b80*/  IADD3.X R218, R113, UR8, RZ, P4, !PT ;  /* 0x0000000871da7c10 */ /* 0x000fc4000a7fe4ff */
        /* <DEDUP_REMOVED lines=18> */
[----:B------:R-:W-:Y:S01]  /*f1cb0*/  LDGSTS.E [R223+0x40c00], desc[UR60][R188.64], P3 ;  /* 0x40c00000bcdf7fae */ /* 0x000fe2000992187c */
[----:B------:R-:W-:-:S03]  /*f1cc0*/  IMAD.MOV.U32 R118, RZ, RZ, R211 ;  /* 0x000000ffff767224 */ /* 0x000fc600078e00d3 */
[----:B------:R-:W-:Y:S01]  /*f1cd0*/  STL.64 [R1+0x2788], R136 ;  /* 0x0027888801007387 */ /* 0x000fe20000100a00 */
[----:B------:R-:W-:-:S03]  /*f1ce0*/  IMAD.MOV.U32 R119, RZ, RZ, R212 ;  /* 0x000000ffff777224 */ /* 0x000fc600078e00d4 */
[----:B------:R-:W-:Y:S01]  /*f1cf0*/  LDGSTS.E [R223+0x40c80], desc[UR60][R186.64], P2 ;  /* 0x40c80000badf7fae */ /* 0x000fe2000912187c */
[----:B------:R-:W-:Y:S01]  /*f1d00*/  MOV R116, R213 ;  /* 0x000000d500747202 */ /* 0x000fe20000000f00 */
[----:B------:R-:W-:Y:S02]  /*f1d10*/  IMAD.MOV.U32 R117, RZ, RZ, R214 ;  /* 0x000000ffff757224 */ /* 0x000fe400078e00d6 */
[----:B------:R-:W-:Y:S01]  /*f1d20*/  STL.64 [R1+0x2780], R134 ;  /* 0x0027808601007387 */ /* 0x000fe20000100a00 */
[----:B------:R-:W-:-:S03]  /*f1d30*/  IMAD.MOV.U32 R114, RZ, RZ, R215 ;  /* 0x000000ffff727224 */ /* 0x000fc600078e00d7 */
[----:B------:R-:W-:Y:S01]  /*f1d40*/  LDGSTS.E [R223+0x40d00], desc[UR60][R184.64], P1 ;  /* 0x40d00000b8df7fae */ /* 0x000fe2000892187c */
[----:B------:R-:W-:-:S03]  /*f1d50*/  MOV R115, R216 ;  /* 0x000000d800737202 */ /* 0x000fc60000000f00 */
[----:B------:R-:W-:Y:S04]  /*f1d60*/  STL.64 [R1+0x2778], R132 ;  /* 0x0027788401007387 */ /* 0x000fe80000100a00 */
[----:B------:R-:W-:Y:S01]  /*f1d70*/  LDGSTS.E [R223+0x40d80], desc[UR60][R182.64], P0 ;  /* 0x40d80000b6df7fae */ /* 0x000fe2000812187c */
[----:B------:R-:W-:-:S03]  /*f1d80*/  IMAD.MOV.U32 R112, RZ, RZ, R217 ;  /* 0x000000ffff707224 */ /* 0x000fc600078e00d9 */
[----:B------:R-:W-:Y:S01]  /*f1d90*/  STL.64 [R1+0x2770], R130 ;  /* 0x0027708201007387 */ /* 0x000fe20000100a00 */
[----:B------:R-:W-:-:S03]  /*f1da0*/  IMAD.MOV.U32 R113, RZ, RZ, R218 ;  /* 0x000000ffff717224 */ /* 0x000fc600078e00da */
[----:B------:R-:W-:Y:S04]  /*f1db0*/  LDGSTS.E [R223+0x41c00], desc[UR60][R180.64], P3 ;  /* 0x41c00000b4df7fae */ /* 0x000fe8000992187c */
[----:B------:R-:W-:Y:S04]  /*f1dc0*/  STL.64 [R1+0x2768], R128 ;  /* 0x0027688001007387 */ /* 0x000fe80000100a00 */
[----:B------:R-:W-:Y:S04]  /*f1dd0*/  LDGSTS.E [R223+0x41c80], desc[UR60][R178.64], P2 ;  /* 0x41c80000b2df7fae */ /* 0x000fe8000912187c */
[----:B------:R-:W-:Y:S04]  /*f1de0*/  STL.64 [R1+0x2760], R122 ;  /* 0x0027607a01007387 */ /* 0x000fe80000100a00 */
[----:B------:R-:W-:Y:S01]  /*f1df0*/  LDGSTS.E [R223+0x41d00], desc[UR60][R176.64], P1 ;  /* 0x41d00000b0df7fae */ /* 0x000fe2000892187c */
[----:B------:R-:W-:-:S03]  /*f1e00*/  IADD3 R219, P4, R74, UR14, RZ ;  /* 0x0000000e4adb7c10 */ /* 0x000fc6000ff9e0ff */
[----:B------:R-:W-:Y:S01]  /*f1e10*/  STL.64 [R1+0x2758], R120 ;  /* 0x0027587801007387 */ /* 0x000fe20000100a00 */
[----:B------:R-:W-:-:S03]  /*f1e20*/  IADD3.X R220, R75, UR8, RZ, P4, !PT ;  /* 0x000000084bdc7c10 */ /* 0x000fc6000a7fe4ff */
[----:B------:R-:W-:Y:S01]  /*f1e30*/  LDGSTS.E [R223+0x41d80], desc[UR60][R174.64], P0 ;  /* 0x41d80000aedf7fae */ /* 0x000fe2000812187c */
[----:B------:R-:W-:-:S03]  /*f1e40*/  IADD3 R221, P4, R72, UR14, RZ ;  /* 0x0000000e48dd7c10 */ /* 0x000fc6000ff9e0ff */
[----:B------:R-:W-:Y:S01]  /*f1e50*/  STL.64 [R1+0x2750], R118 ;  /* 0x0027507601007387 */ /* 0x000fe20000100a00 */
[----:B------:R-:W-:Y:S01]  /*f1e60*/  IADD3.X R222, R73, UR8, RZ, P4, !PT ;  /* 0x0000000849de7c10 */ /* 0x000fe2000a7fe4ff */
[----:B------:R-:W-:Y:S02]  /*f1e70*/  IMAD.MOV.U32 R75, RZ, RZ, R220 ;  /* 0x000000ffff4b7224 */ /* 0x000fe400078e00dc */
[----:B------:R-:W-:Y:S01]  /*f1e80*/  LDGSTS.E [R223+0x42c00], desc[UR60][R172.64], P3 ;  /* 0x42c00000acdf7fae */ /* 0x000fe2000992187c */
[----:B------:R-:W-:Y:S01]  /*f1e90*/  MOV R74, R219 ;  /* 0x000000db004a7202 */ /* 0x000fe20000000f00 */
[----:B------:R-:W-:Y:S02]  /*f1ea0*/  IMAD.MOV.U32 R72, RZ, RZ, R221 ;  /* 0x000000ffff487224 */ /* 0x000fe400078e00dd */
[----:B------:R-:W-:Y:S01]  /*f1eb0*/  STL.64 [R1+0x2748], R116 ;  /* 0x0027487401007387 */ /* 0x000fe20000100a00 */
[----:B------:R-:W-:-:S03]  /*f1ec0*/  MOV R73, R222 ;  /* 0x000000de00497202 */ /* 0x000fc60000000f00 */
[----:B------:R-:W-:Y:S04]  /*f1ed0*/  LDGSTS.E [R223+0x42c80], desc[UR60][R170.64], P2 ;  /* 0x42c80000aadf7fae */ /* 0x000fe8000912187c */
[----:B------:R-:W-:Y:S04]  /*f1ee0*/  STL.64 [R1+0x2740], R114 ;  /* 0x0027407201007387 */ /* 0x000fe80000100a00 */
[----:B------:R-:W-:Y:S04]  /*f1ef0*/  LDGSTS.E [R223+0x42d00], desc[UR60][R168.64], P1 ;  /* 0x42d00000a8df7fae */ /* 0x000fe8000892187c */
[----:B-1----:R-:W5:Y:S04]  /*f1f00*/  LDL.LU.64 R188, [R1+0x5bc0] ;  /* 0x005bc00001bc7983 */ /* 0x002f680000300a00 */
[----:B------:R-:W-:Y:S04]  /*f1f10*/  LDGSTS.E [R223+0x42d80], desc[UR60][R166.64], P0 ;  /* 0x42d80000a6df7fae */ /* 0x000fe8000812187c */
[----:B------:R-:W-:Y:S04]  /*f1f20*/  STL.64 [R1+0x2738], R112 ;  /* 0x0027387001007387 */ /* 0x000fe80000100a00 */
[----:B------:R-:W-:Y:S04]  /*f1f30*/  LDGSTS.E [R223+0x43c00], desc[UR60][R164.64], P3 ;  /* 0x43c00000a4df7fae */ /* 0x000fe8000992187c */
[----:B------:R-:W5:Y:S04]  /*f1f40*/  LDL.LU.64 R186, [R1+0x5bb8] ;  /* 0x005bb80001ba7983 */ /* 0x000f680000300a00 */
[----:B------:R-:W-:Y:S04]  /*f1f50*/  LDGSTS.E [R223+0x43c80], desc[UR60][R28.64], P2 ;  /* 0x43c800001cdf7fae */ /* 0x000fe8000912187c */
[----:B------:R1:W-:Y:S04]  /*f1f60*/  STL.64 [R1+0x2730], R74 ;  /* 0x0027304a01007387 */ /* 0x0003e80000100a00 */
[----:B------:R-:W-:Y:S04]  /*f1f70*/  LDGSTS.E [R223+0x43d00], desc[UR60][R30.64], P1 ;  /* 0x43d000001edf7fae */ /* 0x000fe8000892187c */
[----:B------:R-:W5:Y:S04]  /*f1f80*/  LDL.LU.64 R184, [R1+0x5bb0] ;  /* 0x005bb00001b87983 */ /* 0x000f680000300a00 */
[----:B------:R-:W-:Y:S04]  /*f1f90*/  LDGSTS.E [R223+0x43d80], desc[UR60][R26.64], P0 ;  /* 0x43d800001adf7fae */ /* 0x000fe8000812187c */
[----:B------:R1:W-:Y:S04]  /*f1fa0*/  STL.64 [R1+0x2728], R72 ;  /* 0x0027284801007387 */ /* 0x0003e80000100a00 */
[----:B------:R-:W-:Y:S04]  /*f1fb0*/  LDGSTS.E [R223+0x44c00], desc[UR60][R24.64], P3 ;  /* 0x44c0000018df7fae */ /* 0x000fe8000992187c */
[----:B------:R-:W5:Y:S04]  /*f1fc0*/  LDL.LU.64 R182, [R1+0x5ba8] ;  /* 0x005ba80001b67983 */ /* 0x000f680000300a00 */
[----:B------:R-:W-:Y:S04]  /*f1fd0*/  LDGSTS.E [R223+0x44c80], desc[UR60][R22.64], P2 ;  /* 0x44c8000016df7fae */ /* 0x000fe8000912187c */
[----:B------:R-:W5:Y:S04]  /*f1fe0*/  LDL.LU.64 R180, [R1+0x5ba0] ;  /* 0x005ba00001b47983 */ /* 0x000f680000300a00 */
[----:B------:R-:W-:Y:S04]  /*f1ff0*/  LDGSTS.E [R223+0x44d00], desc[UR60][R20.64], P1 ;  /* 0x44d0000014df7fae */ /* 0x000fe8000892187c */
[----:B------:R-:W5:Y:S04]  /*f2000*/  LDL.LU.64 R178, [R1+0x5b98] ;  /* 0x005b980001b27983 */ /* 0x000f680000300a00 */
[----:B------:R-:W-:Y:S04]  /*f2010*/  LDGSTS.E [R223+0x44d80], desc[UR60][R18.64], P0 ;  /* 0x44d8000012df7fae */ /* 0x000fe8000812187c */
[----:B------:R-:W5:Y:S04]  /*f2020*/  LDL.LU.64 R176, [R1+0x5b90] ;  /* 0x005b900001b07983 */ /* 0x000f680000300a00 */
[----:B------:R-:W-:Y:S04]  /*f2030*/  LDGSTS.E [R223+0x45c00], desc[UR60][R16.64], P3 ;  /* 0x45c0000010df7fae */ /* 0x000fe8000992187c */
[----:B---3--:R-:W5:Y:S04]  /*f2040*/  LDL.LU.64 R174, [R1+0x5b88] ;  /* 0x005b880001ae7983 */ /* 0x008f680000300a00 */
        /* <DEDUP_REMOVED lines=9> */
[----:B--2---:R-:W5:Y:S04]  /*f20e0*/  LDL.LU.64 R164, [R1+0x5b60] ;  /* 0x005b600001a47983 */ /* 0x004f680000300a00 */
[----:B------:R2:W-:Y:S04]  /*f20f0*/  LDGSTS.E [R223+0x46d00], desc[UR60][R4.64], P1 ;  /* 0x46d0000004df7fae */ /* 0x0005e8000892187c */
[----:B------:R-:W-:Y:S04]  /*f2100*/  LDGSTS.E [R223+0x46d80], desc[UR60][R246.64], P0 ;  /* 0x46d80000f6df7fae */ /* 0x000fe8000812187c */
[----:B------:R-:W-:Y:S04]  /*f2110*/  LDGSTS.E [R223+0x47c00], desc[UR60][R244.64], P3 ;  /* 0x47c00000f4df7fae */ /* 0x000fe8000992187c */
        /* <DEDUP_REMOVED lines=215> */
[----:B------:R-:W-:Y:S01]  /*f2e90*/  IADD3 R211, P4, R118, UR14, RZ ;  /* 0x0000000e76d37c10 */ /* 0x000fe2000ff9e0ff */
[----:B------:R-:W-:Y:S01]  /*f2ea0*/  IMAD.MOV.U32 R162, RZ, RZ, R2 ;  /* 0x000000ffffa27224 */ /* 0x000fe200078e0002 */
[----:B------:R-:W-:Y:S02]  /*f2eb0*/  MOV R163, R5 ;  /* 0x0000000500a37202 */ /* 0x000fe40000000f00 */
        /* <DEDUP_REMOVED lines=48> */
[----:B------:R-:W-:Y:S01]  /*f31c0*/  MOV R128, R37 ;  /* 0x0000002500807202 */ /* 0x000fe20000000f00 */
[----:B------:R-:W-:Y:S01]  /*f31d0*/  IMAD.MOV.U32 R131, RZ, RZ, R36 ;  /* 0x000000ffff837224 */ /* 0x000fe200078e0024 */
[----:B------:R4:W-:Y:S01]  /*f31e0*/  STL.64 [R1+0x2548], R142 ;  /* 0x0025488e01007387 */ /* 0x0009e20000100a00 */
[----:B------:R-:W-:Y:S01]  /*f31f0*/  IMAD.MOV.U32 R129, RZ, RZ, R38 ;  /* 0x000000ffff817224 */ /* 0x000fe200078e0026 */
[----:B------:R-:W-:Y:S02]  /*f3200*/  MOV R123, R40 ;  /* 0x00000028007b7202 */ /* 0x000fe40000000f00 */
[----:B------:R4:W-:Y:S01]  /*f3210*/  STL.64 [R1+0x2540], R140 ;  /* 0x0025408c01007387 */ /* 0x0009e20000100a00 */
[----:B------:R-:W-:-:S03]  /*f3220*/  IMAD.MOV.U32 R122, RZ, RZ, R39 ;  /* 0x000000ffff7a7224 */ /* 0x000fc600078e0027 */
        /* <DEDUP_REMOVED lines=14> */
[----:B------:R-:W-:-:S03]  /*f3310*/  IMAD.MOV.U32 R113, RZ, RZ, R50 ;  /* 0x000000ffff717224 */ /* 0x000fc600078e0032 */
[----:B------:R4:W-:Y:S04]  /*f3320*/  STL.64 [R1+0x2410], R128 ;  /* 0x0024108001007387 */ /* 0x0009e80000100a00 */
[----:B------:R4:W-:Y:S04]  /*f3330*/  STL.64 [R1+0x2408], R122 ;  /* 0x0024087a01007387 */ /* 0x0009e80000100a00 */
[----:B------:R4:W-:Y:S01]  /*f3340*/  STL.64 [R1+0x2400], R120 ;  /* 0x0024007801007387 */ /* 0x0009e20000100a00 */
[----:B------:R-:W-:-:S03]  /*f3350*/  IMAD.MOV.U32 R50, RZ, RZ, R59 ;  /* 0x000000ffff327224 */ /* 0x000fc600078e003b */
[----:B------:R4:W-:Y:S01]  /*f3360*/  STL.64 [R1+0x2378], R118 ;  /* 0x0023787601007387 */ /* 0x0009e20000100a00 */
[----:B------:R-:W-:-:S03]  /*f3370*/  MOV R48, R61 ;  /* 0x0000003d00307202 */ /* 0x000fc60000000f00 */
[----:B------:R4:W-:Y:S01]  /*f3380*/  STL.64 [R1+0x2370], R116 ;  /* 0x0023707401007387 */ /* 0x0009e20000100a00 */
[----:B------:R-:W-:-:S03]  /*f3390*/  IMAD.MOV.U32 R49, RZ, RZ, R62 ;  /* 0x000000ffff317224 */ /* 0x000fc600078e003e */
[----:B------:R4:W-:Y:S01]  /*f33a0*/  STL.64 [R1+0x2368], R114 ;  /* 0x0023687201007387 */ /* 0x0009e20000100a00 */
[----:B------:R-:W-:Y:S01]  /*f33b0*/  IMAD.MOV.U32 R46, RZ, RZ, R63 ;  /* 0x000000ffff2e7224 */ /* 0x000fe200078e003f */
[----:B------:R-:W-:Y:S02]  /*f33c0*/  MOV R47, R64 ;  /* 0x00000040002f7202 */ /* 0x000fe40000000f00 */
[----:B------:R4:W-:Y:S01]  /*f33d0*/  STL.64 [R1+0x2360], R112 ;  /* 0x0023607001007387 */ /* 0x0009e20000100a00 */
[----:B------:R-:W-:Y:S01]  /*f33e0*/  IMAD.MOV.U32 R44, RZ, RZ, R65 ;  /* 0x000000ffff2c7224 */ /* 0x000fe200078e0041 */
[----:B------:R-:W-:Y:S01]  /*f33f0*/  MOV R42, R67 ;  /* 0x00000043002a7202 */ /* 0x000fe20000000f00 */
        /* <DEDUP_REMOVED lines=44> */
[----:B------:R-:W-:Y:S01]  /*f36c0*/  IMAD.MOV.U32 R245, RZ, RZ, R126 ;  /* 0x000000fffff57224 */ /* 0x000fe200078e007e */
[----:B------:R-:W-:Y:S01]  /*f36d0*/  LOP3.LUT R223, R224, 0x70, RZ, 0x3c, !PT ;  /* 0x00000070e0df7812 */ /* 0x000fe200078e3cff */
        /* <DEDUP_REMOVED lines=12> */
[----:B------:R-:W-:Y:S02]  /*f37a0*/  VIADD R223, R223, UR12 ;  /* 0x0000000cdfdf7c36 */ /* 0x000fe40008000000 */
[----:B------:R-:W-:Y:S01]  /*f37b0*/  IMAD.MOV.U32 R230, RZ, RZ, R215 ;  /* 0x000000ffffe67224 */ /* 0x000fe200078e00d7 */
[----:B------:R-:W-:Y:S01]  /*f37c0*/  IADD3 R219, P4, R74, UR14, RZ ;  /* 0x0000000e4adb7c10 */ /* 0x000fe2000ff9e0ff */
[----:B------:R-:W-:Y:S01]  /*f37d0*/  IMAD.MOV.U32 R228, RZ, RZ, R217 ;  /* 0x000000ffffe47224 */ /* 0x000fe200078e00d9 */
[----:B------:R1:W-:Y:S02]  /*f37e0*/  LDGSTS.E [R223+0x40e00], desc[UR60][R162.64], P3 ;  /* 0x40e00000a2df7fae */ /* 0x0003e4000992187c */
[----:B------:R-:W-:Y:S01]  /*f37f0*/  IADD3.X R220, R75, UR8, RZ, P4, !PT ;  /* 0x000000084bdc7c10 */ /* 0x000fe2000a7fe4ff */
[----:B------:R-:W-:-:S02]  /*f3800*/  IMAD.MOV.U32 R74, RZ, RZ, R51 ;  /* 0x000000ffff4a7224 */ /* 0x000fc400078e0033 */
[----:B------:R-:W-:Y:S01]  /*f3810*/  IMAD.MOV.U32 R229, RZ, RZ, R218 ;  /* 0x000000ffffe57224 */ /* 0x000fe200078e00da */
[----:B------:R-:W-:Y:S01]  /*f3820*/  IADD3 R221, P4, R72, UR14, RZ ;  /* 0x0000000e48dd7c10 */ /* 0x000fe2000ff9e0ff */
[----:B------:R-:W-:Y:S01]  /*f3830*/  IMAD.MOV.U32 R72, RZ, RZ, R53 ;  /* 0x000000ffff487224 */ /* 0x000fe200078e0035 */
[----:B------:R-:W-:Y:S01]  /*f3840*/  MOV R75, R52 ;  /* 0x00000034004b7202 */ /* 0x000fe20000000f00 */
[----:B------:R1:W-:Y:S01]  /*f3850*/  LDGSTS.E [R223+0x40e80], desc[UR60][R160.64], P2 ;  /* 0x40e80000a0df7fae */ /* 0x0003e2000912187c */
[----:B------:R-:W-:Y:S01]  /*f3860*/  IADD3.X R222, R73, UR8, RZ, P4, !PT ;  /* 0x0000000849de7c10 */ /* 0x000fe2000a7fe4ff */
[----:B------:R-:W-:Y:S01]  /*f3870*/  IMAD.MOV.U32 R73, RZ, RZ, R54 ;  /* 0x000000ffff497224 */ /* 0x000fe200078e0036 */
[----:B------:R-:W-:Y:S01]  /*f3880*/  MOV R54, R55 ;  /* 0x0000003700367202 */ /* 0x000fe20000000f00 */
        /* <DEDUP_REMOVED lines=35> */
[----:B------:R1:W-:Y:S01]  /*f3ac0*/  STL.64 [R1+0x1d40], R240 ;  /* 0x001d40f001007387 */ /* 0x0003e20000100a00 */
[----:B------:R-:W-:-:S03]  /*f3ad0*/  MOV R226, R219 ;  /* 0x000000db00e27202 */ /* 0x000fc60000000f00 */
[----:B------:R1:W-:Y:S01]  /*f3ae0*/  STL.64 [R1+0x1d38], R238 ;  /* 0x001d38ee01007387 */ /* 0x0003e20000100a00 */
[----:B------:R-:W-:-:S03]  /*f3af0*/  IMAD.MOV.U32 R227, RZ, RZ, R220 ;  /* 0x000000ffffe37224 */ /* 0x000fc600078e00dc */
[----:B------:R1:W-:Y:S01]  /*f3b00*/  STL.64 [R1+0x1d30], R236 ;  /* 0x001d30ec01007387 */ /* 0x0003e20000100a00 */
[----:B------:R-:W-:-:S03]  /*f3b10*/  IMAD.MOV.U32 R224, RZ, RZ, R221 ;  /* 0x000000ffffe07224 */ /* 0x000fc600078e00dd */
[----:B------:R1:W-:Y:S01]  /*f3b20*/  STL.64 [R1+0x1d28], R234 ;  /* 0x001d28ea01007387 */ /* 0x0003e20000100a00 */
[----:B------:R-:W-:-:S03]  /*f3b30*/  MOV R225, R222 ;  /* 0x000000de00e17202 */ /* 0x000fc60000000f00 */
[----:B------:R2:W-:Y:S04]  /*f3b40*/  STL.64 [R1+0x1d20], R232 ;  /* 0x001d20e801007387 */ /* 0x0005e80000100a00 */
[----:B------:R2:W-:Y:S04]  /*f3b50*/  STL.64 [R1+0x1d18], R230 ;  /* 0x001d18e601007387 */ /* 0x0005e80000100a00 */
[----:B-1----:R1:W5:Y:S04]  /*f3b60*/  LDL.LU.64 R162, [R1+0x5b58] ;  /* 0x005b580001a27983 */ /* 0x0023680000300a00 */
[----:B------:R1:W-:Y:S04]  /*f3b70*/  STL.64 [R1+0x1d10], R228 ;  /* 0x001d10e401007387 */ /* 0x0003e80000100a00 */
[----:B--2---:R1:W5:Y:S04]  /*f3b80*/  LDL.LU.64 R160, [R1+0x5b50] ;  /* 0x005b500001a07983 */ /* 0x0043680000300a00 */
[----:B------:R1:W-:Y:S04]  /*f3b90*/  STL.64 [R1+0x1d08], R226 ;  /* 0x001d08e201007387 */ /* 0x0003e80000100a00 */
[----:B------:R1:W-:Y:S04]  /*f3ba0*/  LDGSTS.E [R223+0x40f00], desc[UR60][R158.64], P1 ;  /* 0x40f000009edf7fae */ /* 0x0003e8000892187c */
[----:B------:R1:W-:Y:S04]  /*f3bb0*/  LDGSTS.E [R223+0x40f80], desc[UR60][R156.64], P0 ;  /* 0x40f800009cdf7fae */ /* 0x0003e8000812187c */
[----:B------:R1:W-:Y:S04]  /*f3bc0*/  LDGSTS.E [R223+0x41e00], desc[UR60][R154.64], P3 ;  /* 0x41e000009adf7fae */ /* 0x0003e8000992187c */
[----:B---3--:R1:W5:Y:S04]  /*f3bd0*/  LDL.LU.64 R158, [R1+0x5b48] ;  /* 0x005b4800019e7983 */ /* 0x0083680000300a00 */
[----:B------:R1:W-:Y:S04]  /*f3be0*/  STL.64 [R1+0x2720], R224 ;  /* 0x002720e001007387 */ /* 0x0003e80000100a00 */
[----:B----4-:R1:W5:Y:S04]  /*f3bf0*/  LDL.LU.64 R156, [R1+0x5b40] ;  /* 0x005b4000019c7983 */ /* 0x0103680000300a00 */
[----:B------:R1:W5:Y:S04]  /*f3c00*/  LDL.LU.64 R154, [R1+0x5b38] ;  /* 0x005b3800019a7983 */ /* 0x0003680000300a00 */
[----:B------:R1:W-:Y:S04]  /*f3c10*/  LDGSTS.E [R223+0x41e80], desc[UR60][R152.64], P2 ;  /* 0x41e8000098df7fae */ /* 0x0003e8000912187c */
[----:B------:R1:W-:Y:S04]  /*f3c20*/  LDGSTS.E [R223+0x41f00], desc[UR60][R150.64], P1 ;  /* 0x41f0000096df7fae */ /* 0x0003e8000892187c */
[----:B------:R1:W-:Y:S04]  /*f3c30*/  LDGSTS.E [R223+0x41f80], desc[UR60][R148.64], P0 ;  /* 0x41f8000094df7fae */ /* 0x0003e8000812187c */
[----:B------:R1:W5:Y:S04]  /*f3c40*/  LDL.LU.64 R152, [R1+0x5b30] ;  /* 0x005b300001987983 */ /* 0x0003680000300a00 */
[----:B------:R1:W5:Y:S04]  /*f3c50*/  LDL.LU.64 R150, [R1+0x5b28] ;  /* 0x005b280001967983 */ /* 0x0003680000300a00 */
        /* <DEDUP_REMOVED lines=61> */
[----:B------:R1:W-:Y:S01]  /*f4030*/  LDGSTS.E [R223+0x4cf00], desc[UR60][R6.64], P1 ;  /* 0x4cf0000006df7fae */ /* 0x0003e2000892187c */
[----:B------:R-:W-:-:S03]  /*f4040*/  UIADD3 UR4, UR4, 0x1, URZ ;  /* 0x0000000104047890 */ /* 0x000fc6000fffe03f */
[----:B------:R1:W-:Y:S04]  /*f4050*/  LDGSTS.E [R223+0x4cf80], desc[UR60][R4.64], P0 ;  /* 0x4cf8000004df7fae */ /* 0x0003e8000812187c */
[----:B------:R1:W-:Y:S04]  /*f4060*/  LDGSTS.E [R223+0x4de00], desc[UR60][R246.64], P3 ;  /* 0x4de00000f6df7fae */ /* 0x0003e8000992187c */
[----:B------:R1:W-:Y:S04]  /*f4070*/  LDGSTS.E [R223+0x4de80], desc[UR60][R244.64], P2 ;  /* 0x4de80000f4df7fae */ /* 0x0003e8000912187c */
[----:B------:R1:W-:Y:S01]  /*f4080*/  LDGSTS.E [R223+0x4df00], desc[UR60][R242.64], P1 ;  /* 0x4df00000f2df7fae */ /* 0x0003e2000892187c */
[----:B------:R-:W-:-:S03]  /*f4090*/  UISETP.NE.U32.AND UP0, UPT, UR4, UR9, UPT ;  /* 0x000000090400728c */ /* 0x000fc6000bf05070 */
        /* <DEDUP_REMOVED lines=9> */
[----:B------:R-:W-:-:S03]  /*f4130*/  PLOP3.LUT P0, PT, PT, PT, UP0, 0x80, 0x0 ;  /* 0x000000000000781c */ /* 0x000fc60003f0f008 */
[----:B------:R-:W0:Y:S10]  /*f4140*/  LDGDEPBAR ;  /* 0x00000000000079af */ /* 0x000e340000000000 */
[----:B-1----:R-:W-:Y:S05]  /*f4150*/  @P0 BRA `(.L_x_1) ;  /* 0xfffff63400180947 */ /* 0x002fea000383ffff */
.L_x_0:
[----:B------:R-:W2:Y:S01]  /*f4160*/  LDL R90, [R1+0x1900] ;  /* 0x00190000015a7983 */ /* 0x000ea20000100800 */
[----:B------:R-:W-:Y:S01]  /*f4170*/  ULDC.64 UR6, c[0x0][0x228] ;  /* 0x00008a0000067ab9 */ /* 0x000fe20000000a00 */
[----:B------:R-:W-:-:S04]  /*f4180*/  DEPBAR.LE SB0, 0x0 ;  /* 0x000080000000791a */ /* 0x000fc80000000000 */
[----:B-----5:R-:W1:Y:S01]  /*f4190*/  S2R R16, SR_TID.X ;  /* 0x0000000000107919 */ /* 0x020e620000002100 */
[----:B------:R-:W-:Y:S01]  /*f41a0*/  UMOV UR4, UR7 ;  /* 0x0000000700047c82 */ /* 0x000fe20008000000 */
[----:B------:R-:W-:Y:S01]  /*f41b0*/  ULDC UR8, c[0x0][0x248] ;  /* 0x0000920000087ab9 */ /* 0x000fe20000000800 */
[----:B------:R-:W-:Y:S01]  /*f41c0*/  ULDC UR9, c[0x0][0x248] ;  /* 0x0000920000097ab9 */ /* 0x000fe20000000800 */
[----:B------:R-:W3:Y:S01]  /*f41d0*/  LDC R32, c[0x0][0x244] ;  /* 0x00009100ff207b82 */ /* 0x000ee20000000800 */
[----:B------:R-:W-:Y:S01]  /*f41e0*/  LOP3.LUT R2, R2, 0xfffbffff, RZ, 0xc0, !PT ;  /* 0xfffbffff02027812 */ /* 0x000fe200078ec0ff */
        /* <DEDUP_REMOVED lines=26> */
[----:B-1----:R-:W-:Y:S01]  /*f4390*/  LOP3.LUT R16, R16, 0x1f, RZ, 0xc0, !PT ;  /* 0x0000001f10107812 */ /* 0x002fe200078ec0ff */
[----:B------:R-:W-:Y:S01]  /*f43a0*/  ULDC UR34, c[0x0][0x228] ;  /* 0x00008a0000227ab9 */ /* 0x000fe20000000800 */
[----:B------:R-:W-:Y:S01]  /*f43b0*/  ULDC UR18, c[0x0][0x228] ;  /* 0x00008a0000127ab9 */ /* 0x000fe20000000800 */
[----:B------:R-:W-:Y:S01]  /*f43c0*/  ULDC UR36, c[0x0][0x228] ;  /* 0x00008a0000247ab9 */ /* 0x000fe20000000800 */
[----:B------:R-:W-:Y:S01]  /*f43d0*/  LEA R0, R16, UR5, 0x4 ;  /* 0x0000000510007c11 */ /* 0x000fe2000f8e20ff */
[----:B------:R-:W-:Y:S06]  /*f43e0*/  BAR.SYNC.DEFER_BLOCKING 0x0 ;  /* 0x0000000000007b1d */ /* 0x000fec0000010000 */
[----:B------:R-:W-:Y:S01]  /*f43f0*/  ULDC UR5, c[0x0][0x248] ;  /* 0x0000920000057ab9 */ /* 0x000fe20000000800 */
[----:B------:R-:W-:Y:S01]  /*f4400*/  ULDC UR19, c[0x0][0x228] ;  /* 0x00008a0000137ab9 */ /* 0x000fe20000000800 */
[----:B------:R-:W4:Y:S01]  /*f4410*/  LDL.LU R16, [R1+0x510] ;  /* 0x0005100001107983 */ /* 0x000f220000300800 */
        /* <DEDUP_REMOVED lines=21> */
[----:B------:R-:W-:-:S04]  /*f4570*/  ULDC UR7, c[0x0][0x248] ;  /* 0x0000920000077ab9 */ /* 0x000fc80000000800 */
[----:B------:R-:W-:Y:S01]  /*f4580*/  ISETP.GE.AND P0, PT, R17, UR4, PT ;  /* 0x0000000411007c0c */ /* 0x000fe2000bf06270 */
[----:B------:R-:W-:Y:S01]  /*f4590*/  ULDC UR4, c[0x0][0x248] ;  /* 0x0000920000047ab9 */ /* 0x000fe20000000800 */
[----:B------:R-:W4:Y:S04]  /*f45a0*/  LDL.LU R17, [R1+0x518] ;  /* 0x0005180001117983 */ /* 0x000f280000300800 */
[----:B------:R-:W4:Y:S04]  /*f45b0*/  LDL.LU R18, [R1+0xa50] ;  /* 0x000a500001127983 */ /* 0x000f280000300800 */
[----:B------:R-:W4:Y:S04]  /*f45c0*/  LDL.LU R19, [R1+0xa58] ;  /* 0x000a580001137983 */ /* 0x000f280000300800 */
[----:B------:R-:W2:Y:S04]  /*f45d0*/  LDL.LU R20, [R1+0x470] ;  /* 0x0004700001147983 */ /* 0x000ea80000300800 */
[----:B------:R-:W2:Y:S04]  /*f45e0*/  LDL.LU R21, [R1+0x478] ;  /* 0x0004780001157983 */ /* 0x000ea80000300800 */
[----:B------:R-:W2:Y:S04]  /*f45f0*/  LDL.LU R22, [R1+0x9c0] ;  /* 0x0009c00001167983 */ /* 0x000ea80000300800 */
[----:B------:R-:W2:Y:S04]  /*f4600*/  LDL.LU R23, [R1+0x9c8] ;  /* 0x0009c80001177983 */ /* 0x000ea80000300800 */
[----:B----4-:R1:W-:Y:S01]  /*f4610*/  STSM.16.M88.4 [R0], R16 ;  /* 0x0000001000007844 */ /* 0x0103e20000000200 */
[----:B------:R-:W-:-:S03]  /*f4620*/  NOP ;  /* 0x0000000000007918 */ /* 0x000fc60000000000 */
[----:B------:R-:W4:Y:S01]  /*f4630*/  LDS.128 R24, [R0] ;  /* 0x0000000000187984 */ /* 0x000f220000000c00 */
[----:B------:R-:W-:-:S03]  /*f4640*/  NOP ;  /* 0x0000000000007918 */ /* 0x000fc60000000000 */
[----:B-1----:R-:W3:Y:S04]  /*f4650*/  LDL.LU R16, [R1+0x3e0] ;  /* 0x0003e00001107983 */ /* 0x002ee80000300800 */
[----:B----4-:R-:W-:Y:S04]  /*f4660*/  STL.64 [R1+0x5d0], R24 ;  /* 0x0005d01801007387 */ /* 0x010fe80000100a00 */
[----:B------:R-:W-:Y:S04]  /*f4670*/  STL.64 [R1+0x5d8], R26 ;  /* 0x0005d81a01007387 */ /* 0x000fe80000100a00 */
[----:B------:R-:W3:Y:S04]  /*f4680*/  LDL.LU R17, [R1+0x3e8] ;  /* 0x0003e80001117983 */ /* 0x000ee80000300800 */
[----:B------:R-:W3:Y:S04]  /*f4690*/  LDL.LU R18, [R1+0x960] ;  /* 0x0009600001127983 */ /* 0x000ee80000300800 */
[----:B------:R-:W3:Y:S04]  /*f46a0*/  LDL.LU R19, [R1+0x968] ;  /* 0x0009680001137983 */ /* 0x000ee80000300800 */
[----:B--2---:R1:W-:Y:S01]  /*f46b0*/  STSM.16.M88.4 [R0], R20 ;  /* 0x0000001400007844 */ /* 0x0043e20000000200 */
[----:B------:R-:W-:-:S03]  /*f46c0*/  NOP ;  /* 0x0000000000007918 */ /* 0x000fc60000000000 */
[----:B------:R-:W2:Y:S01]  /*f46d0*/  LDS.128 R24, [R0] ;  /* 0x0000000000187984 */ /* 0x000ea20000000c00 */
[----:B------:R-:W-:-:S03]  /*f46e0*/  NOP ;  /* 0x0000000000007918 */ /* 0x000fc60000000000 */
[----:B-1----:R-:W4:Y:S04]  /*f46f0*/  LDL.LU R20, [R1+0x360] ;  /* 0x0003600001147983 */ /* 0x002f280000300800 */
[----:B--2---:R-:W-:Y:S04]  /*f4700*/  STL.64 [R1+0x5c0], R24 ;  /* 0x0005c01801007387 */ /* 0x004fe80000100a00 */
[----:B------:R-:W-:Y:S04]  /*f4710*/  STL.64 [R1+0x5c8], R26 ;  /* 0x0005c81a01007387 */ /* 0x000fe80000100a00 */
[----:B------:R-:W4:Y:S04]  /*f4720*/  LDL.LU R21, [R1+0x368] ;  /* 0x0003680001157983 */ /* 0x000f280000300800 */
[----:B------:R-:W4:Y:S04]  /*f4730*/  LDL.LU R22, [R1+0x1430] ;  /* 0x0014300001167983 */ /* 0x000f280000300800 */
[----:B------:R-:W4:Y:S04]  /*f4740*/  LDL.LU R23, [R1+0x1438] ;  /* 0x0014380001177983 */ /* 0x000f280000300800 */
[----:B---3--:R1:W-:Y:S01]  /*f4750*/  STSM.16.M88.4 [R0], R16 ;  /* 0x0000001000007844 */ /* 0x0083e20000000200 */
[----:B------:R-:W-:-:S03]  /*f4760*/  NOP ;  /* 0x0000000000007918 */ /* 0x000fc60000000000 */
[----:B------:R-:W2:Y:S01]  /*f4770*/  LDS.128 R24, [R0] ;  /* 0x0000000000187984 */ /* 0x000ea20000000c00 */
[----:B------:R-:W-:-:S03]  /*f4780*/  NOP ;  /* 0x0000000000007918 */ /* 0x000fc60000000000 */
[----:B-1----:R-:W3:Y:S04]  /*f4790*/  LDL.LU R16, [R1+0x290] ;  /* 0x0002900001107983 */ /* 0x002ee80000300800 */
[----:B--2---:R-:W-:Y:S04]  /*f47a0*/  STL.64 [R1+0x760], R24 ;  /* 0x0007601801007387 */ /* 0x004fe80000100a00 */
[----:B------:R-:W-:Y:S04]  /*f47b0*/  STL.64 [R1+0x768], R26 ;  /* 0x0007681a01007387 */ /* 0x000fe80000100a00 */
[----:B------:R-:W3:Y:S04]  /*f47c0*/  LDL.LU R17, [R1+0x298] ;  /* 0x0002980001117983 */ /* 0x000ee80000300800 */
[----:B------:R-:W3:Y:S04]  /*f47d0*/  LDL.LU R18, [R1+0x1340] ;  /* 0x0013400001127983 */ /* 0x000ee80000300800 */
[----:B------:R-:W3:Y:S04]  /*f47e0*/  LDL.LU R19, [R1+0x1348] ;  /* 0x0013480001137983 */ /* 0x000ee80000300800 */
[----:B----4-:R1:W-:Y:S01]  /*f47f0*/  STSM.16.M88.4 [R0], R20 ;  /* 0x0000001400007844 */ /* 0x0103e20000000200 */
        /* <DEDUP_REMOVED lines=19> */
[----:B----4-:R-:W-:Y:S01]  /*f4930*/  STSM.16.M88.4 [R0], R20 ;  /* 0x0000001400007844 */ /* 0x010fe20000000200 */
[----:B------:R-:W-:-:S03]  /*f4940*/  NOP ;  /* 0x0000000000007918 */ /* 0x000fc60000000000 */
[----:B------:R-:W1:Y:S01]  /*f4950*/  LDS.128 R24, [R0] ;  /* 0x0000000000187984 */ /* 0x000e620000000c00 */
[----:B------:R-:W-:-:S03]  /*f4960*/  NOP ;  /* 0x0000000000007918 */ /* 0x000fc60000000000 */
[----:B-1----:R-:W-:Y:S04]  /*f4970*/  STL.64 [R1+0x5f0], R24 ;  /* 0x0005f01801007387 */ /* 0x002fe80000100a00 */
[----:B------:R-:W-:Y:S04]  /*f4980*/  STL.64 [R1+0x5f8], R26 ;  /* 0x0005f81a01007387 */ /* 0x000fe80000100a00 */
[----:B------:R-:W2:Y:S04]  /*f4990*/  LDL.LU R22, [R1+0x1170] ;  /* 0x0011700001167983 */ /* 0x000ea80000300800 */
[----:B------:R-:W2:Y:S04]  /*f49a0*/  LDL.LU R23, [R1+0x1178] ;  /* 0x0011780001177983 */ /* 0x000ea80000300800 */
[----:B---3--:R1:W-:Y:S01]  /*f49b0*/  STSM.16.M88.4 [R0], R16 ;  /* 0x0000001000007844 */ /* 0x0083e20000000200 */
[----:B------:R-:W-:-:S03]  /*f49c0*/  NOP ;  /* 0x0000000000007918 */ /* 0x000fc60000000000 */
[----:B------:R-:W3:Y:S04]  /*f49d0*/  LDS.128 R24, [R0] ;  /* 0x0000000000187984 */ /* 0x000ee80000000c00 */
[----:B-1----:R-:W4:Y:S04]  /*f49e0*/  LDL.LU R16, [R1+0x514] ;  /* 0x0005140001107983 */ /* 0x002f280000300800 */
[----:B---3--:R-:W-:Y:S04]  /*f49f0*/  STL.64 [R1+0x5e0], R24 ;  /* 0x0005e01801007387 */ /* 0x008fe80000100a00 */
[----:B------:R-:W-:Y:S01]  /*f4a00*/  STL.64 [R1+0x5e8], R26 ;  /* 0x0005e81a01007387 */ /* 0x000fe20000100a00 */
[----:B------:R-:W-:Y:S01]  /*f4a10*/  MOV R20, R136 ;  /* 0x0000008800147202 */ /* 0x000fe20000000f00 */
[----:B------:R-:W-:Y:S01]  /*f4a20*/  IMAD.MOV.U32 R21, RZ, RZ, R138 ;  /* 0x000000ffff157224 */ /* 0x000fe200078e008a */
[----:B------:R-:W-:Y:S01]  /*f4a30*/  NOP ;  /* 0x0000000000007918 */ /* 0x000fe20000000000 */
[----:B------:R-:W4:Y:S04]  /*f4a40*/  LDL.LU R17, [R1+0x51c] ;  /* 0x00051c0001117983 */ /* 0x000f280000300800 */
[----:B------:R-:W4:Y:S04]  /*f4a50*/  LDL.LU R18, [R1+0xa54] ;  /* 0x000a540001127983 */ /* 0x000f280000300800 */
[----:B------:R-:W4:Y:S04]  /*f4a60*/  LDL.LU R19, [R1+0xa5c] ;  /* 0x000a5c0001137983 */ /* 0x000f280000300800 */
[----:B--2---:R1:W-:Y:S01]  /*f4a70*/  STSM.16.M88.4 [R0], R20 ;  /* 0x0000001400007844 */ /* 0x0043e20000000200 */
        /* <DEDUP_REMOVED lines=59> */
[----:B---3--:R-:W-:Y:S01]  /*f4e30*/  STSM.16.M88.4 [R0], R20 ;  /* 0x0000001400007844 */ /* 0x008fe20000000200 */
[----:B------:R-:W-:-:S03]  /*f4e40*/  NOP ;  /* 0x0000000000007918 */ /* 0x000fc60000000000 */
[----:B------:R-:W1:Y:S01]  /*f4e50*/  LDS.128 R24, [R0] ;  /* 0x0000000000187984 */ /* 0x000e620000000c00 */
[----:B------:R-:W-:-:S03]  /*f4e60*/  NOP ;  /* 0x0000000000007918 */ /* 0x000fc60000000000 */
[----:B-1----:R-:W-:Y:S04]  /*f4e70*/  STL.64 [R1+0x210], R24 ;  /* 0x0002101801007387 */ /* 0x002fe80000100a00 */
[----:B------:R-:W-:Y:S04]  /*f4e80*/  STL.64 [R1+0x218], R26 ;  /* 0x0002181a01007387 */ /* 0x000fe80000100a00 */
[----:B------:R-:W2:Y:S04]  /*f4e90*/  LDL.LU R22, [R1+0x1174] ;  /* 0x0011740001167983 */ /* 0x000ea80000300800 */
[----:B------:R-:W2:Y:S04]  /*f4ea0*/  LDL.LU R23, [R1+0x117c] ;  /* 0x00117c0001177983 */ /* 0x000ea80000300800 */
[----:B----4-:R1:W-:Y:S01]  /*f4eb0*/  STSM.16.M88.4 [R0], R16 ;  /* 0x0000001000007844 */ /* 0x0103e20000000200 */
[----:B------:R-:W-:-:S03]  /*f4ec0*/  NOP ;  /* 0x0000000000007918 */ /* 0x000fc60000000000 */
[----:B------:R-:W3:Y:S04]  /*f4ed0*/  LDS.128 R24, [R0] ;  /* 0x0000000000187984 */ /* 0x000ee80000000c00 */
[----:B-1----:R-:W4:Y:S04]  /*f4ee0*/  LDL.LU R16, [R1+0x500] ;  /* 0x0005000001107983 */ /* 0x002f280000300800 */
[----:B---3--:R-:W-:Y:S04]  /*f4ef0*/  STL.64 [R1+0x1d0], R24 ;  /* 0x0001d01801007387 */ /* 0x008fe80000100a00 */
[----:B------:R-:W-:Y:S01]  /*f4f00*/  STL.64 [R1+0x1d8], R26 ;  /* 0x0001d81a01007387 */ /* 0x000fe20000100a00 */
[----:B------:R-:W-:Y:S01]  /*f4f10*/  IMAD.MOV.U32 R20, RZ, RZ, R137 ;  /* 0x000000ffff147224 */ /* 0x000fe200078e0089 */
[----:B------:R-:W-:Y:S01]  /*f4f20*/  MOV R21, R139 ;  /* 0x0000008b00157202 */ /* 0x000fe20000000f00 */
        /* <DEDUP_REMOVED lines=79> */
[----:B------:R-:W-:-:S02]  /*f5420*/  NOP ;  /* 0x0000000000007918 */ /* 0x000fc40000000000 */
[----:B------:R-:W4:Y:S04]  /*f5430*/  LDL.LU R17, [R1+0x50c] ;  /* 0x00050c0001117983 */ /* 0x000f280000300800 */
[----:B------:R-:W4:Y:S04]  /*f5440*/  LDL.LU R18, [R1+0xa44] ;  /* 0x000a440001127983 */ /* 0x000f280000300800 */
[----:B------:R-:W4:Y:S01]  /*f5450*/  LDL.LU R19, [R1+0xa4c] ;  /* 0x000a4c0001137983 */ /* 0x000f220000300800 */
[----:B------:R-:W-:-:S05]  /*f5460*/  IMAD.MOV.U32 R21, RZ, RZ, R142 ;  /* 0x000000ffff157224 */ /* 0x000fca00078e008e */
        /* <DEDUP_REMOVED lines=774> */
[----:B-1----:R-:W4:Y:S04]  /*f84d0*/  LDL.LU R16, [R1] ;  /* 0x0000000001107983 */ /* 0x002f280000300800 */
        /* <DEDUP_REMOVED lines=163> */
[----:B---3--:R-:W-:Y:S01]  /*f8f10*/  STSM.16.M88.4 [R0], R20 ;  /* 0x0000001400007844 */ /* 0x008fe20000000200 */
[----:B------:R-:W-:-:S03]  /*f8f20*/  NOP ;  /* 0x0000000000007918 */ /* 0x000fc60000000000 */
[----:B------:R-:W1:Y:S01]  /*f8f30*/  LDS.128 R24, [R0] ;  /* 0x0000000000187984 */ /* 0x000e620000000c00 */
[----:B------:R-:W-:Y:S02]  /*f8f40*/  IMAD.MOV.U32 R16, RZ, RZ, R248 ;  /* 0x000000ffff107224 */ /* 0x000fe400078e00f8 */
[----:B------:R-:W-:Y:S01]  /*f8f50*/  IMAD.MOV.U32 R17, RZ, RZ, R250 ;  /* 0x000000ffff117224 */ /* 0x000fe200078e00fa */
[----:B------:R-:W-:Y:S01]  /*f8f60*/  NOP ;  /* 0x0000000000007918 */ /* 0x000fe20000000000 */
[----:B-1----:R-:W-:Y:S04]  /*f8f70*/  STL.64 [R1+0xc00], R24 ;  /* 0x000c001801007387 */ /* 0x002fe80000100a00 */
[----:B------:R-:W-:Y:S04]  /*f8f80*/  STL.64 [R1+0xc08], R26 ;  /* 0x000c081a01007387 */ /* 0x000fe80000100a00 */
[----:B------:R-:W3:Y:S04]  /*f8f90*/  LDL.LU R22, [R1+0x11f0] ;  /* 0x0011f00001167983 */ /* 0x000ee80000300800 */
[----:B------:R-:W3:Y:S04]  /*f8fa0*/  LDL.LU R23, [R1+0x11f8] ;  /* 0x0011f80001177983 */ /* 0x000ee80000300800 */
[----:B--2---:R1:W-:Y:S01]  /*f8fb0*/  STSM.16.M88.4 [R0], R16 ;  /* 0x0000001000007844 */ /* 0x0043e20000000200 */
[----:B------:R-:W-:-:S03]  /*f8fc0*/  NOP ;  /* 0x0000000000007918 */ /* 0x000fc60000000000 */
[----:B------:R-:W2:Y:S04]  /*f8fd0*/  LDS.128 R24, [R0] ;  /* 0x0000000000187984 */ /* 0x000ea80000000c00 */
[----:B-1----:R-:W4:Y:S04]  /*f8fe0*/  LDL.LU R16, [R1+0x574] ;  /* 0x0005740001107983 */ /* 0x002f280000300800 */
[----:B--2---:R-:W-:Y:S04]  /*f8ff0*/  STL.64 [R1+0xbf0], R24 ;  /* 0x000bf01801007387 */ /* 0x004fe80000100a00 */
[----:B------:R-:W-:Y:S01]  /*f9000*/  STL.64 [R1+0xbf8], R26 ;  /* 0x000bf81a01007387 */ /* 0x000fe20000100a00 */
[----:B------:R-:W-:Y:S01]  /*f9010*/  MOV R20, R164 ;  /* 0x000000a400147202 */ /* 0x000fe20000000f00 */
[----:B------:R-:W-:Y:S01]  /*f9020*/  IMAD.MOV.U32 R21, RZ, RZ, R166 ;  /* 0x000000ffff157224 */ /* 0x000fe200078e00a6 */
[----:B------:R-:W-:Y:S01]  /*f9030*/  NOP ;  /* 0x0000000000007918 */ /* 0x000fe20000000000 */
        /* <DEDUP_REMOVED lines=64> */
[----:B------:R-:W-:Y:S01]  /*f9440*/  IMAD.MOV.U32 R16, RZ, RZ, R249 ;  /* 0x000000ffff107224 */ /* 0x000fe200078e00f9 */
[----:B------:R-:W-:Y:S01]  /*f9450*/  MOV R17, R251 ;  /* 0x000000fb00117202 */ /* 0x000fe20000000f00 */
        /* <DEDUP_REMOVED lines=11> */
[----:B------:R-:W-:Y:S01]  /*f9510*/  IMAD.MOV.U32 R20, RZ, RZ, R165 ;  /* 0x000000ffff147224 */ /* 0x000fe200078e00a5 */
[----:B------:R-:W-:-:S02]  /*f9520*/  NOP ;  /* 0x0000000000007918 */ /* 0x000fc40000000000 */
[----:B------:R-:W4:Y:S04]  /*f9530*/  LDL.LU R17, [R1+0x588] ;  /* 0x0005880001117983 */ /* 0x000f280000300800 */
[----:B------:R-:W4:Y:S04]  /*f9540*/  LDL.LU R18, [R1+0x1650] ;  /* 0x0016500001127983 */ /* 0x000f280000300800 */
[----:B------:R-:W4:Y:S01]  /*f9550*/  LDL.LU R19, [R1+0x1658] ;  /* 0x0016580001137983 */ /* 0x000f220000300800 */
[----:B------:R-:W-:-:S05]  /*f9560*/  IMAD.MOV.U32 R21, RZ, RZ, R167 ;  /* 0x000000ffff157224 */ /* 0x000fca00078e00a7 */
        /* <DEDUP_REMOVED lines=61> */
[----:B------:R-:W-:Y:S01]  /*f9940*/  MOV R16, R116 ;  /* 0x0000007400107202 */ /* 0x000fe20000000f00 */
        /* <DEDUP_REMOVED lines=13> */
[----:B------:R-:W-:Y:S01]  /*f9a20*/  MOV R21, R170 ;  /* 0x000000aa00157202 */ /* 0x000fe20000000f00 */
        /* <DEDUP_REMOVED lines=392> */
[----:B--2---:R-:W-:Y:S01]  /*fb2b0*/  STSM.16.M88.4 [R0], R16 ;  /* 0x0000001000007844 */ /* 0x004fe20000000200 */
[----:B------:R-:W-:-:S03]  /*fb2c0*/  NOP ;  /* 0x0000000000007918 */ /* 0x000fc60000000000 */
[----:B------:R-:W1:Y:S04]  /*fb2d0*/  LDS.128 R16, [R0] ;  /* 0x0000000000107984 */ /* 0x000e680000000c00 */
[----:B-1----:R1:W-:Y:S04]  /*fb2e0*/  STL.64 [R1+0x700], R16 ;  /* 0x0007001001007387 */ /* 0x0023e80000100a00 */
[----:B------:R2:W-:Y:S04]  /*fb2f0*/  STL.64 [R1+0x708], R18 ;  /* 0x0007081201007387 */ /* 0x0005e80000100a00 */
[----:B-1----:R-:W4:Y:S04]  /*fb300*/  LDL.LU R16, [R1+0x5a0] ;  /* 0x0005a00001107983 */ /* 0x002f280000300800 */
[----:B------:R-:W4:Y:S04]  /*fb310*/  LDL.LU R17, [R1+0x5a8] ;  /* 0x0005a80001117983 */ /* 0x000f280000300800 */
[----:B--2---:R-:W4:Y:S04]  /*fb320*/  LDL.LU R18, [R1+0x16d0] ;  /* 0x0016d00001127983 */ /* 0x004f280000300800 */
[----:B------:R-:W4:Y:S01]  /*fb330*/  LDL.LU R19, [R1+0x16d8] ;  /* 0x0016d80001137983 */ /* 0x000f220000300800 */
[----:B------:R-:W-:Y:S01]  /*fb340*/  IMAD.MOV.U32 R20, RZ, RZ, R177 ;  /* 0x000000ffff147224 */ /* 0x000fe200078e00b1 */
[----:B------:R-:W-:Y:S01]  /*fb350*/  NOP ;  /* 0x0000000000007918 */ /* 0x000fe20000000000 */
[----:B------:R-:W-:-:S05]  /*fb360*/  IMAD.MOV.U32 R21, RZ, RZ, R179 ;  /* 0x000000ffff157224 */ /* 0x000fca00078e00b3 */
[----:B---3--:R-:W-:Y:S01]  /*fb370*/  STSM.16.M88.4 [R0], R20 ;  /* 0x0000001400007844 */ /* 0x008fe20000000200 */
[----:B------:R-:W-:-:S03]  /*fb380*/  NOP ;  /* 0x0000000000007918 */ /* 0x000fc60000000000 */
[----:B------:R-:W1:Y:S01]  /*fb390*/  LDS.128 R20, [R0] ;  /* 0x0000000000147984 */ /* 0x000e620000000c00 */
[----:B------:R-:W-:-:S03]  /*fb3a0*/  NOP ;  /* 0x0000000000007918 */ /* 0x000fc60000000000 */
[----:B-1----:R-:W-:Y:S04]  /*fb3b0*/  STL.64 [R1+0x5b0], R20 ;  /* 0x0005b01401007387 */ /* 0x002fe80000100a00 */
[----:B------:R-:W-:Y:S04]  /*fb3c0*/  STL.64 [R1+0x5b8], R22 ;  /* 0x0005b81601007387 */ /* 0x000fe80000100a00 */
[----:B----4-:R1:W-:Y:S01]  /*fb3d0*/  STSM.16.M88.4 [R0], R16 ;  /* 0x0000001000007844 */ /* 0x0103e20000000200 */
[----:B------:R-:W-:-:S03]  /*fb3e0*/  NOP ;  /* 0x0000000000007918 */ /* 0x000fc60000000000 */
[----:B------:R-:W2:Y:S04]  /*fb3f0*/  LDS.128 R20, [R0] ;  /* 0x0000000000147984 */ /* 0x000ea80000000c00 */
[----:B-1----:R-:W3:Y:S04]  /*fb400*/  LDL.LU R16, [R1+0x6d0] ;  /* 0x0006d00001107983 */ /* 0x002ee80000300800 */
[----:B------:R-:W3:Y:S04]  /*fb410*/  LDL.LU R17, [R1+0x6d8] ;  /* 0x0006d80001117983 */ /* 0x000ee80000300800 */
[----:B------:R-:W3:Y:S04]  /*fb420*/  LDL.LU R18, [R1+0x1680] ;  /* 0x0016800001127983 */ /* 0x000ee80000300800 */
[----:B------:R-:W3:Y:S01]  /*fb430*/  LDL.LU R19, [R1+0x1688] ;  /* 0x0016880001137983 */ /* 0x000ee20000300800 */
[----:B------:R-:W-:-:S03]  /*fb440*/  NOP ;  /* 0x0000000000007918 */ /* 0x000fc60000000000 */
[----:B--2---:R-:W-:Y:S04]  /*fb450*/  STL.64 [R1+0xf30], R20 ;  /* 0x000f301401007387 */ /* 0x004fe80000100a00 */
[----:B------:R-:W-:Y:S04]  /*fb460*/  STL.64 [R1+0xf38], R22 ;  /* 0x000f381601007387 */ /* 0x000fe80000100a00 */
[----:B---3--:R1:W-:Y:S01]  /*fb470*/  STSM.16.M88.4 [R0], R16 ;  /* 0x0000001000007844 */ /* 0x0083e20000000200 */
        /* <DEDUP_REMOVED lines=38> */
[----:B------:R1:W-:Y:S04]  /*fb6e0*/  STL.64 [R1+0xef8], R22 ;  /* 0x000ef81601007387 */ /* 0x0003e80000100a00 */
[----:B-1----:R-:W2:Y:S04]  /*fb6f0*/  LDL.LU R22, [R1+0x13e0] ;  /* 0x0013e00001167983 */ /* 0x002ea80000300800 */
[----:B------:R-:W2:Y:S04]  /*fb700*/  LDL.LU R23, [R1+0x13e8] ;  /* 0x0013e80001177983 */ /* 0x000ea80000300800 */
[----:B---3--:R1:W-:Y:S01]  /*fb710*/  STSM.16.M88.4 [R0], R16 ;  /* 0x0000001000007844 */ /* 0x0083e20000000200 */
[----:B------:R-:W-:-:S03]  /*fb720*/  NOP ;  /* 0x0000000000007918 */ /* 0x000fc60000000000 */
[----:B------:R-:W3:Y:S01]  /*fb730*/  LDS.128 R24, [R0] ;  /* 0x0000000000187984 */ /* 0x000ee20000000c00 */
[----:B-1----:R-:W-:Y:S01]  /*fb740*/  IMAD R17, R90, UR4, RZ ;  /* 0x000000045a117c24 */ /* 0x002fe2000f8e02ff */
[----:B------:R-:W-:-:S04]  /*fb750*/  ULDC UR4, c[0x0][0x248] ;  /* 0x0000920000047ab9 */ /* 0x000fc80000000800 */
[----:B------:R-:W-:Y:S04]  /*fb760*/  STL [R1+0x1034], R17 ;  /* 0x0010341101007387 */ /* 0x000fe80000100800 */
[----:B---3--:R1:W-:Y:S04]  /*fb770*/  STL.64 [R1+0xee0], R24 ;  /* 0x000ee01801007387 */ /* 0x0083e80000100a00 */
[----:B------:R-:W-:Y:S04]  /*fb780*/  STL.64 [R1+0xee8], R26 ;  /* 0x000ee81a01007387 */ /* 0x000fe80000100a00 */
[----:B------:R-:W3:Y:S04]  /*fb790*/  LDL.LU R18, [R1+0x12e0] ;  /* 0x0012e00001127983 */ /* 0x000ee80000300800 */
[----:B------:R-:W3:Y:S01]  /*fb7a0*/  LDL.LU R19, [R1+0x12e8] ;  /* 0x0012e80001137983 */ /* 0x000ee20000300800 */
[----:B------:R-:W-:Y:S01]  /*fb7b0*/  MOV R20, R128 ;  /* 0x0000008000147202 */ /* 0x000fe20000000f00 */
[----:B------:R-:W-:Y:S01]  /*fb7c0*/  IMAD.MOV.U32 R21, RZ, RZ, R130 ;  /* 0x000000ffff157224 */ /* 0x000fe200078e0082 */
[----:B-1----:R-:W-:Y:S01]  /*fb7d0*/  IADD3 R24, R17, UR4, RZ ;  /* 0x0000000411187c10 */ /* 0x002fe2000fffe0ff */
[----:B------:R-:W-:-:S03]  /*fb7e0*/  NOP ;  /* 0x0000000000007918 */ /* 0x000fc60000000000 */
[----:B--2---:R1:W-:Y:S01]  /*fb7f0*/  STSM.16.M88.4 [R0], R20 ;  /* 0x0000001400007844 */ /* 0x0043e20000000200 */
[----:B------:R-:W-:Y:S01]  /*fb800*/  IMAD.MOV.U32 R16, RZ, RZ, R180 ;  /* 0x000000ffff107224 */ /* 0x000fe200078e00b4 */
[----:B------:R-:W-:Y:S02]  /*fb810*/  ULDC UR4, c[0x0][0x248] ;  /* 0x0000920000047ab9 */ /* 0x000fe40000000800 */
[----:B------:R-:W-:Y:S01]  /*fb820*/  STL [R1+0x1030], R24 ;  /* 0x0010301801007387 */ /* 0x000fe20000100800 */
[----:B-1----:R-:W-:Y:S01]  /*fb830*/  VIADD R20, R24, UR5 ;  /* 0x0000000518147c36 */ /* 0x002fe20008000000 */
[----:B------:R-:W-:Y:S02]  /*fb840*/  NOP ;  /* 0x0000000000007918 */ /* 0x000fe40000000000 */
[----:B------:R-:W1:Y:S01]  /*fb850*/  LDS.128 R24, [R0] ;  /* 0x0000000000187984 */ /* 0x000e620000000c00 */
[----:B------:R-:W-:Y:S01]  /*fb860*/  IMAD.MOV.U32 R17, RZ, RZ, R182 ;  /* 0x000000ffff117224 */ /* 0x000fe200078e00b6 */
[----:B------:R-:W-:-:S02]  /*fb870*/  NOP ;  /* 0x0000000000007918 */ /* 0x000fc40000000000 */
[----:B------:R-:W-:Y:S01]  /*fb880*/  STL [R1+0x1028], R20 ;  /* 0x0010281401007387 */ /* 0x000fe20000100800 */
[----:B------:R-:W-:-:S03]  /*fb890*/  ULDC UR5, c[0x0][0x248] ;  /* 0x0000920000057ab9 */ /* 0x000fc60000000800 */
[----:B-1----:R-:W-:Y:S04]  /*fb8a0*/  STL.64 [R1+0xed0], R24 ;  /* 0x000ed01801007387 */ /* 0x002fe80000100a00 */
        /* <DEDUP_REMOVED lines=8> */
[----:B------:R-:W-:Y:S01]  /*fb930*/  IADD3 R20, R20, UR4, RZ ;  /* 0x0000000414147c10 */ /* 0x000fe2000fffe0ff */
[----:B------:R-:W-:Y:S01]  /*fb940*/  ULDC UR4, c[0x0][0x248] ;  /* 0x0000920000047ab9 */ /* 0x000fe20000000800 */
[----:B------:R-:W-:-:S03]  /*fb950*/  NOP ;  /* 0x0000000000007918 */ /* 0x000fc60000000000 */
[----:B------:R1:W-:Y:S02]  /*fb960*/  STL [R1+0xa0], R20 ;  /* 0x0000a01401007387 */ /* 0x0003e40000100800 */
[----:B-1----:R-:W-:Y:S01]  /*fb970*/  VIADD R20, R20, UR4 ;  /* 0x0000000414147c36 */ /* 0x002fe20008000000 */
[----:B------:R-:W-:-:S04]  /*fb980*/  ULDC UR4, c[0x0][0x248] ;  /* 0x0000920000047ab9 */ /* 0x000fc80000000800 */
[----:B------:R1:W-:Y:S04]  /*fb990*/  STL [R1+0x58], R20 ;  /* 0x0000581401007387 */ /* 0x0003e80000100800 */
[----:B--2---:R-:W-:Y:S04]  /*fb9a0*/  STL.64 [R1+0xec0], R24 ;  /* 0x000ec01801007387 */ /* 0x004fe80000100a00 */
[----:B------:R-:W-:Y:S01]  /*fb9b0*/  STL.64 [R1+0xec8], R26 ;  /* 0x000ec81a01007387 */ /* 0x000fe20000100a00 */
[----:B-1----:R-:W-:Y:S01]  /*fb9c0*/  VIADD R20, R20, UR4 ;  /* 0x0000000414147c36 */ /* 0x002fe20008000000 */
[----:B------:R-:W-:-:S04]  /*fb9d0*/  ULDC UR4, c[0x0][0x248] ;  /* 0x0000920000047ab9 */ /* 0x000fc80000000800 */
[----:B------:R-:W-:Y:S01]  /*fb9e0*/  IADD3 R209, R20, UR4, RZ ;  /* 0x0000000414d17c10 */ /* 0x000fe2000fffe0ff */
[----:B------:R-:W-:-:S04]  /*fb9f0*/  ULDC UR4, c[0x0][0x248] ;  /* 0x0000920000047ab9 */ /* 0x000fc80000000800 */
[----:B------:R-:W-:Y:S01]  /*fba00*/  VIADD R210, R209, UR4 ;  /* 0x00000004d1d27c36 */ /* 0x000fe20008000000 */
[----:B------:R-:W-:Y:S01]  /*fba10*/  ULDC UR4, c[0x0][0x244] ;  /* 0x0000910000047ab9 */ /* 0x000fe20000000800 */
[----:B------:R-:W-:Y:S01]  /*fba20*/  IMAD.U32 R87, RZ, RZ, UR6 ;  /* 0x00000006ff577e24 */ /* 0x000fe2000f8e00ff */
[----:B------:R-:W-:Y:S01]  /*fba30*/  ULDC UR6, c[0x0][0x248] ;  /* 0x0000920000067ab9 */ /* 0x000fe20000000800 */
[----:B------:R-:W-:Y:S01]  /*fba40*/  VIADD R211, R210, UR5 ;  /* 0x00000005d2d37c36 */ /* 0x000fe20008000000 */
[----:B------:R-:W-:-:S04]  /*fba50*/  ULDC UR5, c[0x0][0x244] ;  /* 0x0000910000057ab9 */ /* 0x000fc80000000800 */
[----:B------:R-:W-:Y:S01]  /*fba60*/  IADD3 R252, R211, UR6, RZ ;  /* 0x00000006d3fc7c10 */ /* 0x000fe2000fffe0ff */
[----:B------:R-:W-:-:S04]  /*fba70*/  ULDC UR6, c[0x0][0x248] ;  /* 0x0000920000067ab9 */ /* 0x000fc80000000800 */
[----:B------:R-:W-:Y:S01]  /*fba80*/  VIADD R21, R252, UR6 ;  /* 0x00000006fc157c36 */ /* 0x000fe20008000000 */
        /* <DEDUP_REMOVED lines=8> */
[----:B------:R1:W-:Y:S04]  /*fbb10*/  STL [R1+0x20], R20 ;  /* 0x0000201401007387 */ /* 0x0003e80000100800 */
[----:B------:R-:W4:Y:S04]  /*fbb20*/  LDL R91, [R1+0x2ce0] ;  /* 0x002ce000015b7983 */ /* 0x000f280000100800 */
[----:B------:R-:W4:Y:S01]  /*fbb30*/  LDL R92, [R1+0x2ce4] ;  /* 0x002ce400015c7983 */ /* 0x000f220000100800 */
[----:B-1----:R-:W1:Y:S03]  /*fbb40*/  LDC R20, c[0x0][0x244] ;  /* 0x00009100ff147b82 */ /* 0x002e660000000800 */
[----:B------:R-:W4:Y:S04]  /*fbb50*/  LDL R60, [R1+0x2cec] ;  /* 0x002cec00013c7983 */ /* 0x000f280000100800 */
[----:B--2---:R-:W-:Y:S04]  /*fbb60*/  STL.64 [R1+0xeb0], R24 ;  /* 0x000eb01801007387 */ /* 0x004fe80000100a00 */
[----:B------:R-:W-:Y:S04]  /*fbb70*/  STL.64 [R1+0xeb8], R26 ;  /* 0x000eb81a01007387 */ /* 0x000fe80000100a00 */
[----:B------:R-:W-:Y:S04]  /*fbb80*/  STL [R1], R21 ;  /* 0x0000001501007387 */ /* 0x000fe80000100800 */
[----:B------:R-:W2:Y:S04]  /*fbb90*/  LDL R93, [R1+0x2ce8] ;  /* 0x002ce800015d7983 */ /* 0x000ea80000100800 */
[----:B---3--:R3:W-:Y:S02]  /*fbba0*/  STSM.16.M88.4 [R0], R16 ;  /* 0x0000001000007844 */ /* 0x0087e40000000200 */
[----:B---3--:R-:W-:Y:S01]  /*fbbb0*/  VIADD R17, R21, UR7 ;  /* 0x0000000715117c36 */ /* 0x008fe20008000000 */
[----:B------:R-:W-:Y:S01]  /*fbbc0*/  ULDC.64 UR6, c[0x0][0x220] ;  /* 0x0000880000067ab9 */ /* 0x000fe20000000a00 */
[----:B----4-:R-:W-:Y:S01]  /*fbbd0*/  IMAD R18, R91, UR4, RZ ;  /* 0x000000045b127c24 */ /* 0x010fe2000f8e02ff */
[----:B------:R-:W3:Y:S01]  /*fbbe0*/  LDC R21, c[0x0][0x244] ;  /* 0x00009100ff157b82 */ /* 0x000ee20000000800 */
[----:B------:R-:W-:Y:S01]  /*fbbf0*/  IMAD R16, R92, UR5, RZ ;  /* 0x000000055c107c24 */ /* 0x000fe2000f8e02ff */
[----:B------:R-:W-:Y:S01]  /*fbc00*/  IADD3 R19, R17, UR8, RZ ;  /* 0x0000000811137c10 */ /* 0x000fe2000fffe0ff */
[----:B------:R-:W-:Y:S01]  /*fbc10*/  ULDC.64 UR4, c[0x0][0x220] ;  /* 0x0000880000047ab9 */ /* 0x000fe20000000a00 */
[----:B------:R1:W-:Y:S01]  /*fbc20*/  STL [R1+0x4], R17 ;  /* 0x0000041101007387 */ /* 0x0003e20000100800 */
[----:B------:R-:W-:Y:S01]  /*fbc30*/  LEA R30, P1, R18, UR4, 0x2 ;  /* 0x00000004121e7c11 */ /* 0x000fe2000f8210ff */
[----:B------:R-:W-:Y:S01]  /*fbc40*/  ULDC UR4, c[0x0][0x244] ;  /* 0x0000910000047ab9 */ /* 0x000fe20000000800 */
[----:B------:R-:W-:Y:S01]  /*fbc50*/  LEA R28, P2, R16, UR6, 0x2 ;  /* 0x00000006101c7c11 */ /* 0x000fe2000f8410ff */
[----:B------:R4:W-:Y:S01]  /*fbc60*/  STL [R1+0x8], R19 ;  /* 0x0000081301007387 */ /* 0x0009e20000100800 */
[----:B------:R-:W-:Y:S01]  /*fbc70*/  LEA.HI.X.SX32 R31, R18, UR5, 0x2, P1 ;  /* 0x00000005121f7c11 */ /* 0x000fe200088f16ff */
[----:B------:R-:W-:Y:S01]  /*fbc80*/  ULDC UR5, c[0x0][0x248] ;  /* 0x0000920000057ab9 */ /* 0x000fe20000000800 */
[----:B------:R-:W-:Y:S01]  /*fbc90*/  ULDC UR6, c[0x0][0x248] ;  /* 0x0000920000067ab9 */ /* 0x000fe20000000800 */
[----:B------:R-:W-:Y:S01]  /*fbca0*/  ULDC UR8, c[0x0][0x248] ;  /* 0x0000920000087ab9 */ /* 0x000fe20000000800 */
[----:B-1----:R-:W-:-:S02]  /*fbcb0*/  IMAD R17, R20, 0x80, R18 ;  /* 0x0000008014117824 */ /* 0x002fc400078e0212 */
[----:B----4-:R-:W-:-:S05]  /*fbcc0*/  VIADD R19, R19, UR9 ;  /* 0x0000000913137c36 */ /* 0x010fca0008000000 */
[----:B------:R-:W-:Y:S01]  /*fbcd0*/  IADD3 R18, R19, UR5, RZ ;  /* 0x0000000513127c10 */ /* 0x000fe2000fffe0ff */
[----:B------:R1:W-:Y:S01]  /*fbce0*/  STL [R1+0xc], R19 ;  /* 0x00000c1301007387 */ /* 0x0003e20000100800 */
[----:B------:R-:W-:Y:S01]  /*fbcf0*/  LEA.HI.X.SX32 R29, R16, UR7, 0x2, P2 ;  /* 0x00000007101d7c11 */ /* 0x000fe200090f16ff */
[----:B------:R-:W-:Y:S01]  /*fbd00*/  ULDC UR7, c[0x0][0x248] ;  /* 0x0000920000077ab9 */ /* 0x000fe20000000800 */
[----:B------:R-:W-:Y:S01]  /*fbd10*/  ULDC UR5, c[0x0][0x244] ;  /* 0x0000910000057ab9 */ /* 0x000fe20000000800 */
[----:B------:R4:W-:Y:S01]  /*fbd20*/  STL [R1+0x24], R18 ;  /* 0x0000241201007387 */ /* 0x0009e20000100800 */
[----:B--2---:R-:W-:Y:S01]  /*fbd30*/  IMAD R16, R93, UR4, RZ ;  /* 0x000000045d107c24 */ /* 0x004fe2000f8e02ff */
[----:B------:R-:W-:Y:S01]  /*fbd40*/  ULDC UR4, c[0x0][0x248] ;  /* 0x0000920000047ab9 */ /* 0x000fe20000000800 */
[----:B-1----:R-:W1:Y:S01]  /*fbd50*/  LDC R19, c[0x0][0x244] ;  /* 0x00009100ff137b82 */ /* 0x002e620000000800 */
[----:B----4-:R-:W-:-:S05]  /*fbd60*/  VIADD R18, R18, UR6 ;  /* 0x0000000612127c36 */ /* 0x010fca0008000000 */
[----:B------:R2:W-:Y:S02]  /*fbd70*/  STL [R1+0x28], R18 ;  /* 0x0000281201007387 */ /* 0x0005e40000100800 */
[----:B--2---:R-:W-:Y:S01]  /*fbd80*/  VIADD R18, R18, UR7 ;  /* 0x0000000712127c36 */ /* 0x004fe20008000000 */
[----:B------:R-:W-:-:S04]  /*fbd90*/  ULDC.64 UR6, c[0x0][0x220] ;  /* 0x0000880000067ab9 */ /* 0x000fc80000000a00 */
[----:B------:R-:W-:Y:S01]  /*fbda0*/  IADD3 R20, R18, UR4, RZ ;  /* 0x0000000412147c10 */ /* 0x000fe2000fffe0ff */
[----:B------:R2:W-:Y:S01]  /*fbdb0*/  STL [R1+0x2c], R18 ;  /* 0x00002c1201007387 */ /* 0x0005e20000100800 */
[C---:B------:R-:W-:Y:S01]  /*fbdc0*/  LEA R26, P1, R16.reuse, UR6, 0x2 ;  /* 0x00000006101a7c11 */ /* 0x040fe2000f8210ff */
[----:B------:R-:W-:Y:S02]  /*fbdd0*/  ULDC UR6, c[0x0][0x248] ;  /* 0x0000920000067ab9 */ /* 0x000fe40000000800 */
[----:B------:R4:W-:Y:S01]  /*fbde0*/  STL [R1+0x30], R20 ;  /* 0x0000301401007387 */ /* 0x0009e20000100800 */
[----:B------:R-:W-:Y:S01]  /*fbdf0*/  LEA.HI.X.SX32 R27, R16, UR7, 0x2, P1 ;  /* 0x00000007101b7c11 */ /* 0x000fe200088f16ff */
[----:B--2---:R-:W-:Y:S01]  /*fbe00*/  IMAD R18, R60, UR5, RZ ;  /* 0x000000053c127c24 */ /* 0x004fe2000f8e02ff */
[----:B------:R-:W-:Y:S01]  /*fbe10*/  ULDC.64 UR4, c[0x0][0x220] ;  /* 0x0000880000047ab9 */ /* 0x000fe20000000a00 */
[----:B----4-:R-:W-:-:S03]  /*fbe20*/  VIADD R20, R20, UR8 ;  /* 0x0000000814147c36 */ /* 0x010fc60008000000 */
[----:B------:R-:W-:Y:S01]  /*fbe30*/  LEA R24, P1, R18, UR4, 0x2 ;  /* 0x0000000412187c11 */ /* 0x000fe2000f8210ff */
[----:B------:R-:W-:Y:S01]  /*fbe40*/  ULDC UR4, c[0x0][0x248] ;  /* 0x0000920000047ab9 */ /* 0x000fe20000000800 */
[----:B------:R-:W-:Y:S01]  /*fbe50*/  ULDC UR8, c[0x0][0x248] ;  /* 0x0000920000087ab9 */ /* 0x000fe20000000800 */
[----:B------:R-:W-:Y:S01]  /*fbe60*/  VIADD R16, R20, UR6 ;  /* 0x0000000614107c36 */ /* 0x000fe20008000000 */
[----:B------:R-:W-:Y:S01]  /*fbe70*/  STL [R1+0x34], R20 ;  /* 0x0000341401007387 */ /* 0x000fe20000100800 */
[----:B------:R-:W-:-:S03]  /*fbe80*/  ULDC UR6, c[0x0][0x248] ;  /* 0x0000920000067ab9 */ /* 0x000fc60000000800 */
[----:B------:R2:W-:Y:S01]  /*fbe90*/  STL [R1+0x38], R16 ;  /* 0x0000381001007387 */ /* 0x0005e20000100800 */
[----:B------:R-:W-:Y:S02]  /*fbea0*/  LEA.HI.X.SX32 R25, R18, UR5, 0x2, P1 ;  /* 0x0000000512197c11 */ /* 0x000fe400088f16ff */
[----:B--2---:R-:W-:Y:S01]  /*fbeb0*/  IADD3 R16, R16, UR4, RZ ;  /* 0x0000000410107c10 */ /* 0x004fe2000fffe0ff */
[----:B------:R-:W-:-:S04]  /*fbec0*/  ULDC.64 UR4, c[0x0][0x220] ;  /* 0x0000880000047ab9 */ /* 0x000fc80000000a00 */
[----:B------:R-:W-:Y:S01]  /*fbed0*/  VIADD R18, R16, UR6 ;  /* 0x0000000610127c36 */ /* 0x000fe20008000000 */
[C---:B------:R-:W-:Y:S01]  /*fbee0*/  LEA R22, P1, R17.reuse, UR4, 0x2 ;  /* 0x0000000411167c11 */ /* 0x040fe2000f8210ff */
[----:B------:R1:W-:Y:S01]  /*fbef0*/  STL [R1+0x3c], R16 ;  /* 0x00003c1001007387 */ /* 0x0003e20000100800 */
[----:B------:R-:W-:Y:S01]  /*fbf00*/  ULDC UR4, c[0x0][0x248] ;  /* 0x0000920000047ab9 */ /* 0x000fe20000000800 */
[----:B------:R-:W-:Y:S02]  /*fbf10*/  ULDC UR6, c[0x0][0x248] ;  /* 0x0000920000067ab9 */ /* 0x000fe40000000800 */
[----:B------:R2:W-:Y:S01]  /*fbf20*/  STL [R1+0x50], R18 ;  /* 0x0000501201007387 */ /* 0x0005e20000100800 */
[----:B------:R-:W-:Y:S01]  /*fbf30*/  LEA.HI.X.SX32 R23, R17, UR5, 0x2, P1 ;  /* 0x0000000511177c11 */ /* 0x000fe200088f16ff */
[----:B-1----:R-:W-:Y:S01]  /*fbf40*/  IMAD R16, R19, 0x20, R17 ;  /* 0x0000002013107824 */ /* 0x002fe200078e0211 */
[----:B--2---:R-:W-:Y:S01]  /*fbf50*/  IADD3 R18, R18, UR4, RZ ;  /* 0x0000000412127c10 */ /* 0x004fe2000fffe0ff */
[----:B------:R-:W-:-:S04]  /*fbf60*/  ULDC.64 UR4, c[0x0][0x220] ;  /* 0x0000880000047ab9 */ /* 0x000fc80000000a00 */
[----:B------:R1:W-:Y:S01]  /*fbf70*/  STL [R1+0x54], R18 ;  /* 0x0000541201007387 */ /* 0x0003e20000100800 */
[----:B------:R-:W-:Y:S01]  /*fbf80*/  LEA R20, P1, R16, UR4, 0x2 ;  /* 0x0000000410147c11 */ /* 0x000fe2000f8210ff */
[----:B------:R-:W-:Y:S01]  /*fbf90*/  ULDC UR4, c[0x0][0x248] ;  /* 0x0000920000047ab9 */ /* 0x000fe20000000800 */
[----:B-1----:R-:W-:Y:S01]  /*fbfa0*/  VIADD R18, R18, UR6 ;  /* 0x0000000612127c36 */ /* 0x002fe20008000000 */
[----:B------:R-:W-:-:S04]  /*fbfb0*/  ULDC UR6, c[0x0][0x248] ;  /* 0x0000920000067ab9 */ /* 0x000fc80000000800 */
[----:B------:R1:W-:Y:S01]  /*fbfc0*/  STL [R1+0x5c], R18 ;  /* 0x00005c1201007387 */ /* 0x0003e20000100800 */
[----:B---3--:R-:W-:Y:S01]  /*fbfd0*/  IMAD R17, R21, 0x20, R16 ;  /* 0x0000002015117824 */ /* 0x008fe200078e0210 */
[----:B------:R-:W-:Y:S02]  /*fbfe0*/  LEA.HI.X.SX32 R21, R16, UR5, 0x2, P1 ;  /* 0x0000000510157c11 */ /* 0x000fe400088f16ff */
[----:B-1----:R-:W-:Y:S01]  /*fbff0*/  IADD3 R18, R18, UR4, RZ ;  /* 0x0000000412127c10 */ /* 0x002fe2000fffe0ff */
[----:B------:R-:W-:-:S04]  /*fc000*/  ULDC.64 UR4, c[0x0][0x220] ;  /* 0x0000880000047ab9 */ /* 0x000fc80000000a00 */
[----:B------:R-:W-:Y:S01]  /*fc010*/  VIADD R16, R18, UR6 ;  /* 0x0000000612107c36 */ /* 0x000fe20008000000 */
[----:B------:R1:W-:Y:S01]  /*fc020*/  STL [R1+0x60], R18 ;  /* 0x0000601201007387 */ /* 0x0003e20000100800 */
[----:B------:R-:W-:Y:S01]  /*fc030*/  IMAD R32, R32, 0x20, R17 ;  /* 0x0000002020207824 */ /* 0x000fe200078e0211 */
[----:B------:R-:W-:Y:S02]  /*fc040*/  ULDC.64 UR6, c[0x0][0x220] ;  /* 0x0000880000067ab9 */ /* 0x000fe40000000a00 */
[----:B------:R-:W-:Y:S01]  /*fc050*/  IADD3 R33, R16, UR8, RZ ;  /* 0x0000000810217c10 */ /* 0x000fe2000fffe0ff */
[----:B------:R2:W-:Y:S01]  /*fc060*/  STL [R1+0x64], R16 ;  /* 0x0000641001007387 */ /* 0x0005e20000100800 */
[----:B------:R-:W-:Y:S01]  /*fc070*/  ULDC UR8, c[0x0][0x248] ;  /* 0x0000920000087ab9 */ /* 0x000fe20000000800 */
[----:B-1----:R-:W-:Y:S01]  /*fc080*/  LEA R18, P1, R17, UR4, 0x2 ;  /* 0x0000000411127c11 */ /* 0x002fe2000f8210ff */
[----:B------:R-:W-:Y:S01]  /*fc090*/  ULDC UR4, c[0x0][0x248] ;  /* 0x0000920000047ab9 */ /* 0x000fe20000000800 */
[----:B------:R1:W-:Y:S01]  /*fc0a0*/  STL [R1+0x68], R33 ;  /* 0x0000682101007387 */ /* 0x0003e20000100800 */
[----:B--2---:R-:W-:Y:S01]  /*fc0b0*/  LEA R16, P2, R32, UR6, 0x2 ;  /* 0x0000000620107c11 */ /* 0x004fe2000f8410ff */
[----:B------:R-:W-:Y:S01]  /*fc0c0*/  ULDC UR6, c[0x0][0x248] ;  /* 0x0000920000067ab9 */ /* 0x000fe20000000800 */
[----:B-1----:R-:W-:Y:S01]  /*fc0d0*/  VIADD R33, R33, UR4 ;  /* 0x0000000421217c36 */ /* 0x002fe20008000000 */
[----:B------:R-:W-:-:S04]  /*fc0e0*/  ULDC UR4, c[0x0][0x248] ;  /* 0x0000920000047ab9 */ /* 0x000fc80000000800 */
[----:B------:R1:W-:Y:S01]  /*fc0f0*/  STL [R1+0x6c], R33 ;  /* 0x00006c2101007387 */ /* 0x0003e20000100800 */
[----:B------:R-:W-:Y:S01]  /*fc100*/  LEA.HI.X.SX32 R19, R17, UR5, 0x2, P1 ;  /* 0x0000000511137c11 */ /* 0x000fe200088f16ff */
[----:B------:R-:W-:Y:S01]  /*fc110*/  ULDC UR5, c[0x0][0x228] ;  /* 0x00008a0000057ab9 */ /* 0x000fe20000000800 */
[----:B------:R-:W-:Y:S01]  /*fc120*/  LEA.HI.X.SX32 R17, R32, UR7, 0x2, P2 ;  /* 0x0000000720117c11 */ /* 0x000fe200090f16ff */
[----:B------:R-:W-:Y:S01]  /*fc130*/  ULDC UR7, c[0x0][0x248] ;  /* 0x0000920000077ab9 */ /* 0x000fe20000000800 */
[----:B-1----:R-:W-:Y:S01]  /*fc140*/  VIADD R33, R33, UR4 ;  /* 0x0000000421217c36 */ /* 0x002fe20008000000 */
[----:B------:R-:W-:-:S04]  /*fc150*/  ULDC UR4, c[0x0][0x248] ;  /* 0x0000920000047ab9 */ /* 0x000fc80000000800 */
[----:B------:R-:W-:Y:S01]  /*fc160*/  IADD3 R32, R33, UR4, RZ ;  /* 0x0000000421207c10 */ /* 0x000fe2000fffe0ff */
[----:B------:R-:W-:Y:S01]  /*fc170*/  STL [R1+0x80], R33 ;  /* 0x0000802101007387 */ /* 0x000fe20000100800 */
[----:B------:R-:W-:-:S03]  /*fc180*/  ULDC UR4, c[0x0][0x248] ;  /* 0x0000920000047ab9 */ /* 0x000fc60000000800 */
[----:B------:R1:W-:Y:S02]  /*fc190*/  STL [R1+0x84], R32 ;  /* 0x0000842001007387 */ /* 0x0003e40000100800 */
[----:B-1----:R-:W-:Y:S01]  /*fc1a0*/  VIADD R32, R32, UR4 ;  /* 0x0000000420207c36 */ /* 0x002fe20008000000 */
[----:B------:R-:W-:-:S04]  /*fc1b0*/  ULDC UR4, c[0x0][0x228] ;  /* 0x00008a0000047ab9 */ /* 0x000fc80000000800 */
[----:B------:R1:W-:Y:S02]  /*fc1c0*/  STL [R1+0x88], R32 ;  /* 0x0000882001007387 */ /* 0x0003e40000100800 */
[----:B-1----:R-:W-:Y:S01]  /*fc1d0*/  VIADD R32, R32, UR6 ;  /* 0x0000000620207c36 */ /* 0x002fe20008000000 */
[----:B------:R-:W-:-:S04]  /*fc1e0*/  ULDC UR6, c[0x0][0x228] ;  /* 0x00008a0000067ab9 */ /* 0x000fc80000000800 */
[----:B------:R1:W-:Y:S02]  /*fc1f0*/  STL [R1+0x8c], R32 ;  /* 0x00008c2001007387 */ /* 0x0003e40000100800 */
[----:B-1----:R-:W-:Y:S01]  /*fc200*/  IADD3 R32, R32, UR7, RZ ;  /* 0x0000000720207c10 */ /* 0x002fe2000fffe0ff */
[----:B------:R-:W-:-:S04]  /*fc210*/  ULDC UR7, c[0x0][0x228] ;  /* 0x00008a0000077ab9 */ /* 0x000fc80000000800 */
        /* <DEDUP_REMOVED lines=39> */
[----:B------:R1:W-:Y:S04]  /*fc490*/  STL [R1+0xd4], R32 ;  /* 0x0000d42001007387 */ /* 0x0003e80000100800 */
[----:B------:R-:W2:Y:S01]  /*fc4a0*/  LDL R94, [R1+0x2cf0] ;  /* 0x002cf000015e7983 */ /* 0x000ea20000100800 */
[----:B-1----:R-:W-:Y:S01]  /*fc4b0*/  VIADD R32, R32, UR8 ;  /* 0x0000000820207c36 */ /* 0x002fe20008000000 */
[----:B------:R-:W-:-:S04]  /*fc4c0*/  ULDC UR8, c[0x0][0x248] ;  /* 0x0000920000087ab9 */ /* 0x000fc80000000800 */
[----:B------:R1:W-:Y:S02]  /*fc4d0*/  STL [R1+0xd8], R32 ;  /* 0x0000d82001007387 */ /* 0x0003e40000100800 */
[----:B-1----:R-:W-:Y:S01]  /*fc4e0*/  IADD3 R32, R32, UR8, RZ ;  /* 0x0000000820207c10 */ /* 0x002fe2000fffe0ff */
[----:B------:R-:W-:-:S04]  /*fc4f0*/  ULDC UR8, c[0x0][0x248] ;  /* 0x0000920000087ab9 */ /* 0x000fc80000000800 */
[----:B------:R1:W-:Y:S04]  /*fc500*/  STL [R1+0xdc], R32 ;  /* 0x0000dc2001007387 */ /* 0x0003e80000100800 */
[----:B------:R-:W3:Y:S01]  /*fc510*/  LDL R97, [R1+0x2cfc] ;  /* 0x002cfc0001617983 */ /* 0x000ee20000100800 */
[----:B-1----:R-:W-:Y:S01]  /*fc520*/  VIADD R32, R32, UR8 ;  /* 0x0000000820207c36 */ /* 0x002fe20008000000 */
[----:B------:R-:W-:-:S04]  /*fc530*/  ULDC UR8, c[0x0][0x248] ;  /* 0x0000920000087ab9 */ /* 0x000fc80000000800 */
[----:B------:R1:W-:Y:S02]  /*fc540*/  STL [R1+0xe0], R32 ;  /* 0x0000e02001007387 */ /* 0x0003e40000100800 */
[----:B-1----:R-:W-:Y:S01]  /*fc550*/  VIADD R32, R32, UR8 ;  /* 0x0000000820207c36 */ /* 0x002fe20008000000 */
[----:B------:R-:W-:-:S04]  /*fc560*/  ULDC UR8, c[0x0][0x248] ;  /* 0x0000920000087ab9 */ /* 0x000fc80000000800 */
[----:B------:R1:W-:Y:S04]  /*fc570*/  STL [R1+0xe4], R32 ;  /* 0x0000e42001007387 */ /* 0x0003e80000100800 */
[----:B------:R-:W4:Y:S01]  /*fc580*/  LDL R96, [R1+0x2cf8] ;  /* 0x002cf80001607983 */ /* 0x000f220000100800 */
[----:B-1----:R-:W-:Y:S01]  /*fc590*/  IADD3 R32, R32, UR8, RZ ;  /* 0x0000000820207c10 */ /* 0x002fe2000fffe0ff */
[----:B------:R-:W-:-:S04]  /*fc5a0*/  ULDC UR8, c[0x0][0x248] ;  /* 0x0000920000087ab9 */ /* 0x000fc80000000800 */
[----:B------:R1:W-:Y:S04]  /*fc5b0*/  STL [R1+0xd0], R32 ;  /* 0x0000d02001007387 */ /* 0x0003e80000100800 */
[----:B------:R-:W4:Y:S01]  /*fc5c0*/  LDL R95, [R1+0x2cf4] ;  /* 0x002cf400015f7983 */ /* 0x000f220000100800 */
[----:B-1----:R-:W-:Y:S01]  /*fc5d0*/  VIADD R32, R32, UR8 ;  /* 0x0000000820207c36 */ /* 0x002fe20008000000 */
[----:B------:R-:W-:-:S04]  /*fc5e0*/  ULDC UR8, c[0x0][0x248] ;  /* 0x0000920000087ab9 */ /* 0x000fc80000000800 */
[----:B------:R1:W-:Y:S02]  /*fc5f0*/  STL [R1+0xc8], R32 ;  /* 0x0000c82001007387 */ /* 0x0003e40000100800 */
[----:B-1----:R-:W-:Y:S01]  /*fc600*/  VIADD R32, R32, UR8 ;  /* 0x0000000820207c36 */ /* 0x002fe20008000000 */
[----:B------:R-:W-:-:S04]  /*fc610*/  ULDC UR8, c[0x0][0x248] ;  /* 0x0000920000087ab9 */ /* 0x000fc80000000800 */
[----:B------:R1:W-:Y:S02]  /*fc620*/  STL [R1+0xc4], R32 ;  /* 0x0000c42001007387 */ /* 0x0003e40000100800 */
[----:B-1----:R-:W-:Y:S01]  /*fc630*/  IADD3 R32, R32, UR8, RZ ;  /* 0x0000000820207c10 */ /* 0x002fe2000fffe0ff */
[----:B------:R-:W-:-:S04]  /*fc640*/  ULDC.64 UR8, c[0x0][0x228] ;  /* 0x00008a0000087ab9 */ /* 0x000fc80000000a00 */
[----:B------:R1:W-:Y:S02]  /*fc650*/  STL [R1+0xf8], R32 ;  /* 0x0000f82001007387 */ /* 0x0003e40000100800 */
[----:B-1----:R-:W-:Y:S01]  /*fc660*/  VIADD R32, R32, UR15 ;  /* 0x0000000f20207c36 */ /* 0x002fe20008000000 */
[----:B------:R-:W-:Y:S01]  /*fc670*/  LOP3.LUT R208, R208, 0x7fffffff, RZ, 0xc0, !PT ;  /* 0x7fffffffd0d07812 */ /* 0x000fe200078ec0ff */
[----:B------:R-:W-:-:S03]  /*fc680*/  ULDC UR15, c[0x0][0x228] ;  /* 0x00008a00000f7ab9 */ /* 0x000fc60000000800 */
[----:B------:R1:W-:Y:S01]  /*fc690*/  STL [R1+0xf4], R32 ;  /* 0x0000f42001007387 */ /* 0x0003e20000100800 */
[----:B--2---:R-:W-:Y:S01]  /*fc6a0*/  ISETP.LT.AND P1, PT, R94, UR8, !P0 ;  /* 0x000000085e007c0c */ /* 0x004fe2000c721270 */
[----:B------:R-:W-:-:S12]  /*fc6b0*/  ULDC UR8, c[0x0][0x248] ;  /* 0x0000920000087ab9 */ /* 0x000fd80000000800 */
[----:B------:R-:W-:-:S04]  /*fc6c0*/  @P1 LOP3.LUT R2, R2, 0x40000, RZ, 0xfc, !PT ;  /* 0x0004000002021812 */ /* 0x000fc800078efcff */
[----:B------:R-:W-:Y:S02]  /*fc6d0*/  LOP3.LUT R2, R2, 0xffdfffff, RZ, 0xc0, !PT ;  /* 0xffdfffff02027812 */ /* 0x000fe400078ec0ff */
[----:B---3--:R-:W-:Y:S01]  /*fc6e0*/  ISETP.LT.AND P1, PT, R97, UR16, !P0 ;  /* 0x0000001061007c0c */ /* 0x008fe2000c721270 */
[----:B-1----:R-:W-:Y:S01]  /*fc6f0*/  VIADD R32, R32, UR8 ;  /* 0x0000000820207c36 */ /* 0x002fe20008000000 */
[----:B------:R-:W-:Y:S01]  /*fc700*/  ULDC UR8, c[0x0][0x248] ;  /* 0x0000920000087ab9 */ /* 0x000fe20000000800 */
[----:B------:R-:W-:Y:S01]  /*fc710*/  LOP3.LUT R207, R207, 0x7fffffff, RZ, 0xc0, !PT ;  /* 0x7fffffffcfcf7812 */ /* 0x000fe200078ec0ff */
[----:B------:R-:W-:-:S09]  /*fc720*/  ULDC UR16, c[0x0][0x228] ;  /* 0x00008a0000107ab9 */ /* 0x000fd20000000800 */
[----:B------:R-:W-:-:S04]  /*fc730*/  @P1 LOP3.LUT R2, R2, 0x200000, RZ, 0xfc, !PT ;  /* 0x0020000002021812 */ /* 0x000fc800078efcff */
[----:B------:R-:W-:Y:S02]  /*fc740*/  LOP3.LUT R2, R2, 0xffefffff, RZ, 0xc0, !PT ;  /* 0xffefffff02027812 */ /* 0x000fe400078ec0ff */
[----:B----4-:R-:W-:Y:S01]  /*fc750*/  ISETP.LT.AND P1, PT, R96, UR17, !P0 ;  /* 0x0000001160007c0c */ /* 0x010fe2000c721270 */
[----:B------:R1:W-:Y:S01]  /*fc760*/  STL [R1+0xf0], R32 ;  /* 0x0000f02001007387 */ /* 0x0003e20000100800 */
[----:B------:R-:W-:-:S11]  /*fc770*/  ULDC UR17, c[0x0][0x228] ;  /* 0x00008a0000117ab9 */ /* 0x000fd60000000800 */
[----:B------:R-:W-:Y:S02]  /*fc780*/  @P1 LOP3.LUT R2, R2, 0x100000, RZ, 0xfc, !PT ;  /* 0x0010000002021812 */ /* 0x000fe400078efcff */
[----:B------:R-:W-:Y:S01]  /*fc790*/  ISETP.LT.AND P1, PT, R95, UR28, !P0 ;  /* 0x0000001c5f007c0c */ /* 0x000fe2000c721270 */
[----:B------:R-:W-:Y:S01]  /*fc7a0*/  ULDC UR28, c[0x0][0x228] ;  /* 0x00008a00001c7ab9 */ /* 0x000fe20000000800 */
[----:B------:R-:W-:-:S11]  /*fc7b0*/  LOP3.LUT R2, R2, 0xfff7ffff, RZ, 0xc0, !PT ;  /* 0xfff7ffff02027812 */ /* 0x000fd600078ec0ff */
[----:B------:R-:W-:Y:S02]  /*fc7c0*/  @P1 LOP3.LUT R2, R2, 0x80000, RZ, 0xfc, !PT ;  /* 0x0008000002021812 */ /* 0x000fe400078efcff */
[----:B------:R-:W-:Y:S02]  /*fc7d0*/  ISETP.LT.AND P1, PT, R60, UR55, !P0 ;  /* 0x000000373c007c0c */ /* 0x000fe4000c721270 */
[----:B------:R-:W-:Y:S02]  /*fc7e0*/  LOP3.LUT R2, R2, 0xfffdffff, RZ, 0xc0, !PT ;  /* 0xfffdffff02027812 */ /* 0x000fe400078ec0ff */
[----:B-1----:R-:W-:Y:S01]  /*fc7f0*/  IADD3 R32, R32, UR8, RZ ;  /* 0x0000000820207c10 */ /* 0x002fe2000fffe0ff */
[----:B------:R-:W-:-:S08]  /*fc800*/  ULDC UR8, c[0x0][0x248] ;  /* 0x0000920000087ab9 */ /* 0x000fd00000000800 */
[----:B------:R-:W-:Y:S02]  /*fc810*/  @P1 LOP3.LUT R2, R2, 0x20000, RZ, 0xfc, !PT ;  /* 0x0002000002021812 */ /* 0x000fe400078efcff */
[----:B------:R-:W-:Y:S01]  /*fc820*/  ISETP.LT.AND P1, PT, R93, UR54, !P0 ;  /* 0x000000365d007c0c */ /* 0x000fe2000c721270 */
[----:B------:R1:W-:Y:S01]  /*fc830*/  STL [R1+0xec], R32 ;  /* 0x0000ec2001007387 */ /* 0x0003e20000100800 */
[----:B------:R-:W-:Y:S01]  /*fc840*/  LOP3.LUT R2, R2, 0xfffeffff, RZ, 0xc0, !PT ;  /* 0xfffeffff02027812 */ /* 0x000fe200078ec0ff */
[----:B------:R-:W-:Y:S01]  /*fc850*/  ULDC.64 UR54, c[0x0][0x228] ;  /* 0x00008a0000367ab9 */ /* 0x000fe20000000a00 */
[----:B-1----:R-:W-:Y:S01]  /*fc860*/  VIADD R32, R32, UR8 ;  /* 0x0000000820207c36 */ /* 0x002fe20008000000 */
[----:B------:R-:W-:-:S08]  /*fc870*/  ULDC UR8, c[0x0][0x248] ;  /* 0x0000920000087ab9 */ /* 0x000fd00000000800 */
[----:B------:R-:W-:Y:S02]  /*fc880*/  @P1 LOP3.LUT R2, R2, 0x10000, RZ, 0xfc, !PT ;  /* 0x0001000002021812 */ /* 0x000fe400078efcff */
[----:B------:R-:W-:Y:S01]  /*fc890*/  ISETP.LT.AND P1, PT, R92, UR5, !P0 ;  /* 0x000000055c007c0c */ /* 0x000fe2000c721270 */
[----:B------:R1:W-:Y:S01]  /*fc8a0*/  STL [R1+0xe8], R32 ;  /* 0x0000e82001007387 */ /* 0x0003e20000100800 */
[----:B------:R-:W-:Y:S01]  /*fc8b0*/  ISETP.LT.AND P0, PT, R91, UR4, !P0 ;  /* 0x000000045b007c0c */ /* 0x000fe2000c701270 */
[----:B------:R-:W-:Y:S01]  /*fc8c0*/  ULDC UR4, c[0x0][0x248] ;  /* 0x0000920000047ab9 */ /* 0x000fe20000000800 */
[----:B-1----:R-:W-:Y:S01]  /*fc8d0*/  VIADD R32, R32, UR8 ;  /* 0x0000000820207c36 */ /* 0x002fe20008000000 */
[----:B------:R-:W-:-:S04]  /*fc8e0*/  ULDC UR8, c[0x0][0x248] ;  /* 0x0000920000087ab9 */ /* 0x000fc80000000800 */
[----:B------:R1:W-:Y:S01]  /*fc8f0*/  STL [R1+0xfc], R32 ;  /* 0x0000fc2001007387 */ /* 0x0003e20000100800 */
[----:B------:R-:W-:Y:S02]  /*fc900*/  LOP3.LUT R2, R2, 0xffff7fff, RZ, 0xc0, !PT ;  /* 0xffff7fff02027812 */ /* 0x000fe400078ec0ff */
[----:B-1----:R-:W-:Y:S01]  /*fc910*/  IADD3 R32, R32, UR8, RZ ;  /* 0x0000000820207c10 */ /* 0x002fe2000fffe0ff */
[----:B------:R-:W-:Y:S01]  /*fc920*/  ULDC UR8, c[0x0][0x248] ;  /* 0x0000920000087ab9 */ /* 0x000fe20000000800 */
[----:B------:R-:W-:-:S03]  /*fc930*/  @P1 LOP3.LUT R2, R2, 0x8000, RZ, 0xfc, !PT ;  /* 0x0000800002021812 */ /* 0x000fc600078efcff */
[----:B------:R1:W-:Y:S01]  /*fc940*/  STL [R1+0x100], R32 ;  /* 0x0001002001007387 */ /* 0x0003e20000100800 */
[----:B------:R-:W-:Y:S01]  /*fc950*/  LOP3.LUT R2, R2, 0xffffbfff, RZ, 0xc0, !PT ;  /* 0xffffbfff02027812 */ /* 0x000fe200078ec0ff */
[----:B-1----:R-:W-:-:S04]  /*fc960*/  VIADD R32, R32, UR8 ;  /* 0x0000000820207c36 */ /* 0x002fc80008000000 */
[----:B------:R-:W-:Y:S01]  /*fc970*/  VIADD R33, R32, UR4 ;  /* 0x0000000420217c36 */ /* 0x000fe20008000000 */
[----:B------:R1:W-:Y:S01]  /*fc980*/  STL [R1+0x104], R32 ;  /* 0x0001042001007387 */ /* 0x0003e20000100800 */
[----:B------:R-:W-:Y:S01]  /*fc990*/  @P0 LOP3.LUT R2, R2, 0x4000, RZ, 0xfc, !PT ;  /* 0x0000400002020812 */ /* 0x000fe200078efcff */
[----:B------:R-:W-:Y:S01]  /*fc9a0*/  ULDC.64 UR4, c[0x0][0x228] ;  /* 0x00008a0000047ab9 */ /* 0x000fe20000000a00 */
[----:B-1----:R-:W-:-:S04]  /*fc9b0*/  IADD3 R32, R90, 0x3f, RZ ;  /* 0x0000003f5a207810 */ /* 0x002fc80007ffe0ff */
[----:B------:R-:W-:Y:S02]  /*fc9c0*/  ISETP.GE.AND P0, PT, R32, UR55, PT ;  /* 0x0000003720007c0c */ /* 0x000fe4000bf06270 */
[----:B------:R-:W-:Y:S01]  /*fc9d0*/  LOP3.LUT R2, R2, 0xfffffbff, RZ, 0xc0, !PT ;  /* 0xfffffbff02027812 */ /* 0x000fe200078ec0ff */
[----:B------:R-:W-:Y:S01]  /*fc9e0*/  VIADD R32, R90, 0x3e ;  /* 0x0000003e5a207836 */ /* 0x000fe20000000000 */
[----:B------:R-:W-:Y:S01]  /*fc9f0*/  ISETP.LT.AND P1, PT, R94, UR4, !P0 ;  /* 0x000000045e007c0c */ /* 0x000fe2000c721270 */
[----:B------:R-:W-:Y:S01]  /*fca00*/  ULDC UR4, c[0x0][0x248] ;  /* 0x0000920000047ab9 */ /* 0x000fe20000000800 */
[----:B------:R-:W-:Y:S01]  /*fca10*/  ISETP.LT.AND P3, PT, R97, UR6, !P0 ;  /* 0x0000000661007c0c */ /* 0x000fe2000c761270 */
[----:B------:R1:W-:Y:S01]  /*fca20*/  STL [R1+0x108], R33 ;  /* 0x0001082101007387 */ /* 0x0003e20000100800 */
[----:B------:R-:W-:Y:S01]  /*fca30*/  ISETP.LT.AND P2, PT, R96, UR47, !P0 ;  /* 0x0000002f60007c0c */ /* 0x000fe2000c741270 */
[----:B------:R-:W-:Y:S01]  /*fca40*/  ULDC UR55, c[0x0][0x228] ;  /* 0x00008a0000377ab9 */ /* 0x000fe20000000800 */
[----:B------:R-:W-:-:S07]  /*fca50*/  ULDC UR47, c[0x0][0x228] ;  /* 0x00008a00002f7ab9 */ /* 0x000fce0000000800 */
[----:B------:R-:W-:-:S04]  /*fca60*/  @P1 LOP3.LUT R2, R2, 0x400, RZ, 0xfc, !PT ;  /* 0x0000040002021812 */ /* 0x000fc800078efcff */
[----:B------:R-:W-:-:S04]  /*fca70*/  LOP3.LUT R2, R2, 0xffffdfff, RZ, 0xc0, !PT ;  /* 0xffffdfff02027812 */ /* 0x000fc800078ec0ff */
[----:B------:R-:W-:Y:S02]  /*fca80*/  @P3 LOP3.LUT R2, R2, 0x2000, RZ, 0xfc, !PT ;  /* 0x0000200002023812 */ /* 0x000fe400078efcff */
[----:B------:R-:W-:Y:S01]  /*fca90*/  ISETP.LT.AND P1, PT, R95, UR7, !P0 ;  /* 0x000000075f007c0c */ /* 0x000fe2000c721270 */
[----:B------:R-:W-:Y:S01]  /*fcaa0*/  ULDC.64 UR6, c[0x0][0x228] ;  /* 0x00008a0000067ab9 */ /* 0x000fe20000000a00 */
[----:B------:R-:W-:-:S04]  /*fcab0*/  LOP3.LUT R2, R2, 0xffffefff, RZ, 0xc0, !PT ;  /* 0xffffefff02027812 */ /* 0x000fc800078ec0ff */
[----:B------:R-:W-:Y:S02]  /*fcac0*/  @P2 LOP3.LUT R2, R2, 0x1000, RZ, 0xfc, !PT ;  /* 0x0000100002022812 */ /* 0x000fe400078efcff */
[----:B------:R-:W-:Y:S01]  /*fcad0*/  ISETP.LT.AND P3, PT, R60, UR51, !P0 ;  /* 0x000000333c007c0c */ /* 0x000fe2000c761270 */
[----:B-1----:R-:W-:Y:S01]  /*fcae0*/  VIADD R33, R33, UR4 ;  /* 0x0000000421217c36 */ /* 0x002fe20008000000 */
[----:B------:R-:W-:Y:S01]  /*fcaf0*/  LOP3.LUT R2, R2, 0xfffff7ff, RZ, 0xc0, !PT ;  /* 0xfffff7ff02027812 */ /* 0x000fe200078ec0ff */
[----:B------:R-:W-:Y:S01]  /*fcb00*/  ULDC UR4, c[0x0][0x248] ;  /* 0x0000920000047ab9 */ /* 0x000fe20000000800 */
[----:B------:R-:W-:Y:S01]  /*fcb10*/  ISETP.LT.AND P2, PT, R93, UR50, !P0 ;  /* 0x000000325d007c0c */ /* 0x000fe2000c741270 */
[----:B------:R-:W-:Y:S01]  /*fcb20*/  ULDC UR51, c[0x0][0x228] ;  /* 0x00008a0000337ab9 */ /* 0x000fe20000000800 */
[----:B------:R-:W-:Y:S01]  /*fcb30*/  @P1 LOP3.LUT R2, R2, 0x800, RZ, 0xfc, !PT ;  /* 0x0000080002021812 */ /* 0x000fe200078efcff */
[----:B------:R1:W-:Y:S01]  /*fcb40*/  STL [R1+0x10c], R33 ;  /* 0x00010c2101007387 */ /* 0x0003e20000100800 */
[----:B------:R-:W-:-:S02]  /*fcb50*/  ULDC UR50, c[0x0][0x228] ;  /* 0x00008a0000327ab9 */ /* 0x000fc40000000800 */
[----:B------:R-:W-:-:S04]  /*fcb60*/  LOP3.LUT R2, R2, 0xfffffdff, RZ, 0xc0, !PT ;  /* 0xfffffdff02027812 */ /* 0x000fc800078ec0ff */
[----:B------:R-:W-:Y:S02]  /*fcb70*/  @P3 LOP3.LUT R2, R2, 0x200, RZ, 0xfc, !PT ;  /* 0x0000020002023812 */ /* 0x000fe400078efcff */
[----:B------:R-:W-:Y:S01]  /*fcb80*/  ISETP.LT.AND P1, PT, R92, UR49, !P0 ;  /* 0x000000315c007c0c */ /* 0x000fe2000c721270 */
[----:B------:R-:W-:Y:S01]  /*fcb90*/  ULDC UR49, c[0x0][0x228] ;  /* 0x00008a0000317ab9 */ /* 0x000fe20000000800 */
[----:B------:R-:W-:-:S04]  /*fcba0*/  LOP3.LUT R2, R2, 0xfffffeff, RZ, 0xc0, !PT ;  /* 0xfffffeff02027812 */ /* 0x000fc800078ec0ff */
[----:B------:R-:W-:Y:S02]  /*fcbb0*/  @P2 LOP3.LUT R2, R2, 0x100, RZ, 0xfc, !PT ;  /* 0x0000010002022812 */ /* 0x000fe400078efcff */
[----:B------:R-:W-:Y:S01]  /*fcbc0*/  ISETP.LT.AND P0, PT, R91, UR48, !P0 ;  /* 0x000000305b007c0c */ /* 0x000fe2000c701270 */
[----:B------:R-:W-:Y:S01]  /*fcbd0*/  ULDC UR48, c[0x0][0x228] ;  /* 0x00008a0000307ab9 */ /* 0x000fe20000000800 */
[----:B------:R-:W-:-:S04]  /*fcbe0*/  LOP3.LUT R2, R2, 0xffffff7f, RZ, 0xc0, !PT ;  /* 0xffffff7f02027812 */ /* 0x000fc800078ec0ff */
[----:B------:R-:W-:-:S04]  /*fcbf0*/  @P1 LOP3.LUT R2, R2, 0x80, RZ, 0xfc, !PT ;  /* 0x0000008002021812 */ /* 0x000fc800078efcff */
[----:B------:R-:W-:-:S04]  /*fcc00*/  LOP3.LUT R2, R2, 0xffffffbf, RZ, 0xc0, !PT ;  /* 0xffffffbf02027812 */ /* 0x000fc800078ec0ff */
[----:B------:R-:W-:Y:S02]  /*fcc10*/  @P0 LOP3.LUT R2, R2, 0x40, RZ, 0xfc, !PT ;  /* 0x0000004002020812 */ /* 0x000fe400078efcff */
[----:B------:R-:W-:Y:S02]  /*fcc20*/  ISETP.GE.AND P0, PT, R32, UR9, PT ;  /* 0x0000000920007c0c */ /* 0x000fe4000bf06270 */
[----:B------:R-:W-:Y:S01]  /*fcc30*/  LOP3.LUT R2, R2, 0xfffffffb, RZ, 0xc0, !PT ;  /* 0xfffffffb02027812 */ /* 0x000fe200078ec0ff */
[----:B------:R-:W-:Y:S01]  /*fcc40*/  VIADD R32, R90, 0x3d ;  /* 0x0000003d5a207836 */ /* 0x000fe20000000000 */
[----:B------:R-:W-:Y:S01]  /*fcc50*/  ISETP.LT.AND P1, PT, R94, UR6, !P0 ;  /* 0x000000065e007c0c */ /* 0x000fe2000c721270 */
[----:B------:R-:W-:Y:S01]  /*fcc60*/  ULDC.64 UR8, c[0x0][0x228] ;  /* 0x00008a0000087ab9 */ /* 0x000fe20000000a00 */
[----:B------:R-:W-:Y:S01]  /*fcc70*/  ISETP.LT.AND P3, PT, R97, UR43, !P0 ;  /* 0x0000002b61007c0c */ /* 0x000fe2000c761270 */
[----:B------:R-:W-:Y:S01]  /*fcc80*/  ULDC UR43, c[0x0][0x228] ;  /* 0x00008a00002b7ab9 */ /* 0x000fe20000000800 */
[----:B------:R-:W-:Y:S01]  /*fcc90*/  ISETP.LT.AND P2, PT, R96, UR46, !P0 ;  /* 0x0000002e60007c0c */ /* 0x000fe2000c741270 */
[----:B------:R-:W-:-:S08]  /*fcca0*/  ULDC UR46, c[0x0][0x228] ;  /* 0x00008a00002e7ab9 */ /* 0x000fd00000000800 */
[----:B------:R-:W-:-:S04]  /*fccb0*/  @P1 LOP3.LUT R2, R2, 0x4, RZ, 0xfc, !PT ;  /* 0x0000000402021812 */ /* 0x000fc800078efcff */
        /* <DEDUP_REMOVED lines=8> */
[----:B------:R-:W-:Y:S01]  /*fcd40*/  ISETP.LT.AND P1, PT, R92, UR42, !P0 ;  /* 0x0000002a5c007c0c */ /* 0x000fe2000c721270 */
[----:B------:R-:W-:Y:S01]  /*fcd50*/  ULDC UR42, c[0x0][0x228] ;  /* 0x00008a00002a7ab9 */ /* 0x000fe20000000800 */
[----:B------:R-:W-:Y:S01]  /*fcd60*/  ISETP.LT.AND P3, PT, R60, UR45, !P0 ;  /* 0x0000002d3c007c0c */ /* 0x000fe2000c761270 */
[----:B------:R-:W-:Y:S01]  /*fcd70*/  ULDC UR45, c[0x0][0x228] ;  /* 0x00008a00002d7ab9 */ /* 0x000fe20000000800 */
[----:B------:R-:W-:Y:S01]  /*fcd80*/  ISETP.LT.AND P2, PT, R93, UR44, !P0 ;  /* 0x0000002c5d007c0c */ /* 0x000fe2000c741270 */
[----:B------:R-:W-:Y:S01]  /*fcd90*/  ULDC UR44, c[0x0][0x228] ;  /* 0x00008a00002c7ab9 */ /* 0x000fe20000000800 */
[----:B------:R-:W-:Y:S01]  /*fcda0*/  ISETP.LT.AND P0, PT, R91, UR58, !P0 ;  /* 0x0000003a5b007c0c */ /* 0x000fe2000c701270 */
[----:B------:R-:W-:-:S06]  /*fcdb0*/  ULDC UR58, c[0x0][0x228] ;  /* 0x00008a00003a7ab9 */ /* 0x000fcc0000000800 */
[----:B------:R-:W-:-:S04]  /*fcdc0*/  @P1 LOP3.LUT R208, R208, 0x80000000, RZ, 0xfc, !PT ;  /* 0x80000000d0d01812 */ /* 0x000fc800078efcff */
[----:B------:R-:W-:-:S04]  /*fcdd0*/  LOP3.LUT R208, R208, 0xbfffffff, RZ, 0xc0, !PT ;  /* 0xbfffffffd0d07812 */ /* 0x000fc800078ec0ff */
[----:B------:R-:W-:Y:S02]  /*fcde0*/  @P0 LOP3.LUT R208, R208, 0x40000000, RZ, 0xfc, !PT ;  /* 0x40000000d0d00812 */ /* 0x000fe400078efcff */
[----:B------:R-:W-:-:S04]  /*fcdf0*/  ISETP.GE.AND P0, PT, R32, UR5, PT ;  /* 0x0000000520007c0c */ /* 0x000fc8000bf06270 */
[----:B------:R-:W-:Y:S02]  /*fce00*/  ISETP.LT.AND P1, PT, R94, UR8, !P0 ;  /* 0x000000085e007c0c */ /* 0x000fe4000c721270 */
[----:B------:R-:W-:Y:S02]  /*fce10*/  LOP3.LUT R2, R2, 0xfffffffd, RZ, 0xc0, !PT ;  /* 0xfffffffd02027812 */ /* 0x000fe400078ec0ff */
[----:B------:R-:W-:Y:S02]  /*fce20*/  LOP3.LUT R208, R208, 0xfbffffff, RZ, 0xc0, !PT ;  /* 0xfbffffffd0d07812 */ /* 0x000fe400078ec0ff */
[----:B------:R-:W-:Y:S02]  /*fce30*/  @P3 LOP3.LUT R2, R2, 0x2, RZ, 0xfc, !PT ;  /* 0x0000000202023812 */ /* 0x000fe400078efcff */
[----:B------:R-:W-:Y:S01]  /*fce40*/  ISETP.LT.AND P3, PT, R97, UR41, !P0 ;  /* 0x0000002961007c0c */ /* 0x000fe2000c761270 */
[----:B------:R-:W-:Y:S01]  /*fce50*/  ULDC UR41, c[0x0][0x228] ;  /* 0x00008a0000297ab9 */ /* 0x000fe20000000800 */
[----:B------:R-:W-:-:S03]  /*fce60*/  LOP3.LUT R2, R2, 0xfffffffe, RZ, 0xc0, !PT ;  /* 0xfffffffe02027812 */ /* 0x000fc600078ec0ff */
[----:B------:R-:W-:Y:S02]  /*fce70*/  @P1 LOP3.LUT R208, R208, 0x4000000, RZ, 0xfc, !PT ;  /* 0x04000000d0d01812 */ /* 0x000fe400078efcff */
        /* <DEDUP_REMOVED lines=25> */
[----:B-1----:R-:W-:Y:S01]  /*fd010*/  IADD3 R33, R33, UR4, RZ ;  /* 0x0000000421217c10 */ /* 0x002fe2000fffe0ff */
[----:B------:R-:W-:Y:S01]  /*fd020*/  ULDC UR4, c[0x0][0x248] ;  /* 0x0000920000047ab9 */ /* 0x000fe20000000800 */
[----:B------:R-:W-:Y:S02]  /*fd030*/  LOP3.LUT R208, R208, 0xffbfffff, RZ, 0xc0, !PT ;  /* 0xffbfffffd0d07812 */ /* 0x000fe400078ec0ff */
[----:B------:R-:W-:Y:S01]  /*fd040*/  IADD3 R32, R90, 0x3c, RZ ;  /* 0x0000003c5a207810 */ /* 0x000fe20007ffe0ff */
[----:B------:R1:W-:Y:S01]  /*fd050*/  STL [R1+0x140], R33 ;  /* 0x0001402101007387 */ /* 0x0003e20000100800 */
[----:B------:R-:W-:Y:S02]  /*fd060*/  @P0 LOP3.LUT R208, R208, 0x400000, RZ, 0xfc, !PT ;  /* 0x00400000d0d00812 */ /* 0x000fe400078efcff */
[----:B------:R-:W-:Y:S01]  /*fd070*/  ISETP.GE.AND P0, PT, R32, UR7, PT ;  /* 0x0000000720007c0c */ /* 0x000fe2000bf06270 */
[----:B-1----:R-:W-:Y:S01]  /*fd080*/  VIADD R33, R33, UR4 ;  /* 0x0000000421217c36 */ /* 0x002fe20008000000 */
[----:B------:R-:W-:Y:S01]  /*fd090*/  ULDC.64 UR4, c[0x0][0x228] ;  /* 0x00008a0000047ab9 */ /* 0x000fe20000000a00 */
[----:B------:R-:W-:Y:S01]  /*fd0a0*/  LOP3.LUT R208, R208, 0xfffbffff, RZ, 0xc0, !PT ;  /* 0xfffbffffd0d07812 */ /* 0x000fe200078ec0ff */
[----:B------:R-:W-:Y:S01]  /*fd0b0*/  VIADD R32, R90, 0x3b ;  /* 0x0000003b5a207836 */ /* 0x000fe20000000000 */
[----:B------:R-:W-:Y:S01]  /*fd0c0*/  ISETP.LT.AND P1, PT, R94, UR4, !P0 ;  /* 0x000000045e007c0c */ /* 0x000fe2000c721270 */
[----:B------:R-:W-:Y:S01]  /*fd0d0*/  ULDC.64 UR6, c[0x0][0x228] ;  /* 0x00008a0000067ab9 */ /* 0x000fe20000000a00 */
[----:B------:R-:W-:Y:S01]  /*fd0e0*/  ISETP.LT.AND P3, PT, R97, UR33, !P0 ;  /* 0x0000002161007c0c */ /* 0x000fe2000c761270 */
[----:B------:R-:W-:Y:S01]  /*fd0f0*/  ULDC UR4, c[0x0][0x248] ;  /* 0x0000920000047ab9 */ /* 0x000fe20000000800 */
[----:B------:R-:W-:-:S02]  /*fd100*/  ISETP.LT.AND P2, PT, R96, UR34, !P0 ;  /* 0x0000002260007c0c */ /* 0x000fc4000c741270 */
[----:B------:R-:W-:Y:S01]  /*fd110*/  LOP3.LUT R206, R206, 0x7fffffff, RZ, 0xc0, !PT ;  /* 0x7fffffffcece7812 */ /* 0x000fe200078ec0ff */
[----:B------:R1:W-:Y:S01]  /*fd120*/  STL [R1+0x148], R33 ;  /* 0x0001482101007387 */ /* 0x0003e20000100800 */
[----:B------:R-:W-:Y:S01]  /*fd130*/  MOV R89, UR61 ;  /* 0x0000003d00597c02 */ /* 0x000fe20008000f00 */
[----:B------:R-:W-:Y:S01]  /*fd140*/  ULDC UR61, c[0x0][0x228] ;  /* 0x00008a00003d7ab9 */ /* 0x000fe20000000800 */
[----:B------:R-:W-:-:S03]  /*fd150*/  ULDC UR34, c[0x0][0x228] ;  /* 0x00008a0000227ab9 */ /* 0x000fc60000000800 */
[----:B------:R-:W-:-:S04]  /*fd160*/  @P1 LOP3.LUT R208, R208, 0x40000, RZ, 0xfc, !PT ;  /* 0x00040000d0d01812 */ /* 0x000fc800078efcff */
        /* <DEDUP_REMOVED lines=35> */
[----:B------:R-:W-:Y:S01]  /*fd3a0*/  ULDC UR26, c[0x0][0x228] ;  /* 0x00008a00001a7ab9 */ /* 0x000fe20000000800 */
[----:B-1----:R-:W-:Y:S01]  /*fd3b0*/  IADD3 R33, R33, UR4, RZ ;  /* 0x0000000421217c10 */ /* 0x002fe2000fffe0ff */
[----:B------:R-:W-:Y:S01]  /*fd3c0*/  ULDC UR4, c[0x0][0x228] ;  /* 0x00008a0000047ab9 */ /* 0x000fe20000000800 */
[----:B------:R-:W-:Y:S01]  /*fd3d0*/  MOV R88, UR60 ;  /* 0x0000003c00587c02 */ /* 0x000fe20008000f00 */
[----:B------:R-:W-:Y:S01]  /*fd3e0*/  ULDC UR60, c[0x0][0x228] ;  /* 0x00008a00003c7ab9 */ /* 0x000fe20000000800 */
[----:B------:R-:W-:Y:S01]  /*fd3f0*/  LOP3.LUT R205, R205, 0x7fffffff, RZ, 0xc0, !PT ;  /* 0x7fffffffcdcd7812 */ /* 0x000fe200078ec0ff */
[----:B------:R-:W-:-:S02]  /*fd400*/  ULDC UR6, c[0x0][0x228] ;  /* 0x00008a0000067ab9 */ /* 0x000fc40000000800 */
[----:B------:R-:W-:-:S04]  /*fd410*/  @P1 LOP3.LUT R208, R208, 0x400, RZ, 0xfc, !PT ;  /* 0x00000400d0d01812 */ /* 0x000fc800078efcff */
[----:B------:R-:W-:-:S04]  /*fd420*/  LOP3.LUT R208, R208, 0xffffdfff, RZ, 0xc0, !PT ;  /* 0xffffdfffd0d07812 */ /* 0x000fc800078ec0ff */
[----:B------:R-:W-:Y:S02]  /*fd430*/  @P3 LOP3.LUT R208, R208, 0x2000, RZ, 0xfc, !PT ;  /* 0x00002000d0d03812 */ /* 0x000fe400078efcff */
[----:B------:R-:W-:Y:S01]  /*fd440*/  ISETP.LT.AND P1, PT, R95, UR25, !P0 ;  /* 0x000000195f007c0c */ /* 0x000fe2000c721270 */
[----:B------:R1:W-:Y:S01]  /*fd450*/  STL [R1+0x150], R33 ;  /* 0x0001502101007387 */ /* 0x0003e20000100800 */
[----:B------:R-:W-:Y:S01]  /*fd460*/  LOP3.LUT R208, R208, 0xffffefff, RZ, 0xc0, !PT ;  /* 0xffffefffd0d07812 */ /* 0x000fe200078ec0ff */
[----:B------:R-:W-:-:S03]  /*fd470*/  ULDC UR25, c[0x0][0x228] ;  /* 0x00008a0000197ab9 */ /* 0x000fc60000000800 */
        /* <DEDUP_REMOVED lines=14> */
[----:B------:R-:W-:Y:S01]  /*fd560*/  ULDC.64 UR32, c[0x0][0x228] ;  /* 0x00008a0000207ab9 */ /* 0x000fe20000000a00 */
[----:B------:R-:W-:-:S04]  /*fd570*/  LOP3.LUT R208, R208, 0xffffff7f, RZ, 0xc0, !PT ;  /* 0xffffff7fd0d07812 */ /* 0x000fc800078ec0ff */
[----:B------:R-:W-:-:S04]  /*fd580*/  @P1 LOP3.LUT R208, R208, 0x80, RZ, 0xfc, !PT ;  /* 0x00000080d0d01812 */ /* 0x000fc800078efcff */
[----:B------:R-:W-:-:S04]  /*fd590*/  LOP3.LUT R208, R208, 0xffffffbf, RZ, 0xc0, !PT ;  /* 0xffffffbfd0d07812 */ /* 0x000fc800078ec0ff */
[----:B------:R-:W-:Y:S02]  /*fd5a0*/  @P0 LOP3.LUT R208, R208, 0x40, RZ, 0xfc, !PT ;  /* 0x00000040d0d00812 */ /* 0x000fe400078efcff */
[----:B------:R-:W-:Y:S01]  /*fd5b0*/  ISETP.GE.AND P0, PT, R32, UR5, PT ;  /* 0x0000000520007c0c */ /* 0x000fe2000bf06270 */
[----:B------:R-:W-:-:S03]  /*fd5c0*/  ULDC UR5, c[0x0][0x248] ;  /* 0x0000920000057ab9 */ /* 0x000fc60000000800 */
[----:B------:R-:W-:Y:S02]  /*fd5d0*/  ISETP.LT.AND P1, PT, R94, UR8, !P0 ;  /* 0x000000085e007c0c */ /* 0x000fe4000c721270 */
[----:B------:R-:W-:Y:S02]  /*fd5e0*/  ISETP.LT.AND P3, PT, R97, UR20, !P0 ;  /* 0x0000001461007c0c */ /* 0x000fe4000c761270 */
[----:B------:R-:W-:Y:S02]  /*fd5f0*/  LOP3.LUT R208, R208, 0xfffffffb, RZ, 0xc0, !PT ;  /* 0xfffffffbd0d07812 */ /* 0x000fe400078ec0ff */
[----:B------:R-:W-:Y:S02]  /*fd600*/  ISETP.LT.AND P2, PT, R96, UR21, !P0 ;  /* 0x0000001560007c0c */ /* 0x000fe4000c741270 */
[----:B------:R-:W-:Y:S01]  /*fd610*/  IADD3 R32, R90, 0x39, RZ ;  /* 0x000000395a207810 */ /* 0x000fe20007ffe0ff */
[----:B-1----:R-:W-:Y:S01]  /*fd620*/  VIADD R33, R33, UR5 ;  /* 0x0000000521217c36 */ /* 0x002fe20008000000 */
[----:B------:R-:W-:Y:S01]  /*fd630*/  ULDC UR8, c[0x0][0x248] ;  /* 0x0000920000087ab9 */ /* 0x000fe20000000800 */
[----:B------:R-:W-:Y:S01]  /*fd640*/  ULDC UR5, c[0x0][0x228] ;  /* 0x00008a0000057ab9 */ /* 0x000fe20000000800 */
[----:B------:R-:W-:Y:S01]  /*fd650*/  ULDC UR20, c[0x0][0x228] ;  /* 0x00008a0000147ab9 */ /* 0x000fe20000000800 */
[----:B------:R-:W-:Y:S01]  /*fd660*/  @P1 LOP3.LUT R208, R208, 0x4, RZ, 0xfc, !PT ;  /* 0x00000004d0d01812 */ /* 0x000fe200078efcff */
[----:B------:R-:W-:-:S03]  /*fd670*/  ULDC UR21, c[0x0][0x228] ;  /* 0x00008a0000157ab9 */ /* 0x000fc60000000800 */
[----:B------:R-:W-:-:S04]  /*fd680*/  LOP3.LUT R208, R208, 0xffffffdf, RZ, 0xc0, !PT ;  /* 0xffffffdfd0d07812 */ /* 0x000fc800078ec0ff */
[----:B------:R-:W-:Y:S02]  /*fd690*/  @P3 LOP3.LUT R208, R208, 0x20, RZ, 0xfc, !PT ;  /* 0x00000020d0d03812 */ /* 0x000fe400078efcff */
[----:B------:R-:W-:Y:S01]  /*fd6a0*/  ISETP.LT.AND P1, PT, R95, UR22, !P0 ;  /* 0x000000165f007c0c */ /* 0x000fe2000c721270 */
[----:B------:R1:W-:Y:S01]  /*fd6b0*/  STL [R1+0x154], R33 ;  /* 0x0001542101007387 */ /* 0x0003e20000100800 */
[----:B------:R-:W-:Y:S01]  /*fd6c0*/  LOP3.LUT R208, R208, 0xffffffef, RZ, 0xc0, !PT ;  /* 0xffffffefd0d07812 */ /* 0x000fe200078ec0ff */
[----:B------:R-:W-:-:S03]  /*fd6d0*/  ULDC UR22, c[0x0][0x228] ;  /* 0x00008a0000167ab9 */ /* 0x000fc60000000800 */
[----:B------:R-:W-:-:S04]  /*fd6e0*/  @P2 LOP3.LUT R208, R208, 0x10, RZ, 0xfc, !PT ;  /* 0x00000010d0d02812 */ /* 0x000fc800078efcff */
[----:B------:R-:W-:-:S04]  /*fd6f0*/  LOP3.LUT R208, R208, 0xfffffff7, RZ, 0xc0, !PT ;  /* 0xfffffff7d0d07812 */ /* 0x000fc800078ec0ff */
[----:B------:R-:W-:Y:S02]  /*fd700*/  @P1 LOP3.LUT R208, R208, 0x8, RZ, 0xfc, !PT ;  /* 0x00000008d0d01812 */ /* 0x000fe400078efcff */
[----:B------:R-:W-:Y:S02]  /*fd710*/  ISETP.LT.AND P1, PT, R92, UR30, !P0 ;  /* 0x0000001e5c007c0c */ /* 0x000fe4000c721270 */
[----:B------:R-:W-:Y:S01]  /*fd720*/  ISETP.LT.AND P3, PT, R60, UR23, !P0 ;  /* 0x000000173c007c0c */ /* 0x000fe2000c761270 */
[----:B------:R-:W-:Y:S01]  /*fd730*/  ULDC UR23, c[0x0][0x228] ;  /* 0x00008a0000177ab9 */ /* 0x000fe20000000800 */
[----:B------:R-:W-:Y:S02]  /*fd740*/  ISETP.LT.AND P2, PT, R93, UR29, !P0 ;  /* 0x0000001d5d007c0c */ /* 0x000fe4000c741270 */
[----:B------:R-:W-:Y:S01]  /*fd750*/  ISETP.LT.AND P0, PT, R91, UR31, !P0 ;  /* 0x0000001f5b007c0c */ /* 0x000fe2000c701270 */
[----:B------:R-:W-:-:S06]  /*fd760*/  ULDC.64 UR30, c[0x0][0x228] ;  /* 0x00008a00001e7ab9 */ /* 0x000fcc0000000a00 */
[----:B------:R-:W-:-:S04]  /*fd770*/  @P1 LOP3.LUT R207, R207, 0x80000000, RZ, 0xfc, !PT ;  /* 0x80000000cfcf1812 */ /* 0x000fc800078efcff */
[----:B------:R-:W-:-:S04]  /*fd780*/  LOP3.LUT R207, R207, 0xbfffffff, RZ, 0xc0, !PT ;  /* 0xbfffffffcfcf7812 */ /* 0x000fc800078ec0ff */
[----:B------:R-:W-:Y:S02]  /*fd790*/  @P0 LOP3.LUT R207, R207, 0x40000000, RZ, 0xfc, !PT ;  /* 0x40000000cfcf0812 */ /* 0x000fe400078efcff */
[----:B------:R-:W-:Y:S02]  /*fd7a0*/  ISETP.GE.AND P0, PT, R32, UR7, PT ;  /* 0x0000000720007c0c */ /* 0x000fe4000bf06270 */
[----:B------:R-:W-:Y:S02]  /*fd7b0*/  LOP3.LUT R208, R208, 0xfffffffd, RZ, 0xc0, !PT ;  /* 0xfffffffdd0d07812 */ /* 0x000fe400078ec0ff */
[----:B------:R-:W-:Y:S01]  /*fd7c0*/  LOP3.LUT R207, R207, 0xfbffffff, RZ, 0xc0, !PT ;  /* 0xfbffffffcfcf7812 */ /* 0x000fe200078ec0ff */
[----:B------:R-:W-:Y:S01]  /*fd7d0*/  VIADD R32, R90, 0x38 ;  /* 0x000000385a207836 */ /* 0x000fe20000000000 */
[----:B------:R-:W-:Y:S01]  /*fd7e0*/  ISETP.LT.AND P1, PT, R94, UR32, !P0 ;  /* 0x000000205e007c0c */ /* 0x000fe2000c721270 */
[----:B------:R-:W-:Y:S01]  /*fd7f0*/  ULDC UR7, c[0x0][0x248] ;  /* 0x0000920000077ab9 */ /* 0x000fe20000000800 */
[----:B------:R-:W-:-:S02]  /*fd800*/  @P3 LOP3.LUT R208, R208, 0x2, RZ, 0xfc, !PT ;  /* 0x00000002d0d03812 */ /* 0x000fc400078efcff */
[----:B------:R-:W-:-:S09]  /*fd810*/  ISETP.LT.AND P3, PT, R97, UR10, !P0 ;  /* 0x0000000a61007c0c */ /* 0x000fd2000c761270 */
[----:B------:R-:W-:Y:S01]  /*fd820*/  @P1 LOP3.LUT R207, R207, 0x4000000, RZ, 0xfc, !PT ;  /* 0x04000000cfcf1812 */ /* 0x000fe200078efcff */
[----:B-1----:R-:W-:Y:S01]  /*fd830*/  VIADD R33, R33, UR7 ;  /* 0x0000000721217c36 */ /* 0x002fe20008000000 */
[----:B------:R-:W-:Y:S01]  /*fd840*/  LOP3.LUT R208, R208, 0xfffffffe, RZ, 0xc0, !PT ;  /* 0xfffffffed0d07812 */ /* 0x000fe200078ec0ff */
[----:B------:R-:W-:Y:S01]  /*fd850*/  ULDC UR7, c[0x0][0x228] ;  /* 0x00008a0000077ab9 */ /* 0x000fe20000000800 */
[----:B------:R-:W-:Y:S01]  /*fd860*/  LOP3.LUT R207, R207, 0xdfffffff, RZ, 0xc0, !PT ;  /* 0xdfffffffcfcf7812 */ /* 0x000fe200078ec0ff */
[----:B------:R-:W-:Y:S01]  /*fd870*/  ULDC UR10, c[0x0][0x228] ;  /* 0x00008a00000a7ab9 */ /* 0x000fe20000000800 */
[----:B------:R-:W-:Y:S02]  /*fd880*/  @P2 LOP3.LUT R208, R208, 0x1, RZ, 0xfc, !PT ;  /* 0x00000001d0d02812 */ /* 0x000fe400078efcff */
[----:B------:R-:W-:Y:S02]  /*fd890*/  ISETP.LT.AND P2, PT, R96, UR11, !P0 ;  /* 0x0000000b60007c0c */ /* 0x000fe4000c741270 */
[----:B------:R-:W-:Y:S01]  /*fd8a0*/  ISETP.LT.AND P1, PT, R95, UR14, !P0 ;  /* 0x0000000e5f007c0c */ /* 0x000fe2000c721270 */
[----:B------:R1:W-:Y:S01]  /*fd8b0*/  STL [R1+0x158], R33 ;  /* 0x0001582101007387 */ /* 0x0003e20000100800 */
[----:B------:R-:W-:Y:S01]  /*fd8c0*/  @P3 LOP3.LUT R207, R207, 0x20000000, RZ, 0xfc, !PT ;  /* 0x20000000cfcf3812 */ /* 0x000fe200078efcff */
[----:B------:R-:W-:Y:S01]  /*fd8d0*/  ULDC UR14, c[0x0][0x228] ;  /* 0x00008a00000e7ab9 */ /* 0x000fe20000000800 */
[----:B------:R-:W-:-:S02]  /*fd8e0*/  ULDC UR11, c[0x0][0x228] ;  /* 0x00008a00000b7ab9 */ /* 0x000fc40000000800 */
[----:B------:R-:W-:Y:S02]  /*fd8f0*/  LOP3.LUT R207, R207, 0xefffffff, RZ, 0xc0, !PT ;  /* 0xefffffffcfcf7812 */ /* 0x000fe400078ec0ff */
[----:B------:R-:W-:Y:S01]  /*fd900*/  ISETP.LT.AND P3, PT, R60, UR15, !P0 ;  /* 0x0000000f3c007c0c */ /* 0x000fe2000c761270 */
[----:B------:R-:W-:Y:S02]  /*fd910*/  ULDC UR15, c[0x0][0x228] ;  /* 0x00008a00000f7ab9 */ /* 0x000fe40000000800 */
[----:B------:R-:W-:-:S04]  /*fd920*/  @P2 LOP3.LUT R207, R207, 0x10000000, RZ, 0xfc, !PT ;  /* 0x10000000cfcf2812 */ /* 0x000fc800078efcff */
        /* <DEDUP_REMOVED lines=20> */
[----:B------:R-:W-:Y:S01]  /*fda70*/  ULDC UR9, c[0x0][0x228] ;  /* 0x00008a0000097ab9 */ /* 0x000fe20000000800 */
[----:B------:R-:W-:Y:S01]  /*fda80*/  ISETP.LT.AND P2, PT, R97, UR53, !P0 ;  /* 0x0000003561007c0c */ /* 0x000fe2000c741270 */
[----:B------:R-:W-:Y:S01]  /*fda90*/  ULDC UR53, c[0x0][0x228] ;  /* 0x00008a0000357ab9 */ /* 0x000fe20000000800 */
[----:B------:R-:W-:Y:S01]  /*fdaa0*/  ISETP.LT.AND P1, PT, R96, UR58, !P0 ;  /* 0x0000003a60007c0c */ /* 0x000fe2000c721270 */
[----:B------:R-:W-:-:S08]  /*fdab0*/  ULDC UR58, c[0x0][0x228] ;  /* 0x00008a00003a7ab9 */ /* 0x000fd00000000800 */
[----:B------:R-:W-:-:S04]  /*fdac0*/  @P3 LOP3.LUT R207, R207, 0x40000, RZ, 0xfc, !PT ;  /* 0x00040000cfcf3812 */ /* 0x000fc800078efcff */
        /* <DEDUP_REMOVED lines=8> */
[----:B------:R-:W-:Y:S02]  /*fdb50*/  LOP3.LUT R207, R207, 0xfff7ffff, RZ, 0xc0, !PT ;  /* 0xfff7ffffcfcf7812 */ /* 0x000fe400078ec0ff */
[----:B------:R-:W-:Y:S01]  /*fdb60*/  ISETP.LT.AND P2, PT, R93, UR53, !P0 ;  /* 0x000000355d007c0c */ /* 0x000fe2000c741270 */
[----:B------:R-:W-:-:S06]  /*fdb70*/  ULDC UR53, c[0x0][0x228] ;  /* 0x00008a0000357ab9 */ /* 0x000fcc0000000800 */
        /* <DEDUP_REMOVED lines=13> */
[----:B------:R-:W-:Y:S01]  /*fdc50*/  ISETP.GE.AND P0, PT, R32, UR33, PT ;  /* 0x0000002120007c0c */ /* 0x000fe2000bf06270 */
[----:B------:R-:W-:-:S03]  /*fdc60*/  ULDC.64 UR32, c[0x0][0x228] ;  /* 0x00008a0000207ab9 */ /* 0x000fc60000000a00 */
        /* <DEDUP_REMOVED lines=30> */
[----:B------:R-:W-:Y:S02]  /*fde50*/  IADD3 R32, R90, 0x36, RZ ;  /* 0x000000365a207810 */ /* 0x000fe40007ffe0ff */
        /* <DEDUP_REMOVED lines=13> */
[----:B------:R-:W-:-:S05]  /*fdf30*/  ULDC UR58, c[0x0][0x228] ;  /* 0x00008a00003a7ab9 */ /* 0x000fca0000000800 */
        /* <DEDUP_REMOVED lines=10> */
[----:B------:R1:W-:Y:S01]  /*fdfe0*/  STL [R1+0x15c], R33 ;  /* 0x00015c2101007387 */ /* 0x0003e20000100800 */
[----:B------:R-:W-:Y:S01]  /*fdff0*/  ISETP.LT.AND P3, PT, R60, UR43, !P0 ;  /* 0x0000002b3c007c0c */ /* 0x000fe2000c761270 */
[----:B------:R-:W-:Y:S01]  /*fe000*/  ULDC UR45, c[0x0][0x228] ;  /* 0x00008a00002d7ab9 */ /* 0x000fe20000000800 */
[----:B------:R-:W-:Y:S01]  /*fe010*/  ISETP.LT.AND P2, PT, R93, UR44, !P0 ;  /* 0x0000002c5d007c0c */ /* 0x000fe2000c741270 */
[----:B------:R-:W-:Y:S01]  /*fe020*/  ULDC UR43, c[0x0][0x228] ;  /* 0x00008a00002b7ab9 */ /* 0x000fe20000000800 */
[----:B------:R-:W-:Y:S01]  /*fe030*/  ISETP.LT.AND P0, PT, R91, UR46, !P0 ;  /* 0x0000002e5b007c0c */ /* 0x000fe2000c701270 */
[----:B------:R-:W-:Y:S01]  /*fe040*/  ULDC UR44, c[0x0][0x228] ;  /* 0x00008a00002c7ab9 */ /* 0x000fe20000000800 */
[----:B------:R-:W-:Y:S01]  /*fe050*/  LOP3.LUT R207, R207, 0xfffffffd, RZ, 0xc0, !PT ;  /* 0xfffffffdcfcf7812 */ /* 0x000fe200078ec0ff */
[----:B------:R-:W-:-:S04]  /*fe060*/  ULDC UR46, c[0x0][0x228] ;  /* 0x00008a00002e7ab9 */ /* 0x000fc80000000800 */
[----:B------:R-:W-:-:S04]  /*fe070*/  @P1 LOP3.LUT R206, R206, 0x80000000, RZ, 0xfc, !PT ;  /* 0x80000000cece1812 */ /* 0x000fc800078efcff */
[----:B------:R-:W-:-:S04]  /*fe080*/  LOP3.LUT R206, R206, 0xbfffffff, RZ, 0xc0, !PT ;  /* 0xbfffffffcece7812 */ /* 0x000fc800078ec0ff */
[----:B------:R-:W-:Y:S02]  /*fe090*/  @P0 LOP3.LUT R206, R206, 0x40000000, RZ, 0xfc, !PT ;  /* 0x40000000cece0812 */ /* 0x000fe400078efcff */
[----:B------:R-:W-:-:S04]  /*fe0a0*/  ISETP.GE.AND P0, PT, R32, UR29, PT ;  /* 0x0000001d20007c0c */ /* 0x000fc8000bf06270 */
[----:B------:R-:W-:Y:S02]  /*fe0b0*/  ISETP.LT.AND P1, PT, R94, UR30, !P0 ;  /* 0x0000001e5e007c0c */ /* 0x000fe4000c721270 */
[----:B------:R-:W-:Y:S02]  /*fe0c0*/  @P3 LOP3.LUT R207, R207, 0x2, RZ, 0xfc, !PT ;  /* 0x00000002cfcf3812 */ /* 0x000fe400078efcff */
[----:B------:R-:W-:Y:S01]  /*fe0d0*/  LOP3.LUT R206, R206, 0xfbffffff, RZ, 0xc0, !PT ;  /* 0xfbffffffcece7812 */ /* 0x000fe200078ec0ff */
[----:B-1----:R-:W-:Y:S01]  /*fe0e0*/  VIADD R33, R33, UR28 ;  /* 0x0000001c21217c36 */ /* 0x002fe20008000000 */
[----:B------:R-:W-:Y:S01]  /*fe0f0*/  ISETP.LT.AND P3, PT, R97, UR42, !P0 ;  /* 0x0000002a61007c0c */ /* 0x000fe2000c761270 */
[----:B------:R-:W-:Y:S01]  /*fe100*/  ULDC UR28, c[0x0][0x248] ;  /* 0x00009200001c7ab9 */ /* 0x000fe20000000800 */
[----:B------:R-:W-:Y:S01]  /*fe110*/  LOP3.LUT R207, R207, 0xfffffffe, RZ, 0xc0, !PT ;  /* 0xfffffffecfcf7812 */ /* 0x000fe200078ec0ff */
[----:B------:R-:W-:Y:S01]  /*fe120*/  VIADD R32, R90, 0x34 ;  /* 0x000000345a207836 */ /* 0x000fe20000000000 */
[----:B------:R-:W-:-:S03]  /*fe130*/  ULDC UR30, c[0x0][0x228] ;  /* 0x00008a00001e7ab9 */ /* 0x000fc60000000800 */
[----:B------:R-:W-:Y:S01]  /*fe140*/  @P1 LOP3.LUT R206, R206, 0x4000000, RZ, 0xfc, !PT ;  /* 0x04000000cece1812 */ /* 0x000fe200078efcff */
[----:B------:R1:W-:Y:S01]  /*fe150*/  STL [R1+0x160], R33 ;  /* 0x0001602101007387 */ /* 0x0003e20000100800 */
[----:B------:R-:W-:Y:S01]  /*fe160*/  @P2 LOP3.LUT R207, R207, 0x1, RZ, 0xfc, !PT ;  /* 0x00000001cfcf2812 */ /* 0x000fe200078efcff */
[----:B------:R-:W-:Y:S01]  /*fe170*/  ULDC UR42, c[0x0][0x228] ;  /* 0x00008a00002a7ab9 */ /* 0x000fe20000000800 */
[----:B------:R-:W-:Y:S01]  /*fe180*/  ISETP.LT.AND P2, PT, R96, UR32, !P0 ;  /* 0x0000002060007c0c */ /* 0x000fe2000c741270 */
[----:B------:R-:W-:Y:S01]  /*fe190*/  ULDC UR32, c[0x0][0x228] ;  /* 0x00008a0000207ab9 */ /* 0x000fe20000000800 */
        /* <DEDUP_REMOVED lines=25> */
[----:B------:R-:W-:Y:S02]  /*fe330*/  LOP3.LUT R206, R206, 0xffbfffff, RZ, 0xc0, !PT ;  /* 0xffbfffffcece7812 */ /* 0x000fe400078ec0ff */
[----:B-1----:R-:W-:Y:S01]  /*fe340*/  IADD3 R33, R33, UR28, RZ ;  /* 0x0000001c21217c10 */ /* 0x002fe2000fffe0ff */
[----:B------:R-:W-:Y:S01]  /*fe350*/  ULDC.64 UR28, c[0x0][0x228] ;  /* 0x00008a00001c7ab9 */ /* 0x000fe20000000a00 */
[----:B------:R-:W-:Y:S02]  /*fe360*/  @P0 LOP3.LUT R206, R206, 0x400000, RZ, 0xfc, !PT ;  /* 0x00400000cece0812 */ /* 0x000fe400078efcff */
[----:B------:R-:W-:Y:S01]  /*fe370*/  ISETP.GE.AND P0, PT, R32, UR33, PT ;  /* 0x0000002120007c0c */ /* 0x000fe2000bf06270 */
[----:B------:R1:W-:Y:S01]  /*fe380*/  STL [R1+0x168], R33 ;  /* 0x0001682101007387 */ /* 0x0003e20000100800 */
[----:B------:R-:W-:Y:S01]  /*fe390*/  LOP3.LUT R206, R206, 0xfffbffff, RZ, 0xc0, !PT ;  /* 0xfffbffffcece7812 */ /* 0x000fe200078ec0ff */
[----:B------:R-:W-:Y:S01]  /*fe3a0*/  ULDC UR33, c[0x0][0x228] ;  /* 0x00008a0000217ab9 */ /* 0x000fe20000000800 */
        /* <DEDUP_REMOVED lines=12> */
[----:B------:R-:W-:Y:S02]  /*fe470*/  @P2 LOP3.LUT R206, R206, 0x100000, RZ, 0xfc, !PT ;  /* 0x00100000cece2812 */ /* 0x000fe400078efcff */
[----:B------:R-:W-:Y:S02]  /*fe480*/  ISETP.LT.AND P3, PT, R60, UR19, !P0 ;  /* 0x000000133c007c0c */ /* 0x000fe4000c761270 */
[----:B------:R-:W-:-:S04]  /*fe490*/  LOP3.LUT R206, R206, 0xfff7ffff, RZ, 0xc0, !PT ;  /* 0xfff7ffffcece7812 */ /* 0x000fc800078ec0ff */
[----:B------:R-:W-:Y:S02]  /*fe4a0*/  @P1 LOP3.LUT R206, R206, 0x80000, RZ, 0xfc, !PT ;  /* 0x00080000cece1812 */ /* 0x000fe400078efcff */
[----:B------:R-:W-:Y:S02]  /*fe4b0*/  ISETP.LT.AND P2, PT, R93, UR34, !P0 ;  /* 0x000000225d007c0c */ /* 0x000fe4000c741270 */
[----:B------:R-:W-:Y:S01]  /*fe4c0*/  IADD3 R32, R90, 0x33, RZ ;  /* 0x000000335a207810 */ /* 0x000fe20007ffe0ff */
[----:B-1----:R-:W-:Y:S01]  /*fe4d0*/  VIADD R33, R33, UR18 ;  /* 0x0000001221217c36 */ /* 0x002fe20008000000 */
[----:B------:R-:W-:Y:S01]  /*fe4e0*/  LOP3.LUT R206, R206, 0xfffdffff, RZ, 0xc0, !PT ;  /* 0xfffdffffcece7812 */ /* 0x000fe200078ec0ff */
[----:B------:R-:W-:Y:S01]  /*fe4f0*/  ULDC.64 UR18, c[0x0][0x228] ;  /* 0x00008a0000127ab9 */ /* 0x000fe20000000a00 */
[----:B------:R-:W-:Y:S01]  /*fe500*/  ISETP.LT.AND P1, PT, R92, UR35, !P0 ;  /* 0x000000235c007c0c */ /* 0x000fe2000c721270 */
[----:B------:R-:W-:Y:S01]  /*fe510*/  ULDC UR34, c[0x0][0x228] ;  /* 0x00008a0000227ab9 */ /* 0x000fe20000000800 */
[----:B------:R-:W-:Y:S01]  /*fe520*/  @P3 LOP3.LUT R206, R206, 0x20000, RZ, 0xfc, !PT ;  /* 0x00020000cece3812 */ /* 0x000fe200078efcff */
[----:B------:R1:W-:Y:S01]  /*fe530*/  STL [R1+0x16c], R33 ;  /* 0x00016c2101007387 */ /* 0x0003e20000100800 */
[----:B------:R-:W-:Y:S01]  /*fe540*/  LOP3.LUT R204, R204, 0x7fffffff, RZ, 0xc0, !PT ;  /* 0x7fffffffcccc7812 */ /* 0x000fe200078ec0ff */
        /* <DEDUP_REMOVED lines=17> */
[----:B------:R-:W-:Y:S01]  /*fe660*/  ULDC UR12, c[0x0][0x248] ;  /* 0x00009200000c7ab9 */ /* 0x000fe20000000800 */
[----:B------:R-:W-:Y:S01]  /*fe670*/  LOP3.LUT R15, R15, 0x7fffffff, RZ, 0xc0, !PT ;  /* 0x7fffffff0f0f7812 */ /* 0x000fe200078ec0ff */
[----:B------:R-:W-:-:S06]  /*fe680*/  ULDC UR18, c[0x0][0x228] ;  /* 0x00008a0000127ab9 */ /* 0x000fcc0000000800 */
[----:B------:R-:W-:-:S04]  /*fe690*/  @P1 LOP3.LUT R206, R206, 0x400, RZ, 0xfc, !PT ;  /* 0x00000400cece1812 */ /* 0x000fc800078efcff */
[----:B------:R-:W-:-:S04]  /*fe6a0*/  LOP3.LUT R206, R206, 0xffffdfff, RZ, 0xc0, !PT ;  /* 0xffffdfffcece7812 */ /* 0x000fc800078ec0ff */
[----:B------:R-:W-:Y:S02]  /*fe6b0*/  @P3 LOP3.LUT R206, R206, 0x2000, RZ, 0xfc, !PT ;  /* 0x00002000cece3812 */ /* 0x000fe400078efcff */
[----:B------:R-:W-:Y:S02]  /*fe6c0*/  ISETP.LT.AND P1, PT, R95, UR13, !P0 ;  /* 0x0000000d5f007c0c */ /* 0x000fe4000c721270 */
[----:B------:R-:W-:-:S04]  /*fe6d0*/  LOP3.LUT R206, R206, 0xffffefff, RZ, 0xc0, !PT ;  /* 0xffffefffcece7812 */ /* 0x000fc800078ec0ff */
[----:B------:R-:W-:Y:S02]  /*fe6e0*/  @P2 LOP3.LUT R206, R206, 0x1000, RZ, 0xfc, !PT ;  /* 0x00001000cece2812 */ /* 0x000fe400078efcff */
[----:B------:R-:W-:Y:S02]  /*fe6f0*/  ISETP.LT.AND P3, PT, R60, UR24, !P0 ;  /* 0x000000183c007c0c */ /* 0x000fe4000c761270 */
[----:B------:R-:W-:-:S04]  /*fe700*/  LOP3.LUT R206, R206, 0xfffff7ff, RZ, 0xc0, !PT ;  /* 0xfffff7ffcece7812 */ /* 0x000fc800078ec0ff */
[----:B------:R-:W-:Y:S02]  /*fe710*/  @P1 LOP3.LUT R206, R206, 0x800, RZ, 0xfc, !PT ;  /* 0x00000800cece1812 */ /* 0x000fe400078efcff */
[----:B------:R-:W-:Y:S01]  /*fe720*/  ISETP.LT.AND P2, PT, R93, UR25, !P0 ;  /* 0x000000195d007c0c */ /* 0x000fe2000c741270 */
[----:B-1----:R-:W-:Y:S01]  /*fe730*/  VIADD R33, R33, UR12 ;  /* 0x0000000c21217c36 */ /* 0x002fe20008000000 */
[----:B------:R-:W-:Y:S01]  /*fe740*/  LOP3.LUT R206, R206, 0xfffffdff, RZ, 0xc0, !PT ;  /* 0xfffffdffcece7812 */ /* 0x000fe200078ec0ff */
[----:B------:R-:W-:Y:S01]  /*fe750*/  ULDC.64 UR12, c[0x0][0x228] ;  /* 0x00008a00000c7ab9 */ /* 0x000fe20000000a00 */
[----:B------:R-:W-:Y:S01]  /*fe760*/  ISETP.LT.AND P1, PT, R92, UR26, !P0 ;  /* 0x0000001a5c007c0c */ /* 0x000fe2000c721270 */
[----:B------:R-:W-:Y:S01]  /*fe770*/  ULDC.64 UR24, c[0x0][0x228] ;  /* 0x00008a0000187ab9 */ /* 0x000fe20000000a00 */
        /* <DEDUP_REMOVED lines=23> */
[----:B------:R-:W-:Y:S02]  /*fe8f0*/  ISETP.LT.AND P1, PT, R95, UR5, !P0 ;  /* 0x000000055f007c0c */ /* 0x000fe4000c721270 */
        /* <DEDUP_REMOVED lines=13> */
[----:B------:R-:W-:Y:S02]  /*fe9d0*/  LOP3.LUT R205, R205, 0xbfffffff, RZ, 0xc0, !PT ;  /* 0xbfffffffcdcd7812 */ /* 0x000fe400078ec0ff */
[----:B-1----:R-:W-:Y:S01]  /*fe9e0*/  IADD3 R33, R33, UR4, RZ ;  /* 0x0000000421217c10 */ /* 0x002fe2000fffe0ff */
[----:B------:R-:W-:Y:S01]  /*fe9f0*/  ULDC.64 UR4, c[0x0][0x228] ;  /* 0x00008a0000047ab9 */ /* 0x000fe20000000a00 */
[----:B------:R-:W-:Y:S02]  /*fea00*/  @P0 LOP3.LUT R205, R205, 0x40000000, RZ, 0xfc, !PT ;  /* 0x40000000cdcd0812 */ /* 0x000fe400078efcff */
[----:B------:R-:W-:Y:S02]  /*fea10*/  ISETP.GE.AND P0, PT, R32, UR19, PT ;  /* 0x0000001320007c0c */ /* 0x000fe4000bf06270 */
[----:B------:R-:W-:Y:S01]  /*fea20*/  LOP3.LUT R206, R206, 0xfffffffd, RZ, 0xc0, !PT ;  /* 0xfffffffdcece7812 */ /* 0x000fe200078ec0ff */
[----:B------:R1:W-:Y:S01]  /*fea30*/  STL [R1+0x174], R33 ;  /* 0x0001742101007387 */ /* 0x0003e20000100800 */
[----:B------:R-:W-:Y:S01]  /*fea40*/  ISETP.LT.AND P1, PT, R94, UR4, !P0 ;  /* 0x000000045e007c0c */ /* 0x000fe2000c721270 */
[----:B------:R-:W-:Y:S01]  /*fea50*/  ULDC UR4, c[0x0][0x248] ;  /* 0x0000920000047ab9 */ /* 0x000fe20000000800 */
[----:B------:R-:W-:Y:S01]  /*fea60*/  @P3 LOP3.LUT R206, R206, 0x2, RZ, 0xfc, !PT ;  /* 0x00000002cece3812 */ /* 0x000fe200078efcff */
[----:B------:R-:W-:Y:S01]  /*fea70*/  ULDC UR19, c[0x0][0x228] ;  /* 0x00008a0000137ab9 */ /* 0x000fe20000000800 */
[----:B------:R-:W-:Y:S01]  /*fea80*/  ISETP.LT.AND P3, PT, R97, UR32, !P0 ;  /* 0x0000002061007c0c */ /* 0x000fe2000c761270 */
[----:B------:R-:W-:Y:S01]  /*fea90*/  ULDC UR32, c[0x0][0x228] ;  /* 0x00008a0000207ab9 */ /* 0x000fe20000000800 */
[----:B------:R-:W-:-:S02]  /*feaa0*/  LOP3.LUT R205, R205, 0xfbffffff, RZ, 0xc0, !PT ;  /* 0xfbffffffcdcd7812 */ /* 0x000fc400078ec0ff */
[----:B------:R-:W-:-:S05]  /*feab0*/  LOP3.LUT R206, R206, 0xfffffffe, RZ, 0xc0, !PT ;  /* 0xfffffffecece7812 */ /* 0x000fca00078ec0ff */
[----:B------:R-:W-:Y:S02]  /*feac0*/  @P1 LOP3.LUT R205, R205, 0x4000000, RZ, 0xfc, !PT ;  /* 0x04000000cdcd1812 */ /* 0x000fe400078efcff */
[----:B------:R-:W-:Y:S02]  /*fead0*/  @P2 LOP3.LUT R206, R206, 0x1, RZ, 0xfc, !PT ;  /* 0x00000001cece2812 */ /* 0x000fe400078efcff */
[----:B------:R-:W-:Y:S02]  /*feae0*/  ISETP.LT.AND P2, PT, R96, UR6, !P0 ;  /* 0x0000000660007c0c */ /* 0x000fe4000c741270 */
[----:B------:R-:W-:-:S04]  /*feaf0*/  LOP3.LUT R205, R205, 0xdfffffff, RZ, 0xc0, !PT ;  /* 0xdfffffffcdcd7812 */ /* 0x000fc800078ec0ff */
[----:B------:R-:W-:Y:S02]  /*feb00*/  @P3 LOP3.LUT R205, R205, 0x20000000, RZ, 0xfc, !PT ;  /* 0x20000000cdcd3812 */ /* 0x000fe400078efcff */
[----:B------:R-:W-:Y:S01]  /*feb10*/  ISETP.LT.AND P1, PT, R95, UR7, !P0 ;  /* 0x000000075f007c0c */ /* 0x000fe2000c721270 */
[----:B------:R-:W-:Y:S01]  /*feb20*/  ULDC.64 UR6, c[0x0][0x228] ;  /* 0x00008a0000067ab9 */ /* 0x000fe20000000a00 */
[----:B------:R-:W-:-:S04]  /*feb30*/  LOP3.LUT R205, R205, 0xefffffff, RZ, 0xc0, !PT ;  /* 0xefffffffcdcd7812 */ /* 0x000fc800078ec0ff */
[----:B------:R-:W-:Y:S02]  /*feb40*/  @P2 LOP3.LUT R205, R205, 0x10000000, RZ, 0xfc, !PT ;  /* 0x10000000cdcd2812 */ /* 0x000fe400078efcff */
[----:B------:R-:W-:Y:S02]  /*feb50*/  ISETP.LT.AND P3, PT, R60, UR14, !P0 ;  /* 0x0000000e3c007c0c */ /* 0x000fe4000c761270 */
[----:B------:R-:W-:Y:S01]  /*feb60*/  IADD3 R32, R90, 0x30, RZ ;  /* 0x000000305a207810 */ /* 0x000fe20007ffe0ff */
        /* <DEDUP_REMOVED lines=11> */
[----:B-1----:R-:W-:Y:S01]  /*fec20*/  VIADD R33, R33, UR4 ;  /* 0x0000000421217c36 */ /* 0x002fe20008000000 */
[----:B------:R-:W-:Y:S01]  /*fec30*/  LOP3.LUT R205, R205, 0xfeffffff, RZ, 0xc0, !PT ;  /* 0xfeffffffcdcd7812 */ /* 0x000fe200078ec0ff */
[----:B------:R-:W-:Y:S01]  /*fec40*/  ULDC UR4, c[0x0][0x248] ;  /* 0x0000920000047ab9 */ /* 0x000fe20000000800 */
[----:B------:R-:W-:Y:S02]  /*fec50*/  ULDC UR16, c[0x0][0x228] ;  /* 0x00008a0000107ab9 */ /* 0x000fe40000000800 */
        /* <DEDUP_REMOVED lines=40> */
[----:B------:R-:W-:Y:S01]  /*feee0*/  LOP3.LUT R14, R14, 0x7fffffff, RZ, 0xc0, !PT ;  /* 0x7fffffff0e0e7812 */ /* 0x000fe200078ec0ff */
[----:B------:R-:W-:Y:S01]  /*feef0*/  ULDC UR10, c[0x0][0x228] ;  /* 0x00008a00000a7ab9 */ /* 0x000fe20000000800 */
        /* <DEDUP_REMOVED lines=17> */
[----:B------:R-:W-:-:S07]  /*ff010*/  ULDC UR12, c[0x0][0x228] ;  /* 0x00008a00000c7ab9 */ /* 0x000fce0000000800 */
        /* <DEDUP_REMOVED lines=26> */
[----:B------:R-:W-:-:S03]  /*ff1c0*/  ULDC UR7, c[0x0][0x228] ;  /* 0x00008a0000077ab9 */ /* 0x000fc60000000800 */
[----:B------:R-:W-:Y:S01]  /*ff1d0*/  ISETP.LT.AND P1, PT, R94, UR24, !P0 ;  /* 0x000000185e007c0c */ /* 0x000fe2000c721270 */
[----:B------:R-:W-:Y:S01]  /*ff1e0*/  ULDC UR24, c[0x0][0x228] ;  /* 0x00008a0000187ab9 */ /* 0x000fe20000000800 */
[----:B------:R-:W-:Y:S02]  /*ff1f0*/  ISETP.LT.AND P3, PT, R97, UR31, !P0 ;  /* 0x0000001f61007c0c */ /* 0x000fe4000c761270 */
[----:B------:R-:W-:Y:S02]  /*ff200*/  LOP3.LUT R205, R205, 0xfffffffb, RZ, 0xc0, !PT ;  /* 0xfffffffbcdcd7812 */ /* 0x000fe400078ec0ff */
[----:B------:R-:W-:Y:S01]  /*ff210*/  ISETP.LT.AND P2, PT, R96, UR28, !P0 ;  /* 0x0000001c60007c0c */ /* 0x000fe2000c741270 */
[----:B------:R-:W-:-:S06]  /*ff220*/  ULDC UR28, c[0x0][0x228] ;  /* 0x00008a00001c7ab9 */ /* 0x000fcc0000000800 */
[----:B------:R-:W-:-:S04]  /*ff230*/  @P1 LOP3.LUT R205, R205, 0x4, RZ, 0xfc, !PT ;  /* 0x00000004cdcd1812 */ /* 0x000fc800078efcff */
        /* <DEDUP_REMOVED lines=15> */
[----:B------:R-:W-:Y:S01]  /*ff330*/  ULDC UR56, c[0x0][0x228] ;  /* 0x00008a0000387ab9 */ /* 0x000fe20000000800 */
[----:B------:R-:W-:-:S05]  /*ff340*/  IADD3 R32, R90, 0x2d, RZ ;  /* 0x0000002d5a207810 */ /* 0x000fca0007ffe0ff */
        /* <DEDUP_REMOVED lines=10> */
[----:B------:R-:W-:Y:S01]  /*ff3f0*/  ISETP.LT.AND P3, PT, R97, UR53, !P0 ;  /* 0x0000003561007c0c */ /* 0x000fe2000c761270 */
[----:B------:R-:W-:Y:S01]  /*ff400*/  ULDC UR53, c[0x0][0x228] ;  /* 0x00008a0000357ab9 */ /* 0x000fe20000000800 */
[----:B------:R-:W-:-:S04]  /*ff410*/  LOP3.LUT R205, R205, 0xfffffffe, RZ, 0xc0, !PT ;  /* 0xfffffffecdcd7812 */ /* 0x000fc800078ec0ff */
[----:B------:R-:W-:-:S03]  /*ff420*/  @P2 LOP3.LUT R205, R205, 0x1, RZ, 0xfc, !PT ;  /* 0x00000001cdcd2812 */ /* 0x000fc600078efcff */
        /* <DEDUP_REMOVED lines=19> */
[----:B------:R-:W-:Y:S02]  /*ff560*/  ISETP.LT.AND P1, PT, R92, UR29, !P0 ;  /* 0x0000001d5c007c0c */ /* 0x000fe4000c721270 */
        /* <DEDUP_REMOVED lines=8> */
[----:B------:R-:W-:-:S04]  /*ff5f0*/  ISETP.GE.AND P0, PT, R32, UR25, PT ;  /* 0x0000001920007c0c */ /* 0x000fc8000bf06270 */
[----:B------:R-:W-:Y:S02]  /*ff600*/  ISETP.LT.AND P1, PT, R94, UR28, !P0 ;  /* 0x0000001c5e007c0c */ /* 0x000fe4000c721270 */
        /* <DEDUP_REMOVED lines=13> */
[----:B------:R-:W-:Y:S01]  /*ff6e0*/  VIADD R32, R90, 0x2b ;  /* 0x0000002b5a207836 */ /* 0x000fe20000000000 */
[----:B------:R-:W-:Y:S01]  /*ff6f0*/  LOP3.LUT R204, R204, 0xfff7ffff, RZ, 0xc0, !PT ;  /* 0xfff7ffffcccc7812 */ /* 0x000fe200078ec0ff */
[----:B------:R-:W-:-:S03]  /*ff700*/  ULDC UR24, c[0x0][0x248] ;  /* 0x0000920000187ab9 */ /* 0x000fc60000000800 */
        /* <DEDUP_REMOVED lines=36> */
[----:B------:R-:W-:Y:S01]  /*ff950*/  LOP3.LUT R204, R204, 0xfffff7ff, RZ, 0xc0, !PT ;  /* 0xfffff7ffcccc7812 */ /* 0x000fe200078ec0ff */
[----:B------:R-:W-:Y:S01]  /*ff960*/  ULDC UR57, c[0x0][0x228] ;  /* 0x00008a0000397ab9 */ /* 0x000fe20000000800 */
[----:B------:R-:W-:-:S07]  /*ff970*/  ISETP.LT.AND P2, PT, R93, UR47, !P0 ;  /* 0x0000002f5d007c0c */ /* 0x000fce000c741270 */
[----:B------:R-:W-:-:S04]  /*ff980*/  @P1 LOP3.LUT R204, R204, 0x800, RZ, 0xfc, !PT ;  /* 0x00000800cccc1812 */ /* 0x000fc800078efcff */
[----:B------:R-:W-:-:S04]  /*ff990*/  LOP3.LUT R204, R204, 0xfffffdff, RZ, 0xc0, !PT ;  /* 0xfffffdffcccc7812 */ /* 0x000fc800078ec0ff */
[----:B------:R-:W-:Y:S02]  /*ff9a0*/  @P3 LOP3.LUT R204, R204, 0x200, RZ, 0xfc, !PT ;  /* 0x00000200cccc3812 */ /* 0x000fe400078efcff */
[----:B------:R-:W-:Y:S02]  /*ff9b0*/  ISETP.LT.AND P1, PT, R92, UR55, !P0 ;  /* 0x000000375c007c0c */ /* 0x000fe4000c721270 */
[----:B------:R-:W-:Y:S01]  /*ff9c0*/  IADD3 R32, R90, 0x2a, RZ ;  /* 0x0000002a5a207810 */ /* 0x000fe20007ffe0ff */
[----:B-1----:R-:W-:Y:S01]  /*ff9d0*/  VIADD R33, R33, UR24 ;  /* 0x0000001821217c36 */ /* 0x002fe20008000000 */
[----:B------:R-:W-:Y:S01]  /*ff9e0*/  LOP3.LUT R204, R204, 0xfffffeff, RZ, 0xc0, !PT ;  /* 0xfffffeffcccc7812 */ /* 0x000fe200078ec0ff */
[----:B------:R-:W-:Y:S01]  /*ff9f0*/  ULDC UR24, c[0x0][0x248] ;  /* 0x0000920000187ab9 */ /* 0x000fe20000000800 */
[----:B------:R-:W-:Y:S01]  /*ffa00*/  LOP3.LUT R13, R13, 0x7fffffff, RZ, 0xc0, !PT ;  /* 0x7fffffff0d0d7812 */ /* 0x000fe200078ec0ff */
[----:B------:R-:W-:Y:S01]  /*ffa10*/  ULDC UR55, c[0x0][0x228] ;  /* 0x00008a0000377ab9 */ /* 0x000fe20000000800 */
[----:B------:R-:W-:-:S02]  /*ffa20*/  @P2 LOP3.LUT R204, R204, 0x100, RZ, 0xfc, !PT ;  /* 0x00000100cccc2812 */ /* 0x000fc400078efcff */
        /* <DEDUP_REMOVED lines=13> */
[----:B-1----:R-:W-:Y:S01]  /*ffb00*/  VIADD R33, R33, UR24 ;  /* 0x0000001821217c36 */ /* 0x002fe20008000000 */
[----:B------:R-:W-:Y:S01]  /*ffb10*/  ISETP.LT.AND P2, PT, R96, UR41, !P0 ;  /* 0x0000002960007c0c */ /* 0x000fe2000c741270 */
[----:B------:R-:W-:Y:S01]  /*ffb20*/  ULDC UR24, c[0x0][0x248] ;  /* 0x0000920000187ab9 */ /* 0x000fe20000000800 */
[----:B------:R-:W-:Y:S01]  /*ffb30*/  ULDC UR30, c[0x0][0x228] ;  /* 0x00008a00001e7ab9 */ /* 0x000fe20000000800 */
[----:B------:R-:W-:-:S06]  /*ffb40*/  ULDC UR60, c[0x0][0x228] ;  /* 0x00008a00003c7ab9 */ /* 0x000fcc0000000800 */
        /* <DEDUP_REMOVED lines=19> */
[----:B------:R-:W-:-:S06]  /*ffc80*/  ULDC.64 UR46, c[0x0][0x228] ;  /* 0x00008a00002e7ab9 */ /* 0x000fcc0000000a00 */
        /* <DEDUP_REMOVED lines=8> */
[----:B------:R-:W-:Y:S02]  /*ffd10*/  ISETP.LT.AND P3, PT, R97, UR34, !P0 ;  /* 0x0000002261007c0c */ /* 0x000fe4000c761270 */
[----:B------:R-:W-:-:S03]  /*ffd20*/  LOP3.LUT R204, R204, 0xfffffffe, RZ, 0xc0, !PT ;  /* 0xfffffffecccc7812 */ /* 0x000fc600078ec0ff */
[----:B------:R-:W-:Y:S02]  /*ffd30*/  @P1 LOP3.LUT R15, R15, 0x4000000, RZ, 0xfc, !PT ;  /* 0x040000000f0f1812 */ /* 0x000fe400078efcff */
[----:B------:R-:W-:Y:S02]  /*ffd40*/  @P2 LOP3.LUT R204, R204, 0x1, RZ, 0xfc, !PT ;  /* 0x00000001cccc2812 */ /* 0x000fe400078efcff */
[----:B------:R-:W-:Y:S01]  /*ffd50*/  ISETP.LT.AND P2, PT, R96, UR35, !P0 ;  /* 0x0000002360007c0c */ /* 0x000fe2000c741270 */
[----:B------:R-:W-:Y:S01]  /*ffd60*/  VIADD R32, R90, 0x28 ;  /* 0x000000285a207836 */ /* 0x000fe20000000000 */
[----:B------:R-:W-:Y:S01]  /*ffd70*/  LOP3.LUT R15, R15, 0xdfffffff, RZ, 0xc0, !PT ;  /* 0xdfffffff0f0f7812 */ /* 0x000fe200078ec0ff */
[----:B------:R-:W-:-:S03]  /*ffd80*/  ULDC.64 UR34, c[0x0][0x228] ;  /* 0x00008a0000227ab9 */ /* 0x000fc60000000a00 */
[----:B------:R-:W-:Y:S02]  /*ffd90*/  @P3 LOP3.LUT R15, R15, 0x20000000, RZ, 0xfc, !PT ;  /* 0x200000000f0f3812 */ /* 0x000fe400078efcff */
[----:B------:R-:W-:Y:S02]  /*ffda0*/  ISETP.LT.AND P1, PT, R95, UR36, !P0 ;  /* 0x000000245f007c0c */ /* 0x000fe4000c721270 */
[----:B------:R-:W-:-:S04]  /*ffdb0*/  LOP3.LUT R15, R15, 0xefffffff, RZ, 0xc0, !PT ;  /* 0xefffffff0f0f7812 */ /* 0x000fc800078ec0ff */
[----:B------:R-:W-:Y:S02]  /*ffdc0*/  @P2 LOP3.LUT R15, R15, 0x10000000, RZ, 0xfc, !PT ;  /* 0x100000000f0f2812 */ /* 0x000fe400078efcff */
[----:B------:R-:W-:Y:S02]  /*ffdd0*/  ISETP.LT.AND P3, PT, R60, UR37, !P0 ;  /* 0x000000253c007c0c */ /* 0x000fe4000c761270 */
[----:B-1----:R-:W-:Y:S01]  /*ffde0*/  IADD3 R33, R33, UR24, RZ ;  /* 0x0000001821217c10 */ /* 0x002fe2000fffe0ff */
[----:B------:R-:W-:Y:S01]  /*ffdf0*/  ULDC.64 UR24, c[0x0][0x228] ;  /* 0x00008a0000187ab9 */ /* 0x000fe20000000a00 */
[----:B------:R-:W-:Y:S01]  /*ffe00*/  LOP3.LUT R15, R15, 0xf7ffffff, RZ, 0xc0, !PT ;  /* 0xf7ffffff0f0f7812 */ /* 0x000fe200078ec0ff */
[----:B------:R-:W-:Y:S01]  /*ffe10*/  UMOV UR28, UR34 ;  /* 0x00000022001c7c82 */ /* 0x000fe20008000000 */
[----:B------:R-:W-:Y:S01]  /*ffe20*/  ISETP.LT.AND P2, PT, R93, UR38, !P0 ;  /* 0x000000265d007c0c */ /* 0x000fe2000c741270 */
[----:B------:R1:W-:Y:S01]  /*ffe30*/  STL [R1+0x2b4], R33 ;  /* 0x0002b42101007387 */ /* 0x0003e20000100800 */
[----:B------:R-:W-:Y:S01]  /*ffe40*/  @P1 LOP3.LUT R15, R15, 0x8000000, RZ, 0xfc, !PT ;  /* 0x080000000f0f1812 */ /* 0x000fe200078efcff */
[----:B------:R-:W-:Y:S01]  /*ffe50*/  ULDC.64 UR36, c[0x0][0x228] ;  /* 0x00008a0000247ab9 */ /* 0x000fe20000000a00 */
[----:B------:R-:W-:Y:S01]  /*ffe60*/  IMAD.U32 R59, RZ, RZ, UR35 ;  /* 0x00000023ff3b7e24 */ /* 0x000fe2000f8e00ff */
[----:B------:R-:W-:Y:S01]  /*ffe70*/  ISETP.LT.AND P1, PT, R92, UR39, !P0 ;  /* 0x000000275c007c0c */ /* 0x000fe2000c721270 */
[----:B------:R-:W-:Y:S01]  /*ffe80*/  ULDC UR35, c[0x0][0x228] ;  /* 0x00008a0000237ab9 */ /* 0x000fe20000000800 */
[----:B------:R-:W-:Y:S01]  /*ffe90*/  LOP3.LUT R15, R15, 0xfdffffff, RZ, 0xc0, !PT ;  /* 0xfdffffff0f0f7812 */ /* 0x000fe200078ec0ff */
[----:B------:R-:W-:Y:S01]  /*ffea0*/  ULDC UR34, c[0x0][0x228] ;  /* 0x00008a0000227ab9 */ /* 0x000fe20000000800 */
[----:B------:R-:W-:Y:S01]  /*ffeb0*/  ULDC UR39, c[0x0][0x228] ;  /* 0x00008a0000277ab9 */ /* 0x000fe20000000800 */
[----:B------:R-:W-:Y:S01]  /*ffec0*/  ULDC UR38, c[0x0][0x228] ;  /* 0x00008a0000267ab9 */ /* 0x000fe20000000800 */
        /* <DEDUP_REMOVED lines=16> */
[----:B------:R-:W-:-:S09]  /*fffd0*/  ISETP.LT.AND P2, PT, R96, UR15, !P0 ;  /* 0x0000000f60007c0c */ /* 0x000fd2000c741270 */
[----:B------:R-:W-:-:S04]  /*fffe0*/  @P1 LOP3.LUT R15, R15, 0x40000, RZ, 0xfc, !PT ;  /* 0x000400000f0f1812 */ /* 0x000fc800078efcff */
        /* <DEDUP_REMOVED lines=17> */
[----:B------:R-:W-:Y:S01]  /*100100*/  IMAD.U32 R58, RZ, RZ, UR27 ;  /* 0x0000001bff3a7e24 */ /* 0x000fe2000f8e00ff */
[----:B------:R-:W-:Y:S01]  /*100110*/  ISETP.LT.AND P0, PT, R91, UR28, !P0 ;  /* 0x0000001c5b007c0c */ /* 0x000fe2000c701270 */
[----:B------:R-:W-:Y:S01]  /*100120*/  ULDC.64 UR26, c[0x0][0x228] ;  /* 0x00008a00001a7ab9 */ /* 0x000fe20000000a00 */
[----:B------:R-:W-:Y:S01]  /*100130*/  LOP3.LUT R15, R15, 0xfffeffff, RZ, 0xc0, !PT ;  /* 0xfffeffff0f0f7812 */ /* 0x000fe200078ec0ff */
[----:B------:R-:W-:Y:S01]  /*100140*/  ULDC UR32, c[0x0][0x228] ;  /* 0x00008a0000207ab9 */ /* 0x000fe20000000800 */
[----:B------:R-:W-:Y:S01]  /*100150*/  ULDC UR33, c[0x0][0x228] ;  /* 0x00008a0000217ab9 */ /* 0x000fe20000000800 */
[----:B------:R-:W-:Y:S01]  /*100160*/  ULDC UR28, c[0x0][0x228] ;  /* 0x00008a00001c7ab9 */ /* 0x000fe20000000800 */
[----:B------:R-:W-:-:S04]  /*100170*/  @P2 LOP3.LUT R15, R15, 0x10000, RZ, 0xfc, !PT ;  /* 0x000100000f0f2812 */ /* 0x000fc800078efcff */
        /* <DEDUP_REMOVED lines=43> */
[----:B------:R-:W-:-:S02]  /*100430*/  ISETP.LT.AND P1, PT, R94, UR8, !P0 ;  /* 0x000000085e007c0c */ /* 0x000fc4000c721270 */
        /* <DEDUP_REMOVED lines=11> */
[----:B------:R-:W-:Y:S02]  /*1004f0*/  ISETP.LT.AND P1, PT, R92, UR19, !P0 ;  /* 0x000000135c007c0c */ /* 0x000fe4000c721270 */
[----:B------:R-:W-:Y:S01]  /*100500*/  IADD3 R32, R90, 0x25, RZ ;  /* 0x000000255a207810 */ /* 0x000fe20007ffe0ff */
[----:B-1----:R-:W-:Y:S01]  /*100510*/  VIADD R33, R33, UR4 ;  /* 0x0000000421217c36 */ /* 0x002fe20008000000 */
[----:B------:R-:W-:Y:S01]  /*100520*/  ISETP.LT.AND P3, PT, R60, UR17, !P0 ;  /* 0x000000113c007c0c */ /* 0x000fe2000c761270 */
[----:B------:R-:W-:Y:S01]  /*100530*/  ULDC.64 UR4, c[0x0][0x228] ;  /* 0x00008a0000047ab9 */ /* 0x000fe20000000a00 */
[----:B------:R-:W-:Y:S01]  /*100540*/  ISETP.LT.AND P2, PT, R93, UR18, !P0 ;  /* 0x000000125d007c0c */ /* 0x000fe2000c741270 */
[----:B------:R-:W-:Y:S01]  /*100550*/  ULDC.64 UR16, c[0x0][0x228] ;  /* 0x00008a0000107ab9 */ /* 0x000fe20000000a00 */
[----:B------:R-:W-:Y:S01]  /*100560*/  ISETP.LT.AND P0, PT, R91, UR46, !P0 ;  /* 0x0000002e5b007c0c */ /* 0x000fe2000c701270 */
[----:B------:R-:W-:-:S04]  /*100570*/  ULDC UR19, c[0x0][0x228] ;  /* 0x00008a0000137ab9 */ /* 0x000fc80000000800 */
[----:B------:R-:W-:Y:S02]  /*100580*/  @P1 LOP3.LUT R14, R14, 0x80000000, RZ, 0xfc, !PT ;  /* 0x800000000e0e1812 */ /* 0x000fe400078efcff */
[----:B------:R-:W-:Y:S01]  /*100590*/  LOP3.LUT R15, R15, 0xfffffffd, RZ, 0xc0, !PT ;  /* 0xfffffffd0f0f7812 */ /* 0x000fe200078ec0ff */
[----:B------:R1:W-:Y:S01]  /*1005a0*/  STL [R1+0x328], R33 ;  /* 0x0003282101007387 */ /* 0x0003e20000100800 */
[----:B------:R-:W-:Y:S01]  /*1005b0*/  LOP3.LUT R14, R14, 0xbfffffff, RZ, 0xc0, !PT ;  /* 0xbfffffff0e0e7812 */ /* 0x000fe200078ec0ff */
[----:B------:R-:W-:Y:S01]  /*1005c0*/  ULDC UR18, c[0x0][0x228] ;  /* 0x00008a0000127ab9 */ /* 0x000fe20000000800 */
[----:B------:R-:W-:Y:S02]  /*1005d0*/  ULDC UR46, c[0x0][0x228] ;  /* 0x00008a00002e7ab9 */ /* 0x000fe40000000800 */
[----:B------:R-:W-:Y:S02]  /*1005e0*/  @P0 LOP3.LUT R14, R14, 0x40000000, RZ, 0xfc, !PT ;  /* 0x400000000e0e0812 */ /* 0x000fe400078efcff */
[----:B------:R-:W-:-:S02]  /*1005f0*/  ISETP.GE.AND P0, PT, R32, UR15, PT ;  /* 0x0000000f20007c0c */ /* 0x000fc4000bf06270 */
[----:B------:R-:W-:Y:S02]  /*100600*/  @P3 LOP3.LUT R15, R15, 0x2, RZ, 0xfc, !PT ;  /* 0x000000020f0f3812 */ /* 0x000fe400078efcff */
[----:B------:R-:W-:Y:S01]  /*100610*/  LOP3.LUT R14, R14, 0xfbffffff, RZ, 0xc0, !PT ;  /* 0xfbffffff0e0e7812 */ /* 0x000fe200078ec0ff */
[----:B------:R-:W-:Y:S01]  /*100620*/  VIADD R32, R90, 0x24 ;  /* 0x000000245a207836 */ /* 0x000fe20000000000 */
[----:B------:R-:W-:Y:S01]  /*100630*/  ISETP.LT.AND P1, PT, R94, UR4, !P0 ;  /* 0x000000045e007c0c */ /* 0x000fe2000c721270 */
[----:B------:R-:W-:Y:S01]  /*100640*/  ULDC UR4, c[0x0][0x248] ;  /* 0x0000920000047ab9 */ /* 0x000fe20000000800 */
[----:B------:R-:W-:Y:S01]  /*100650*/  ISETP.LT.AND P3, PT, R97, UR6, !P0 ;  /* 0x0000000661007c0c */ /* 0x000fe2000c761270 */
[----:B------:R-:W-:Y:S01]  /*100660*/  ULDC UR15, c[0x0][0x228] ;  /* 0x00008a00000f7ab9 */ /* 0x000fe20000000800 */
[----:B------:R-:W-:-:S04]  /*100670*/  LOP3.LUT R15, R15, 0xfffffffe, RZ, 0xc0, !PT ;  /* 0xfffffffe0f0f7812 */ /* 0x000fc800078ec0ff */
[----:B------:R-:W-:Y:S02]  /*100680*/  @P2 LOP3.LUT R15, R15, 0x1, RZ, 0xfc, !PT ;  /* 0x000000010f0f2812 */ /* 0x000fe400078efcff */
[----:B------:R-:W-:Y:S01]  /*100690*/  ISETP.LT.AND P2, PT, R96, UR7, !P0 ;  /* 0x0000000760007c0c */ /* 0x000fe2000c741270 */
[----:B------:R-:W-:Y:S02]  /*1006a0*/  ULDC.64 UR6, c[0x0][0x228] ;  /* 0x00008a0000067ab9 */ /* 0x000fe40000000a00 */
        /* <DEDUP_REMOVED lines=17> */
[----:B------:R1:W-:Y:S01]  /*1007c0*/  STL [R1+0x390], R33 ;  /* 0x0003902101007387 */ /* 0x0003e20000100800 */
[----:B------:R-:W-:Y:S01]  /*1007d0*/  LOP3.LUT R14, R14, 0xfeffffff, RZ, 0xc0, !PT ;  /* 0xfeffffff0e0e7812 */ /* 0x000fe200078ec0ff */
[----:B------:R-:W-:-:S03]  /*1007e0*/  ULDC.64 UR12, c[0x0][0x228] ;  /* 0x00008a00000c7ab9 */ /* 0x000fc60000000a00 */
        /* <DEDUP_REMOVED lines=45> */
[----:B------:R-:W-:-:S09]  /*100ac0*/  LOP3.LUT R14, R14, 0xfffffbff, RZ, 0xc0, !PT ;  /* 0xfffffbff0e0e7812 */ /* 0x000fd200078ec0ff */
        /* <DEDUP_REMOVED lines=42> */
[----:B------:R-:W-:-:S07]  /*100d70*/  ULDC UR4, c[0x0][0x248] ;  /* 0x0000920000047ab9 */ /* 0x000fce0000000800 */
[----:B------:R-:W-:-:S04]  /*100d80*/  @P3 LOP3.LUT R14, R14, 0x4, RZ, 0xfc, !PT ;  /* 0x000000040e0e3812 */ /* 0x000fc800078efcff */
[----:B------:R-:W-:-:S04]  /*100d90*/  LOP3.LUT R14, R14, 0xffffffdf, RZ, 0xc0, !PT ;  /* 0xffffffdf0e0e7812 */ /* 0x000fc800078ec0ff */
[----:B------:R-:W-:-:S04]  /*100da0*/  @P2 LOP3.LUT R14, R14, 0x20, RZ, 0xfc, !PT ;  /* 0x000000200e0e2812 */ /* 0x000fc800078efcff */
[----:B------:R-:W-:-:S04]  /*100db0*/  LOP3.LUT R14, R14, 0xffffffef, RZ, 0xc0, !PT ;  /* 0xffffffef0e0e7812 */ /* 0x000fc800078ec0ff */
[----:B------:R-:W-:Y:S02]  /*100dc0*/  @P1 LOP3.LUT R14, R14, 0x10, RZ, 0xfc, !PT ;  /* 0x000000100e0e1812 */ /* 0x000fe400078efcff */
[----:B------:R-:W-:Y:S01]  /*100dd0*/  ISETP.LT.AND P1, PT, R95, UR14, !P0 ;  /* 0x0000000e5f007c0c */ /* 0x000fe2000c721270 */
[----:B------:R-:W-:Y:S01]  /*100de0*/  ULDC UR14, c[0x0][0x228] ;  /* 0x00008a00000e7ab9 */ /* 0x000fe20000000800 */
[----:B------:R-:W-:Y:S02]  /*100df0*/  LOP3.LUT R14, R14, 0xfffffff7, RZ, 0xc0, !PT ;  /* 0xfffffff70e0e7812 */ /* 0x000fe400078ec0ff */
[----:B------:R-:W-:Y:S01]  /*100e00*/  ISETP.LT.AND P3, PT, R60, UR45, !P0 ;  /* 0x0000002d3c007c0c */ /* 0x000fe2000c761270 */
[----:B------:R1:W-:Y:S01]  /*100e10*/  STL [R1+0x320], R33 ;  /* 0x0003202101007387 */ /* 0x0003e20000100800 */
[----:B------:R-:W-:Y:S01]  /*100e20*/  ISETP.LT.AND P2, PT, R93, UR44, !P0 ;  /* 0x0000002c5d007c0c */ /* 0x000fe2000c741270 */
[----:B------:R-:W-:Y:S01]  /*100e30*/  ULDC UR45, c[0x0][0x228] ;  /* 0x00008a00002d7ab9 */ /* 0x000fe20000000800 */
[----:B------:R-:W-:-:S05]  /*100e40*/  ULDC UR44, c[0x0][0x228] ;  /* 0x00008a00002c7ab9 */ /* 0x000fca0000000800 */
[----:B------:R-:W-:Y:S02]  /*100e50*/  @P1 LOP3.LUT R14, R14, 0x8, RZ, 0xfc, !PT ;  /* 0x000000080e0e1812 */ /* 0x000fe400078efcff */
[----:B------:R-:W-:Y:S01]  /*100e60*/  ISETP.LT.AND P1, PT, R92, UR43, !P0 ;  /* 0x0000002b5c007c0c */ /* 0x000fe2000c721270 */
[----:B-1----:R-:W-:Y:S01]  /*100e70*/  VIADD R33, R33, UR4 ;  /* 0x0000000421217c36 */ /* 0x002fe20008000000 */
[----:B------:R-:W-:Y:S01]  /*100e80*/  ISETP.LT.AND P0, PT, R91, UR16, !P0 ;  /* 0x000000105b007c0c */ /* 0x000fe2000c701270 */
[----:B------:R-:W-:Y:S01]  /*100e90*/  ULDC UR4, c[0x0][0x248] ;  /* 0x0000920000047ab9 */ /* 0x000fe20000000800 */
[----:B------:R-:W-:Y:S01]  /*100ea0*/  LOP3.LUT R14, R14, 0xfffffffd, RZ, 0xc0, !PT ;  /* 0xfffffffd0e0e7812 */ /* 0x000fe200078ec0ff */
[----:B------:R-:W-:-:S08]  /*100eb0*/  ULDC UR43, c[0x0][0x228] ;  /* 0x00008a00002b7ab9 */ /* 0x000fd00000000800 */
[----:B------:R-:W-:Y:S01]  /*100ec0*/  @P1 LOP3.LUT R13, R13, 0x80000000, RZ, 0xfc, !PT ;  /* 0x800000000d0d1812 */ /* 0x000fe200078efcff */
[----:B------:R1:W-:Y:S01]  /*100ed0*/  STL [R1+0x398], R33 ;  /* 0x0003982101007387 */ /* 0x0003e20000100800 */
[----:B------:R-:W-:Y:S01]  /*100ee0*/  LOP3.LUT R11, R11, 0x7fffffff, RZ, 0xc0, !PT ;  /* 0x7fffffff0b0b7812 */ /* 0x000fe200078ec0ff */
[----:B------:R-:W-:Y:S01]  /*100ef0*/  ULDC UR16, c[0x0][0x228] ;  /* 0x00008a0000107ab9 */ /* 0x000fe20000000800 */
[----:B------:R-:W-:-:S04]  /*100f00*/  LOP3.LUT R13, R13, 0xbfffffff, RZ, 0xc0, !PT ;  /* 0xbfffffff0d0d7812 */ /* 0x000fc800078ec0ff */
[----:B------:R-:W-:Y:S02]  /*100f10*/  @P0 LOP3.LUT R13, R13, 0x40000000, RZ, 0xfc, !PT ;  /* 0x400000000d0d0812 */ /* 0x000fe400078efcff */
[----:B------:R-:W-:Y:S02]  /*100f20*/  ISETP.GE.AND P0, PT, R32, UR9, PT ;  /* 0x0000000920007c0c */ /* 0x000fe4000bf06270 */
[----:B------:R-:W-:Y:S02]  /*100f30*/  @P3 LOP3.LUT R14, R14, 0x2, RZ, 0xfc, !PT ;  /* 0x000000020e0e3812 */ /* 0x000fe400078efcff */
[----:B------:R-:W-:Y:S01]  /*100f40*/  LOP3.LUT R13, R13, 0xfbffffff, RZ, 0xc0, !PT ;  /* 0xfbffffff0d0d7812 */ /* 0x000fe200078ec0ff */
[----:B------:R-:W-:Y:S01]  /*100f50*/  VIADD R32, R90, 0x20 ;  /* 0x000000205a207836 */ /* 0x000fe20000000000 */
[----:B------:R-:W-:Y:S01]  /*100f60*/  ISETP.LT.AND P3, PT, R94, UR6, !P0 ;  /* 0x000000065e007c0c */ /* 0x000fe2000c761270 */
[----:B------:R-:W-:Y:S01]  /*100f70*/  ULDC.64 UR8, c[0x0][0x228] ;  /* 0x00008a0000087ab9 */ /* 0x000fe20000000a00 */
[----:B------:R-:W-:-:S04]  /*100f80*/  LOP3.LUT R14, R14, 0xfffffffe, RZ, 0xc0, !PT ;  /* 0xfffffffe0e0e7812 */ /* 0x000fc800078ec0ff */
[----:B------:R-:W-:Y:S02]  /*100f90*/  @P2 LOP3.LUT R14, R14, 0x1, RZ, 0xfc, !PT ;  /* 0x000000010e0e2812 */ /* 0x000fe400078efcff */
[----:B------:R-:W-:Y:S01]  /*100fa0*/  ISETP.LT.AND P2, PT, R97, UR15, !P0 ;  /* 0x0000000f61007c0c */ /* 0x000fe2000c741270 */
[----:B------:R-:W-:Y:S01]  /*100fb0*/  ULDC UR15, c[0x0][0x228] ;  /* 0x00008a00000f7ab9 */ /* 0x000fe20000000800 */
[----:B------:R-:W-:Y:S01]  /*100fc0*/  ISETP.LT.AND P1, PT, R96, UR14, !P0 ;  /* 0x0000000e60007c0c */ /* 0x000fe2000c721270 */
[----:B------:R-:W-:Y:S02]  /*100fd0*/  ULDC UR14, c[0x0][0x228] ;  /* 0x00008a00000e7ab9 */ /* 0x000fe40000000800 */
[----:B------:R-:W-:-:S04]  /*100fe0*/  @P3 LOP3.LUT R13, R13, 0x4000000, RZ, 0xfc, !PT ;  /* 0x040000000d0d3812 */ /* 0x000fc800078efcff */
[----:B------:R-:W-:-:S04]  /*100ff0*/  LOP3.LUT R13, R13, 0xdfffffff, RZ, 0xc0, !PT ;  /* 0xdfffffff0d0d7812 */ /* 0x000fc800078ec0ff */
[----:B------:R-:W-:-:S04]  /*101000*/  @P2 LOP3.LUT R13, R13, 0x20000000, RZ, 0xfc, !PT ;  /* 0x200000000d0d2812 */ /* 0x000fc800078efcff */
[----:B------:R-:W-:-:S04]  /*101010*/  LOP3.LUT R13, R13, 0xefffffff, RZ, 0xc0, !PT ;  /* 0xefffffff0d0d7812 */ /* 0x000fc800078ec0ff */
[----:B------:R-:W-:Y:S02]  /*101020*/  @P1 LOP3.LUT R13, R13, 0x10000000, RZ, 0xfc, !PT ;  /* 0x100000000d0d1812 */ /* 0x000fe400078efcff */
[----:B------:R-:W-:Y:S02]  /*101030*/  ISETP.LT.AND P1, PT, R95, UR11, !P0 ;  /* 0x0000000b5f007c0c */ /* 0x000fe4000c721270 */
[----:B------:R-:W-:Y:S01]  /*101040*/  ISETP.LT.AND P3, PT, R60, UR10, !P0 ;  /* 0x0000000a3c007c0c */ /* 0x000fe2000c761270 */
[----:B------:R-:W-:Y:S01]  /*101050*/  ULDC.64 UR10, c[0x0][0x228] ;  /* 0x00008a00000a7ab9 */ /* 0x000fe20000000a00 */
        /* <DEDUP_REMOVED lines=33> */
[----:B------:R-:W-:-:S07]  /*101270*/  ISETP.LT.AND P2, PT, R93, UR15, !P0 ;  /* 0x0000000f5d007c0c */ /* 0x000fce000c741270 */
        /* <DEDUP_REMOVED lines=15> */
[----:B------:R-:W-:Y:S02]  /*101370*/  LOP3.LUT R13, R13, 0xfffffbff, RZ, 0xc0, !PT ;  /* 0xfffffbff0d0d7812 */ /* 0x000fe400078ec0ff */
[----:B-1----:R-:W-:Y:S01]  /*101380*/  IADD3 R33, R33, UR4, RZ ;  /* 0x0000000421217c10 */ /* 0x002fe2000fffe0ff */
[----:B------:R-:W-:Y:S01]  /*101390*/  ULDC UR4, c[0x0][0x248] ;  /* 0x0000920000047ab9 */ /* 0x000fe20000000800 */
[----:B------:R-:W-:Y:S01]  /*1013a0*/  ISETP.LT.AND P1, PT, R94, UR14, !P0 ;  /* 0x0000000e5e007c0c */ /* 0x000fe2000c721270 */
[----:B------:R-:W-:Y:S01]  /*1013b0*/  VIADD R32, R90, 0x1e ;  /* 0x0000001e5a207836 */ /* 0x000fe20000000000 */
[----:B------:R-:W-:Y:S01]  /*1013c0*/  ISETP.LT.AND P3, PT, R97, UR52, !P0 ;  /* 0x0000003461007c0c */ /* 0x000fe2000c761270 */
[----:B------:R-:W-:Y:S01]  /*1013d0*/  ULDC.64 UR6, c[0x0][0x228] ;  /* 0x00008a0000067ab9 */ /* 0x000fe20000000a00 */
[----:B------:R-:W-:Y:S01]  /*1013e0*/  ISETP.LT.AND P2, PT, R96, UR53, !P0 ;  /* 0x0000003560007c0c */ /* 0x000fe2000c741270 */
[----:B------:R1:W-:Y:S01]  /*1013f0*/  STL [R1+0x39c], R33 ;  /* 0x00039c2101007387 */ /* 0x0003e20000100800 */
[----:B------:R-:W-:Y:S01]  /*101400*/  MOV R34, UR47 ;  /* 0x0000002f00227c02 */ /* 0x000fe20008000f00 */
[----:B------:R-:W-:Y:S01]  /*101410*/  ULDC UR47, c[0x0][0x228] ;  /* 0x00008a00002f7ab9 */ /* 0x000fe20000000800 */
[----:B------:R-:W-:Y:S01]  /*101420*/  LOP3.LUT R10, R10, 0x7fffffff, RZ, 0xc0, !PT ;  /* 0x7fffffff0a0a7812 */ /* 0x000fe200078ec0ff */
        /* <DEDUP_REMOVED lines=8> */
[----:B------:R-:W-:Y:S01]  /*1014b0*/  ULDC.64 UR4, c[0x0][0x228] ;  /* 0x00008a0000047ab9 */ /* 0x000fe20000000a00 */
[----:B------:R-:W-:Y:S01]  /*1014c0*/  ISETP.LT.AND P3, PT, R60, UR60, !P0 ;  /* 0x0000003c3c007c0c */ /* 0x000fe2000c761270 */
[----:B------:R-:W-:Y:S01]  /*1014d0*/  ULDC UR61, c[0x0][0x228] ;  /* 0x00008a00003d7ab9 */ /* 0x000fe20000000800 */
[----:B------:R-:W-:Y:S01]  /*1014e0*/  @P2 LOP3.LUT R13, R13, 0x1000, RZ, 0xfc, !PT ;  /* 0x000010000d0d2812 */ /* 0x000fe200078efcff */
[----:B------:R1:W-:Y:S01]  /*1014f0*/  STL [R1+0x5a0], R33 ;  /* 0x0005a02101007387 */ /* 0x0003e20000100800 */
[----:B------:R-:W-:-:S02]  /*101500*/  ULDC UR60, c[0x0][0x228] ;  /* 0x00008a00003c7ab9 */ /* 0x000fc40000000800 */
        /* <DEDUP_REMOVED lines=34> */
[----:B------:R-:W-:Y:S02]  /*101730*/  ISETP.LT.AND P1, PT, R92, UR32, !P0 ;  /* 0x000000205c007c0c */ /* 0x000fe4000c721270 */
[----:B------:R-:W-:Y:S01]  /*101740*/  ISETP.LT.AND P3, PT, R60, UR55, !P0 ;  /* 0x000000373c007c0c */ /* 0x000fe2000c761270 */
[----:B-1----:R-:W-:Y:S01]  /*101750*/  VIADD R33, R33, UR4 ;  /* 0x0000000421217c36 */ /* 0x002fe20008000000 */
[----:B------:R-:W-:Y:S01]  /*101760*/  ISETP.LT.AND P2, PT, R93, UR33, !P0 ;  /* 0x000000215d007c0c */ /* 0x000fe2000c741270 */
[----:B------:R-:W-:Y:S01]  /*101770*/  ULDC.64 UR32, c[0x0][0x228] ;  /* 0x00008a0000207ab9 */ /* 0x000fe20000000a00 */
[----:B------:R-:W-:Y:S01]  /*101780*/  ISETP.LT.AND P0, PT, R91, UR6, !P0 ;  /* 0x000000065b007c0c */ /* 0x000fe2000c701270 */
[----:B------:R-:W-:Y:S01]  /*101790*/  ULDC UR6, c[0x0][0x228] ;  /* 0x00008a0000067ab9 */ /* 0x000fe20000000800 */
[----:B------:R-:W-:Y:S01]  /*1017a0*/  LOP3.LUT R13, R13, 0xfffffffd, RZ, 0xc0, !PT ;  /* 0xfffffffd0d0d7812 */ /* 0x000fe200078ec0ff */
[----:B------:R-:W-:Y:S01]  /*1017b0*/  ULDC UR4, c[0x0][0x248] ;  /* 0x0000920000047ab9 */ /* 0x000fe20000000800 */
[----:B------:R-:W-:-:S03]  /*1017c0*/  ULDC UR55, c[0x0][0x228] ;  /* 0x00008a0000377ab9 */ /* 0x000fc60000000800 */
[----:B------:R-:W-:-:S04]  /*1017d0*/  @P1 LOP3.LUT R12, R12, 0x80000000, RZ, 0xfc, !PT ;  /* 0x800000000c0c1812 */ /* 0x000fc800078efcff */
[----:B------:R-:W-:-:S04]  /*1017e0*/  LOP3.LUT R12, R12, 0xbfffffff, RZ, 0xc0, !PT ;  /* 0xbfffffff0c0c7812 */ /* 0x000fc800078ec0ff */
[----:B------:R-:W-:Y:S02]  /*1017f0*/  @P0 LOP3.LUT R12, R12, 0x40000000, RZ, 0xfc, !PT ;  /* 0x400000000c0c0812 */ /* 0x000fe400078efcff */
[----:B------:R-:W-:Y:S01]  /*101800*/  ISETP.GE.AND P0, PT, R32, UR15, PT ;  /* 0x0000000f20007c0c */ /* 0x000fe2000bf06270 */
[----:B------:R-:W-:-:S03]  /*101810*/  ULDC.64 UR14, c[0x0][0x228] ;  /* 0x00008a00000e7ab9 */ /* 0x000fc60000000a00 */
[----:B------:R-:W-:Y:S02]  /*101820*/  ISETP.LT.AND P1, PT, R94, UR32, !P0 ;  /* 0x000000205e007c0c */ /* 0x000fe4000c721270 */
[----:B------:R-:W-:Y:S02]  /*101830*/  @P3 LOP3.LUT R13, R13, 0x2, RZ, 0xfc, !PT ;  /* 0x000000020d0d3812 */ /* 0x000fe400078efcff */
[----:B------:R-:W-:Y:S02]  /*101840*/  ISETP.LT.AND P3, PT, R97, UR24, !P0 ;  /* 0x0000001861007c0c */ /* 0x000fe4000c761270 */
[----:B------:R-:W-:Y:S02]  /*101850*/  LOP3.LUT R12, R12, 0xfbffffff, RZ, 0xc0, !PT ;  /* 0xfbffffff0c0c7812 */ /* 0x000fe400078ec0ff */
[----:B------:R-:W-:-:S05]  /*101860*/  LOP3.LUT R13, R13, 0xfffffffe, RZ, 0xc0, !PT ;  /* 0xfffffffe0d0d7812 */ /* 0x000fca00078ec0ff */
[----:B------:R-:W-:Y:S02]  /*101870*/  @P1 LOP3.LUT R12, R12, 0x4000000, RZ, 0xfc, !PT ;  /* 0x040000000c0c1812 */ /* 0x000fe400078efcff */
        /* <DEDUP_REMOVED lines=29> */
[----:B------:R-:W-:-:S04]  /*101a50*/  ISETP.GE.AND P0, PT, R32, UR35, PT ;  /* 0x0000002320007c0c */ /* 0x000fc8000bf06270 */
[----:B------:R-:W-:Y:S02]  /*101a60*/  ISETP.LT.AND P1, PT, R94, UR24, !P0 ;  /* 0x000000185e007c0c */ /* 0x000fe4000c721270 */
[----:B------:R-:W-:Y:S02]  /*101a70*/  ISETP.LT.AND P3, PT, R97, UR19, !P0 ;  /* 0x0000001361007c0c */ /* 0x000fe4000c761270 */
[----:B------:R-:W-:Y:S02]  /*101a80*/  LOP3.LUT R12, R12, 0xfffbffff, RZ, 0xc0, !PT ;  /* 0xfffbffff0c0c7812 */ /* 0x000fe400078ec0ff */
[----:B------:R-:W-:-:S07]  /*101a90*/  ISETP.LT.AND P2, PT, R96, UR28, !P0 ;  /* 0x0000001c60007c0c */ /* 0x000fce000c741270 */
[----:B------:R-:W-:-:S04]  /*101aa0*/  @P1 LOP3.LUT R12, R12, 0x40000, RZ, 0xfc, !PT ;  /* 0x000400000c0c1812 */ /* 0x000fc800078efcff */
[----:B------:R-:W-:-:S04]  /*101ab0*/  LOP3.LUT R12, R12, 0xffdfffff, RZ, 0xc0, !PT ;  /* 0xffdfffff0c0c7812 */ /* 0x000fc800078ec0ff */
[----:B------:R-:W-:Y:S02]  /*101ac0*/  @P3 LOP3.LUT R12, R12, 0x200000, RZ, 0xfc, !PT ;  /* 0x002000000c0c3812 */ /* 0x000fe400078efcff */
[----:B------:R-:W-:Y:S01]  /*101ad0*/  ISETP.LT.AND P1, PT, R95, UR18, !P0 ;  /* 0x000000125f007c0c */ /* 0x000fe2000c721270 */
[----:B------:R-:W-:Y:S01]  /*101ae0*/  VIADD R32, R90, 0x1b ;  /* 0x0000001b5a207836 */ /* 0x000fe20000000000 */
[----:B------:R-:W-:Y:S01]  /*101af0*/  LOP3.LUT R12, R12, 0xffefffff, RZ, 0xc0, !PT ;  /* 0xffefffff0c0c7812 */ /* 0x000fe200078ec0ff */
[----:B------:R-:W-:-:S03]  /*101b00*/  ULDC.64 UR18, c[0x0][0x228] ;  /* 0x00008a0000127ab9 */ /* 0x000fc60000000a00 */
        /* <DEDUP_REMOVED lines=24> */
[----:B------:R-:W-:Y:S02]  /*101c90*/  ISETP.LT.AND P3, PT, R97, UR22, !P0 ;  /* 0x0000001661007c0c */ /* 0x000fe4000c761270 */
[----:B------:R-:W-:Y:S01]  /*101ca0*/  ISETP.LT.AND P2, PT, R96, UR23, !P0 ;  /* 0x0000001760007c0c */ /* 0x000fe2000c741270 */
[----:B------:R-:W-:-:S08]  /*101cb0*/  ULDC.64 UR22, c[0x0][0x228] ;  /* 0x00008a0000167ab9 */ /* 0x000fd00000000a00 */
        /* <DEDUP_REMOVED lines=49> */
[----:B------:R-:W-:-:S05]  /*101fd0*/  LOP3.LUT R12, R12, 0xfffffffd, RZ, 0xc0, !PT ;  /* 0xfffffffd0c0c7812 */ /* 0x000fca00078ec0ff */
[----:B------:R-:W-:Y:S02]  /*101fe0*/  @P1 LOP3.LUT R11, R11, 0x80000000, RZ, 0xfc, !PT ;  /* 0x800000000b0b1812 */ /* 0x000fe400078efcff */
[----:B------:R-:W-:Y:S02]  /*101ff0*/  @P3 LOP3.LUT R12, R12, 0x2, RZ, 0xfc, !PT ;  /* 0x000000020c0c3812 */ /* 0x000fe400078efcff */
[----:B------:R-:W-:Y:S02]  /*102000*/  LOP3.LUT R11, R11, 0xbfffffff, RZ, 0xc0, !PT ;  /* 0xbfffffff0b0b7812 */ /* 0x000fe400078ec0ff */
[----:B------:R-:W-:Y:S02]  /*102010*/  IADD3 R32, R90, 0x19, RZ ;  /* 0x000000195a207810 */ /* 0x000fe40007ffe0ff */
[----:B------:R-:W-:Y:S02]  /*102020*/  LOP3.LUT R12, R12, 0xfffffffe, RZ, 0xc0, !PT ;  /* 0xfffffffe0c0c7812 */ /* 0x000fe400078ec0ff */
[----:B------:R-:W-:-:S02]  /*102030*/  @P0 LOP3.LUT R11, R11, 0x40000000, RZ, 0xfc, !PT ;  /* 0x400000000b0b0812 */ /* 0x000fc400078efcff */
[----:B------:R-:W-:Y:S02]  /*102040*/  ISETP.GE.AND P0, PT, R32, UR29, PT ;  /* 0x0000001d20007c0c */ /* 0x000fe4000bf06270 */
[----:B------:R-:W-:Y:S02]  /*102050*/  @P2 LOP3.LUT R12, R12, 0x1, RZ, 0xfc, !PT ;  /* 0x000000010c0c2812 */ /* 0x000fe400078efcff */
[----:B------:R-:W-:Y:S01]  /*102060*/  LOP3.LUT R11, R11, 0xfbffffff, RZ, 0xc0, !PT ;  /* 0xfbffffff0b0b7812 */ /* 0x000fe200078ec0ff */
[----:B------:R-:W-:Y:S01]  /*102070*/  VIADD R32, R90, 0x18 ;  /* 0x000000185a207836 */ /* 0x000fe20000000000 */
[----:B------:R-:W-:Y:S01]  /*102080*/  ISETP.LT.AND P2, PT, R94, UR32, !P0 ;  /* 0x000000205e007c0c */ /* 0x000fe2000c741270 */
[----:B------:R-:W-:Y:S01]  /*102090*/  ULDC.64 UR28, c[0x0][0x228] ;  /* 0x00008a00001c7ab9 */ /* 0x000fe20000000a00 */
[----:B------:R-:W-:Y:S01]  /*1020a0*/  ISETP.LT.AND P1, PT, R97, UR34, !P0 ;  /* 0x0000002261007c0c */ /* 0x000fe2000c721270 */
[----:B------:R-:W-:-:S10]  /*1020b0*/  ULDC UR34, c[0x0][0x228] ;  /* 0x00008a0000227ab9 */ /* 0x000fd40000000800 */
        /* <DEDUP_REMOVED lines=43> */
[----:B------:R-:W-:Y:S02]  /*102370*/  ISETP.LT.AND P3, PT, R60, UR41, !P0 ;  /* 0x000000293c007c0c */ /* 0x000fe4000c761270 */
[----:B------:R-:W-:Y:S02]  /*102380*/  LOP3.LUT R11, R11, 0xfff7ffff, RZ, 0xc0, !PT ;  /* 0xfff7ffff0b0b7812 */ /* 0x000fe400078ec0ff */
[----:B------:R-:W-:Y:S01]  /*102390*/  ISETP.LT.AND P2, PT, R93, UR40, !P0 ;  /* 0x000000285d007c0c */ /* 0x000fe2000c741270 */
[----:B------:R-:W-:-:S06]  /*1023a0*/  ULDC.64 UR40, c[0x0][0x228] ;  /* 0x00008a0000287ab9 */ /* 0x000fcc0000000a00 */
        /* <DEDUP_REMOVED lines=71> */
[----:B------:R-:W-:-:S07]  /*102820*/  ISETP.LT.AND P0, PT, R91, UR32, !P0 ;  /* 0x000000205b007c0c */ /* 0x000fce000c701270 */
[----:B------:R-:W-:-:S04]  /*102830*/  @P1 LOP3.LUT R10, R10, 0x80000000, RZ, 0xfc, !PT ;  /* 0x800000000a0a1812 */ /* 0x000fc800078efcff */
[----:B------:R-:W-:-:S04]  /*102840*/  LOP3.LUT R10, R10, 0xbfffffff, RZ, 0xc0, !PT ;  /* 0xbfffffff0a0a7812 */ /* 0x000fc800078ec0ff */
[----:B------:R-:W-:Y:S02]  /*102850*/  @P0 LOP3.LUT R10, R10, 0x40000000, RZ, 0xfc, !PT ;  /* 0x400000000a0a0812 */ /* 0x000fe400078efcff */
[----:B------:R-:W-:Y:S02]  /*102860*/  ISETP.GE.AND P0, PT, R32, UR41, PT ;  /* 0x0000002920007c0c */ /* 0x000fe4000bf06270 */
[----:B------:R-:W-:Y:S02]  /*102870*/  LOP3.LUT R11, R11, 0xfffffffd, RZ, 0xc0, !PT ;  /* 0xfffffffd0b0b7812 */ /* 0x000fe400078ec0ff */
[----:B-1----:R-:W-:Y:S01]  /*102880*/  IADD3 R33, R33, UR4, RZ ;  /* 0x0000000421217c10 */ /* 0x002fe2000fffe0ff */
[----:B------:R-:W-:Y:S01]  /*102890*/  ULDC UR4, c[0x0][0x248] ;  /* 0x0000920000047ab9 */ /* 0x000fe20000000800 */
[----:B------:R-:W-:Y:S02]  /*1028a0*/  ISETP.LT.AND P1, PT, R94, UR34, !P0 ;  /* 0x000000225e007c0c */ /* 0x000fe4000c721270 */
[----:B------:R-:W-:Y:S01]  /*1028b0*/  LOP3.LUT R10, R10, 0xfbffffff, RZ, 0xc0, !PT ;  /* 0xfbffffff0a0a7812 */ /* 0x000fe200078ec0ff */
[----:B------:R-:W-:Y:S01]  /*1028c0*/  VIADD R32, R90, 0x14 ;  /* 0x000000145a207836 */ /* 0x000fe20000000000 */
[----:B------:R-:W-:Y:S01]  /*1028d0*/  @P3 LOP3.LUT R11, R11, 0x2, RZ, 0xfc, !PT ;  /* 0x000000020b0b3812 */ /* 0x000fe200078efcff */
[----:B------:R1:W-:Y:S01]  /*1028e0*/  STL [R1+0x5a8], R33 ;  /* 0x0005a82101007387 */ /* 0x0003e20000100800 */
[----:B------:R-:W-:Y:S01]  /*1028f0*/  ISETP.LT.AND P3, PT, R97, UR60, !P0 ;  /* 0x0000003c61007c0c */ /* 0x000fe2000c761270 */
[----:B------:R-:W-:Y:S01]  /*102900*/  ULDC UR60, c[0x0][0x228] ;  /* 0x00008a00003c7ab9 */ /* 0x000fe20000000800 */
[----:B------:R-:W-:Y:S01]  /*102910*/  LOP3.LUT R11, R11, 0xfffffffe, RZ, 0xc0, !PT ;  /* 0xfffffffe0b0b7812 */ /* 0x000fe200078ec0ff */
[----:B------:R-:W-:Y:S01]  /*102920*/  ULDC UR34, c[0x0][0x228] ;  /* 0x00008a0000227ab9 */ /* 0x000fe20000000800 */
[----:B------:R-:W-:Y:S01]  /*102930*/  LOP3.LUT R9, R9, 0x7fffffff, RZ, 0xc0, !PT ;  /* 0x7fffffff09097812 */ /* 0x000fe200078ec0ff */
[----:B------:R-:W-:-:S02]  /*102940*/  ULDC UR41, c[0x0][0x228] ;  /* 0x00008a0000297ab9 */ /* 0x000fc40000000800 */
[----:B------:R-:W-:Y:S01]  /*102950*/  @P1 LOP3.LUT R10, R10, 0x4000000, RZ, 0xfc, !PT ;  /* 0x040000000a0a1812 */ /* 0x000fe200078efcff */
[----:B-1----:R-:W-:Y:S01]  /*102960*/  VIADD R33, R33, UR4 ;  /* 0x0000000421217c36 */ /* 0x002fe20008000000 */
[----:B------:R-:W-:Y:S01]  /*102970*/  @P2 LOP3.LUT R11, R11, 0x1, RZ, 0xfc, !PT ;  /* 0x000000010b0b2812 */ /* 0x000fe200078efcff */
[----:B------:R-:W-:Y:S01]  /*102980*/  ULDC UR4, c[0x0][0x248] ;  /* 0x0000920000047ab9 */ /* 0x000fe20000000800 */
[----:B------:R-:W-:Y:S01]  /*102990*/  ISETP.LT.AND P2, PT, R96, UR55, !P0 ;  /* 0x0000003760007c0c */ /* 0x000fe2000c741270 */
[----:B------:R-:W-:Y:S01]  /*1029a0*/  ULDC UR55, c[0x0][0x228] ;  /* 0x00008a0000377ab9 */ /* 0x000fe20000000800 */
[----:B------:R-:W-:Y:S01]  /*1029b0*/  LOP3.LUT R10, R10, 0xdfffffff, RZ, 0xc0, !PT ;  /* 0xdfffffff0a0a7812 */ /* 0x000fe200078ec0ff */
[----:B------:R1:W-:Y:S03]  /*1029c0*/  STL [R1+0x5ac], R33 ;  /* 0x0005ac2101007387 */ /* 0x0003e60000100800 */
[----:B------:R-:W-:-:S02]  /*1029d0*/  @P3 LOP3.LUT R10, R10, 0x20000000, RZ, 0xfc, !PT ;  /* 0x200000000a0a3812 */ /* 0x000fc400078efcff */
[----:B------:R-:W-:Y:S01]  /*1029e0*/  ISETP.LT.AND P1, PT, R95, UR53, !P0 ;  /* 0x000000355f007c0c */ /* 0x000fe2000c721270 */
[----:B------:R-:W-:Y:S01]  /*1029f0*/  ULDC UR53, c[0x0][0x228] ;  /* 0x00008a0000357ab9 */ /* 0x000fe20000000800 */
[----:B-1----:R-:W-:Y:S01]  /*102a00*/  VIADD R33, R33, UR4 ;  /* 0x0000000421217c36 */ /* 0x002fe20008000000 */
[----:B------:R-:W-:Y:S01]  /*102a10*/  ULDC UR4, c[0x0][0x248] ;  /* 0x0000920000047ab9 */ /* 0x000fe20000000800 */
[----:B------:R-:W-:-:S03]  /*102a20*/  LOP3.LUT R10, R10, 0xefffffff, RZ, 0xc0, !PT ;  /* 0xefffffff0a0a7812 */ /* 0x000fc600078ec0ff */
[----:B------:R1:W-:Y:S01]  /*102a30*/  STL [R1+0xf60], R33 ;  /* 0x000f602101007387 */ /* 0x0003e20000100800 */
[----:B------:R-:W-:Y:S02]  /*102a40*/  @P2 LOP3.LUT R10, R10, 0x10000000, RZ, 0xfc, !PT ;  /* 0x100000000a0a2812 */ /* 0x000fe400078efcff */
[----:B------:R-:W-:Y:S01]  /*102a50*/  ISETP.LT.AND P3, PT, R60, UR52, !P0 ;  /* 0x000000343c007c0c */ /* 0x000fe2000c761270 */
[----:B------:R-:W-:Y:S01]  /*102a60*/  ULDC UR52, c[0x0][0x228] ;  /* 0x00008a0000347ab9 */ /* 0x000fe20000000800 */
[----:B-1----:R-:W-:Y:S01]  /*102a70*/  IADD3 R33, R33, UR4, RZ ;  /* 0x0000000421217c10 */ /* 0x002fe2000fffe0ff */
[----:B------:R-:W-:Y:S01]  /*102a80*/  ULDC UR4, c[0x0][0x248] ;  /* 0x0000920000047ab9 */ /* 0x000fe20000000800 */
[----:B------:R-:W-:-:S03]  /*102a90*/  LOP3.LUT R10, R10, 0xf7ffffff, RZ, 0xc0, !PT ;  /* 0xf7ffffff0a0a7812 */ /* 0x000fc600078ec0ff */
[----:B------:R1:W-:Y:S01]  /*102aa0*/  STL [R1+0xf64], R33 ;  /* 0x000f642101007387 */ /* 0x0003e20000100800 */
[----:B------:R-:W-:Y:S01]  /*102ab0*/  @P1 LOP3.LUT R10, R10, 0x8000000, RZ, 0xfc, !PT ;  /* 0x080000000a0a1812 */ /* 0x000fe200078efcff */
[----:B-1----:R-:W-:Y:S01]  /*102ac0*/  VIADD R33, R33, UR4 ;  /* 0x0000000421217c36 */ /* 0x002fe20008000000 */
[----:B------:R-:W-:Y:S01]  /*102ad0*/  ISETP.LT.AND P2, PT, R93, UR51, !P0 ;  /* 0x000000335d007c0c */ /* 0x000fe2000c741270 */
[----:B------:R-:W-:Y:S01]  /*102ae0*/  ULDC UR4, c[0x0][0x228] ;  /* 0x00008a0000047ab9 */ /* 0x000fe20000000800 */
[----:B------:R-:W-:Y:S01]  /*102af0*/  LOP3.LUT R10, R10, 0xfdffffff, RZ, 0xc0, !PT ;  /* 0xfdffffff0a0a7812 */ /* 0x000fe200078ec0ff */
[----:B------:R-:W-:Y:S01]  /*102b00*/  VIADD R35, R33, UR6 ;  /* 0x0000000621237c36 */ /* 0x000fe20008000000 */
[----:B------:R-:W-:Y:S01]  /*102b10*/  STL [R1+0xf68], R33 ;  /* 0x000f682101007387 */ /* 0x000fe20000100800 */
[----:B------:R-:W-:Y:S01]  /*102b20*/  ISETP.LT.AND P1, PT, R92, UR50, !P0 ;  /* 0x000000325c007c0c */ /* 0x000fe2000c721270 */
[----:B------:R-:W-:Y:S01]  /*102b30*/  ULDC UR6, c[0x0][0x228] ;  /* 0x00008a0000067ab9 */ /* 0x000fe20000000800 */
[----:B------:R-:W-:Y:S01]  /*102b40*/  @P3 LOP3.LUT R10, R10, 0x2000000, RZ, 0xfc, !PT ;  /* 0x020000000a0a3812 */ /* 0x000fe200078efcff */
[----:B------:R1:W-:Y:S01]  /*102b50*/  STL [R1+0xf6c], R35 ;  /* 0x000f6c2301007387 */ /* 0x0003e20000100800 */
[----:B------:R-:W-:Y:S01]  /*102b60*/  ULDC UR51, c[0x0][0x228] ;  /* 0x00008a0000337ab9 */ /* 0x000fe20000000800 */
[----:B------:R-:W-:Y:S01]  /*102b70*/  ULDC UR50, c[0x0][0x228] ;  /* 0x00008a0000327ab9 */ /* 0x000fe20000000800 */
[----:B-1----:R-:W-:Y:S01]  /*102b80*/  IADD3 R35, R35, UR8, RZ ;  /* 0x0000000823237c10 */ /* 0x002fe2000fffe0ff */
[----:B------:R-:W-:Y:S01]  /*102b90*/  ULDC UR8, c[0x0][0x228] ;  /* 0x00008a0000087ab9 */ /* 0x000fe20000000800 */
[----:B------:R-:W-:-:S03]  /*102ba0*/  LOP3.LUT R10, R10, 0xfeffffff, RZ, 0xc0, !PT ;  /* 0xfeffffff0a0a7812 */ /* 0x000fc600078ec0ff */
[----:B------:R1:W-:Y:S01]  /*102bb0*/  STL [R1+0xfc0], R35 ;  /* 0x000fc02301007387 */ /* 0x0003e20000100800 */
[----:B------:R-:W-:Y:S01]  /*102bc0*/  MOV R33, UR46 ;  /* 0x0000002e00217c02 */ /* 0x000fe20008000f00 */
[----:B------:R-:W-:Y:S01]  /*102bd0*/  ULDC.64 UR46, c[0x0][0x228] ;  /* 0x00008a00002e7ab9 */ /* 0x000fe20000000a00 */
[----:B------:R-:W-:Y:S01]  /*102be0*/  @P2 LOP3.LUT R10, R10, 0x1000000, RZ, 0xfc, !PT ;  /* 0x010000000a0a2812 */ /* 0x000fe200078efcff */
[----:B-1----:R-:W-:-:S03]  /*102bf0*/  VIADD R35, R35, UR28 ;  /* 0x0000001c23237c36 */ /* 0x002fc60008000000 */
[----:B------:R-:W-:Y:S01]  /*102c00*/  LOP3.LUT R10, R10, 0xff7fffff, RZ, 0xc0, !PT ;  /* 0xff7fffff0a0a7812 */ /* 0x000fe200078ec0ff */
[----:B------:R-:W-:Y:S01]  /*102c10*/  ULDC UR28, c[0x0][0x228] ;  /* 0x00008a00001c7ab9 */ /* 0x000fe20000000800 */
[----:B------:R1:W-:Y:S02]  /*102c20*/  STL [R1+0xfcc], R35 ;  /* 0x000fcc2301007387 */ /* 0x0003e40000100800 */
[----:B------:R-:W-:Y:S01]  /*102c30*/  @P1 LOP3.LUT R10, R10, 0x800000, RZ, 0xfc, !PT ;  /* 0x008000000a0a1812 */ /* 0x000fe200078efcff */
[----:B-1----:R-:W-:Y:S01]  /*102c40*/  VIADD R35, R35, UR30 ;  /* 0x0000001e23237c36 */ /* 0x002fe20008000000 */
[----:B------:R-:W-:Y:S02]  /*102c50*/  UMOV UR30, UR46 ;  /* 0x0000002e001e7c82 */ /* 0x000fe40008000000 */
[----:B------:R-:W-:Y:S01]  /*102c60*/  ISETP.LT.AND P0, PT, R91, UR30, !P0 ;  /* 0x0000001e5b007c0c */ /* 0x000fe2000c701270 */
[----:B------:R-:W-:Y:S01]  /*102c70*/  ULDC UR30, c[0x0][0x248] ;  /* 0x00009200001e7ab9 */ /* 0x000fe20000000800 */
[----:B------:R-:W-:-:S02]  /*102c80*/  LOP3.LUT R10, R10, 0xffbfffff, RZ, 0xc0, !PT ;  /* 0xffbfffff0a0a7812 */ /* 0x000fc400078ec0ff */
[----:B------:R-:W-:Y:S01]  /*102c90*/  MOV R57, UR47 ;  /* 0x0000002f00397c02 */ /* 0x000fe20008000f00 */
[----:B------:R-:W-:Y:S02]  /*102ca0*/  ULDC.64 UR46, c[0x0][0x228] ;  /* 0x00008a00002e7ab9 */ /* 0x000fe40000000a00 */
[----:B------:R-:W-:-:S06]  /*102cb0*/  UMOV UR32, UR46 ;  /* 0x0000002e00207c82 */ /* 0x000fcc0008000000 */
        /* <DEDUP_REMOVED lines=14> */
[----:B------:R-:W-:Y:S01]  /*102da0*/  MOV R56, UR47 ;  /* 0x0000002f00387c02 */ /* 0x000fe20008000f00 */
[----:B------:R-:W-:Y:S01]  /*102db0*/  ULDC.64 UR46, c[0x0][0x228] ;  /* 0x00008a00002e7ab9 */ /* 0x000fe20000000a00 */
[----:B------:R-:W-:Y:S01]  /*102dc0*/  LOP3.LUT R10, R10, 0xffefffff, RZ, 0xc0, !PT ;  /* 0xffefffff0a0a7812 */ /* 0x000fe200078ec0ff */
[----:B-1----:R-:W-:Y:S01]  /*102dd0*/  VIADD R35, R35, UR30 ;  /* 0x0000001e23237c36 */ /* 0x002fe20008000000 */
[----:B------:R-:W-:Y:S01]  /*102de0*/  ISETP.LT.AND P3, PT, R60, UR20, !P0 ;  /* 0x000000143c007c0c */ /* 0x000fe2000c761270 */
[----:B------:R-:W-:Y:S01]  /*102df0*/  ULDC UR18, c[0x0][0x228] ;  /* 0x00008a0000127ab9 */ /* 0x000fe20000000800 */
[----:B------:R-:W-:Y:S01]  /*102e00*/  @P2 LOP3.LUT R10, R10, 0x100000, RZ, 0xfc, !PT ;  /* 0x001000000a0a2812 */ /* 0x000fe200078efcff */
[----:B------:R-:W-:Y:S01]  /*102e10*/  UMOV UR30, UR46 ;  /* 0x0000002e001e7c82 */ /* 0x000fe20008000000 */
[----:B------:R-:W-:Y:S01]  /*102e20*/  IADD3 R32, R90, 0x13, RZ ;  /* 0x000000135a207810 */ /* 0x000fe20007ffe0ff */
[----:B------:R-:W-:Y:S01]  /*102e30*/  IMAD.U32 R55, RZ, RZ, UR47 ;  /* 0x0000002fff377e24 */ /* 0x000fe2000f8e00ff */
[----:B------:R-:W-:Y:S01]  /*102e40*/  LOP3.LUT R10, R10, 0xfff7ffff, RZ, 0xc0, !PT ;  /* 0xfff7ffff0a0a7812 */ /* 0x000fe200078ec0ff */
[----:B------:R-:W-:Y:S01]  /*102e50*/  ULDC.64 UR46, c[0x0][0x228] ;  /* 0x00008a00002e7ab9 */ /* 0x000fe20000000a00 */
[----:B------:R1:W-:Y:S01]  /*102e60*/  STL [R1+0xff8], R35 ;  /* 0x000ff82301007387 */ /* 0x0003e20000100800 */
[----:B------:R-:W-:Y:S01]  /*102e70*/  LOP3.LUT R8, R8, 0x7fffffff, RZ, 0xc0, !PT ;  /* 0x7fffffff08087812 */ /* 0x000fe200078ec0ff */
[----:B------:R-:W-:Y:S01]  /*102e80*/  ULDC UR20, c[0x0][0x228] ;  /* 0x00008a0000147ab9 */ /* 0x000fe20000000800 */
[----:B------:R-:W-:-:S02]  /*102e90*/  @P1 LOP3.LUT R10, R10, 0x80000, RZ, 0xfc, !PT ;  /* 0x000800000a0a1812 */ /* 0x000fc400078efcff */
[----:B------:R-:W-:Y:S01]  /*102ea0*/  ISETP.LT.AND P2, PT, R93, UR26, !P0 ;  /* 0x0000001a5d007c0c */ /* 0x000fe2000c741270 */
[----:B------:R-:W-:Y:S01]  /*102eb0*/  UMOV UR16, UR46 ;  /* 0x0000002e00107c82 */ /* 0x000fe20008000000 */
[----:B------:R-:W-:Y:S01]  /*102ec0*/  LOP3.LUT R10, R10, 0xfffdffff, RZ, 0xc0, !PT ;  /* 0xfffdffff0a0a7812 */ /* 0x000fe200078ec0ff */
[----:B------:R-:W-:Y:S01]  /*102ed0*/  IMAD.U32 R54, RZ, RZ, UR47 ;  /* 0x0000002fff367e24 */ /* 0x000fe2000f8e00ff */
[----:B------:R-:W-:Y:S01]  /*102ee0*/  ISETP.LT.AND P1, PT, R92, UR36, !P0 ;  /* 0x000000245c007c0c */ /* 0x000fe2000c721270 */
[----:B------:R-:W-:Y:S01]  /*102ef0*/  ULDC.64 UR46, c[0x0][0x228] ;  /* 0x00008a00002e7ab9 */ /* 0x000fe20000000a00 */
[----:B------:R-:W-:Y:S01]  /*102f00*/  @P3 LOP3.LUT R10, R10, 0x20000, RZ, 0xfc, !PT ;  /* 0x000200000a0a3812 */ /* 0x000fe200078efcff */
[----:B-1----:R-:W-:Y:S01]  /*102f10*/  VIADD R35, R35, UR14 ;  /* 0x0000000e23237c36 */ /* 0x002fe20008000000 */
[----:B------:R-:W-:Y:S01]  /*102f20*/  ULDC UR36, c[0x0][0x228] ;  /* 0x00008a0000247ab9 */ /* 0x000fe20000000800 */
[----:B------:R-:W-:Y:S01]  /*102f30*/  ULDC UR26, c[0x0][0x228] ;  /* 0x00008a00001a7ab9 */ /* 0x000fe20000000800 */
[----:B------:R-:W-:-:S04]  /*102f40*/  LOP3.LUT R10, R10, 0xfffeffff, RZ, 0xc0, !PT ;  /* 0xfffeffff0a0a7812 */ /* 0x000fc800078ec0ff */
[----:B------:R-:W-:Y:S02]  /*102f50*/  @P2 LOP3.LUT R10, R10, 0x10000, RZ, 0xfc, !PT ;  /* 0x000100000a0a2812 */ /* 0x000fe400078efcff */
[----:B------:R-:W-:Y:S01]  /*102f60*/  ISETP.LT.AND P0, PT, R91, UR30, !P0 ;  /* 0x0000001e5b007c0c */ /* 0x000fe2000c701270 */
[----:B------:R-:W-:Y:S01]  /*102f70*/  UMOV UR14, UR46 ;  /* 0x0000002e000e7c82 */ /* 0x000fe20008000000 */
[----:B------:R-:W-:Y:S01]  /*102f80*/  LOP3.LUT R10, R10, 0xffff7fff, RZ, 0xc0, !PT ;  /* 0xffff7fff0a0a7812 */ /* 0x000fe200078ec0ff */
[----:B------:R-:W-:Y:S01]  /*102f90*/  IMAD.U32 R53, RZ, RZ, UR47 ;  /* 0x0000002fff357e24 */ /* 0x000fe2000f8e00ff */
[----:B------:R-:W-:Y:S01]  /*102fa0*/  ULDC.64 UR46, c[0x0][0x228] ;  /* 0x00008a00002e7ab9 */ /* 0x000fe20000000a00 */
[----:B------:R1:W-:Y:S01]  /*102fb0*/  STL [R1+0x1000], R35 ;  /* 0x0010002301007387 */ /* 0x0003e20000100800 */
[----:B------:R-:W-:Y:S01]  /*102fc0*/  @P1 LOP3.LUT R10, R10, 0x8000, RZ, 0xfc, !PT ;  /* 0x000080000a0a1812 */ /* 0x000fe200078efcff */
[----:B------:R-:W-:-:S03]  /*102fd0*/  ULDC UR30, c[0x0][0x228] ;  /* 0x00008a00001e7ab9 */ /* 0x000fc60000000800 */
[----:B------:R-:W-:-:S04]  /*102fe0*/  LOP3.LUT R10, R10, 0xffffbfff, RZ, 0xc0, !PT ;  /* 0xffffbfff0a0a7812 */ /* 0x000fc800078ec0ff */
[----:B------:R-:W-:Y:S02]  /*102ff0*/  @P0 LOP3.LUT R10, R10, 0x4000, RZ, 0xfc, !PT ;  /* 0x000040000a0a0812 */ /* 0x000fe400078efcff */
[----:B------:R-:W-:Y:S02]  /*103000*/  ISETP.GE.AND P0, PT, R32, UR35, PT ;  /* 0x0000002320007c0c */ /* 0x000fe4000bf06270 */
[----:B------:R-:W-:Y:S01]  /*103010*/  LOP3.LUT R10, R10, 0xfffffbff, RZ, 0xc0, !PT ;  /* 0xfffffbff0a0a7812 */ /* 0x000fe200078ec0ff */
[----:B------:R-:W-:Y:S01]  /*103020*/  VIADD R32, R90, 0x12 ;  /* 0x000000125a207836 */ /* 0x000fe20000000000 */
[----:B------:R-:W-:Y:S01]  /*103030*/  ISETP.LT.AND P1, PT, R94, UR16, !P0 ;  /* 0x000000105e007c0c */ /* 0x000fe2000c721270 */
[----:B------:R-:W-:Y:S01]  /*103040*/  IMAD.U32 R52, RZ, RZ, UR47 ;  /* 0x0000002fff347e24 */ /* 0x000fe2000f8e00ff */
[----:B------:R-:W-:Y:S01]  /*103050*/  ISETP.LT.AND P3, PT, R97, UR43, !P0 ;  /* 0x0000002b61007c0c */ /* 0x000fe2000c761270 */
[----:B------:R-:W-:Y:S01]  /*103060*/  ULDC UR35, c[0x0][0x228] ;  /* 0x00008a0000237ab9 */ /* 0x000fe20000000800 */
[----:B------:R-:W-:Y:S01]  /*103070*/  ISETP.LT.AND P2, PT, R96, UR42, !P0 ;  /* 0x0000002a60007c0c */ /* 0x000fe2000c741270 */
[----:B------:R-:W-:Y:S01]  /*103080*/  ULDC UR42, c[0x0][0x228] ;  /* 0x00008a00002a7ab9 */ /* 0x000fe20000000800 */
[----:B------:R-:W-:Y:S01]  /*103090*/  ULDC UR16, c[0x0][0x228] ;  /* 0x00008a0000107ab9 */ /* 0x000fe20000000800 */
[----:B------:R-:W-:Y:S01]  /*1030a0*/  LOP3.LUT R7, R7, 0x7fffffff, RZ, 0xc0, !PT ;  /* 0x7fffffff07077812 */ /* 0x000fe200078ec0ff */
        /* <DEDUP_REMOVED lines=20> */
[----:B------:R-:W-:-:S04]  /*1031f0*/  LOP3.LUT R10, R10, 0xffffff7f, RZ, 0xc0, !PT ;  /* 0xffffff7f0a0a7812 */ /* 0x000fc800078ec0ff */
[----:B------:R-:W-:Y:S01]  /*103200*/  @P1 LOP3.LUT R10, R10, 0x80, RZ, 0xfc, !PT ;  /* 0x000000800a0a1812 */ /* 0x000fe200078efcff */
[----:B------:R-:W-:Y:S01]  /*103210*/  UMOV UR14, UR46 ;  /* 0x0000002e000e7c82 */ /* 0x000fe20008000000 */
[----:B------:R-:W-:Y:S02]  /*103220*/  ULDC.64 UR46, c[0x0][0x228] ;  /* 0x00008a00002e7ab9 */ /* 0x000fe40000000a00 */
[----:B------:R-:W-:Y:S02]  /*103230*/  LOP3.LUT R10, R10, 0xffffffbf, RZ, 0xc0, !PT ;  /* 0xffffffbf0a0a7812 */ /* 0x000fe400078ec0ff */
[----:B-1----:R-:W-:Y:S01]  /*103240*/  IADD3 R35, R35, UR12, RZ ;  /* 0x0000000c23237c10 */ /* 0x002fe2000fffe0ff */
[----:B------:R-:W-:Y:S01]  /*103250*/  UMOV UR12, UR46 ;  /* 0x0000002e000c7c82 */ /* 0x000fe20008000000 */
[----:B------:R-:W-:Y:S02]  /*103260*/  @P0 LOP3.LUT R10, R10, 0x40, RZ, 0xfc, !PT ;  /* 0x000000400a0a0812 */ /* 0x000fe400078efcff */
[----:B------:R-:W-:-:S02]  /*103270*/  R2UR UR46, R33 ;  /* 0x00000000212e72ca */ /* 0x000fc400000e0000 */
[----:B------:R-:W-:-:S04]  /*103280*/  ISETP.GE.AND P0, PT, R32, UR33, PT ;  /* 0x0000002120007c0c */ /* 0x000fc8000bf06270 */
[----:B------:R-:W-:Y:S02]  /*103290*/  ISETP.LT.AND P1, PT, R94, UR14, !P0 ;  /* 0x0000000e5e007c0c */ /* 0x000fe4000c721270 */
[----:B------:R-:W-:Y:S01]  /*1032a0*/  LOP3.LUT R10, R10, 0xfffffffb, RZ, 0xc0, !PT ;  /* 0xfffffffb0a0a7812 */ /* 0x000fe200078ec0ff */
[----:B------:R-:W-:Y:S01]  /*1032b0*/  VIADD R32, R90, 0x11 ;  /* 0x000000115a207836 */ /* 0x000fe20000000000 */
[----:B------:R-:W-:Y:S01]  /*1032c0*/  ISETP.LT.AND P2, PT, R96, UR45, !P0 ;  /* 0x0000002d60007c0c */ /* 0x000fe2000c741270 */
[----:B------:R1:W-:Y:S01]  /*1032d0*/  STL [R1+0x1020], R35 ;  /* 0x0010202301007387 */ /* 0x0003e20000100800 */
[----:B------:R-:W-:Y:S01]  /*1032e0*/  ULDC UR14, c[0x0][0x228] ;  /* 0x00008a00000e7ab9 */ /* 0x000fe20000000800 */
[----:B------:R-:W-:Y:S01]  /*1032f0*/  ISETP.LT.AND P3, PT, R97, UR46, !P0 ;  /* 0x0000002e61007c0c */ /* 0x000fe2000c761270 */
[----:B------:R-:W-:-:S05]  /*103300*/  ULDC UR46, c[0x0][0x228] ;  /* 0x00008a00002e7ab9 */ /* 0x000fca0000000800 */
        /* <DEDUP_REMOVED lines=13> */
[----:B------:R-:W-:Y:S02]  /*1033e0*/  ISETP.LT.AND P2, PT, R93, UR8, !P0 ;  /* 0x000000085d007c0c */ /* 0x000fe4000c741270 */
[----:B------:R-:W-:-:S07]  /*1033f0*/  ISETP.LT.AND P0, PT, R91, UR12, !P0 ;  /* 0x0000000c5b007c0c */ /* 0x000fce000c701270 */
[----:B------:R-:W-:Y:S01]  /*103400*/  @P1 LOP3.LUT R9, R9, 0x80000000, RZ, 0xfc, !PT ;  /* 0x8000000009091812 */ /* 0x000fe200078efcff */
[----:B------:R-:W-:Y:S01]  /*103410*/  UMOV UR8, UR44 ;  /* 0x0000002c00087c82 */ /* 0x000fe20008000000 */
[----:B------:R-:W-:Y:S02]  /*103420*/  LOP3.LUT R10, R10, 0xfffffffd, RZ, 0xc0, !PT ;  /* 0xfffffffd0a0a7812 */ /* 0x000fe400078ec0ff */
[----:B------:R-:W-:Y:S01]  /*103430*/  MOV R50, UR45 ;  /* 0x0000002d00327c02 */ /* 0x000fe20008000f00 */
[----:B------:R-:W-:Y:S01]  /*103440*/  ULDC.64 UR44, c[0x0][0x228] ;  /* 0x00008a00002c7ab9 */ /* 0x000fe20000000a00 */
[----:B------:R-:W-:Y:S01]  /*103450*/  LOP3.LUT R9, R9, 0xbfffffff, RZ, 0xc0, !PT ;  /* 0xbfffffff09097812 */ /* 0x000fe200078ec0ff */
[----:B-1----:R-:W-:Y:S01]  /*103460*/  VIADD R35, R35, UR6 ;  /* 0x0000000623237c36 */ /* 0x002fe20008000000 */
[----:B------:R-:W-:Y:S02]  /*103470*/  ULDC UR12, c[0x0][0x228] ;  /* 0x00008a00000c7ab9 */ /* 0x000fe40000000800 */
[----:B------:R-:W-:-:S02]  /*103480*/  @P0 LOP3.LUT R9, R9, 0x40000000, RZ, 0xfc, !PT ;  /* 0x4000000009090812 */ /* 0x000fc400078efcff */
[----:B------:R-:W-:-:S04]  /*103490*/  ISETP.GE.AND P0, PT, R32, UR31, PT ;  /* 0x0000001f20007c0c */ /* 0x000fc8000bf06270 */
[----:B------:R-:W-:Y:S02]  /*1034a0*/  ISETP.LT.AND P1, PT, R94, UR8, !P0 ;  /* 0x000000085e007c0c */ /* 0x000fe4000c721270 */
[----:B------:R-:W-:Y:S01]  /*1034b0*/  @P3 LOP3.LUT R10, R10, 0x2, RZ, 0xfc, !PT ;  /* 0x000000020a0a3812 */ /* 0x000fe200078efcff */
[----:B------:R-:W-:Y:S01]  /*1034c0*/  UMOV UR6, UR44 ;  /* 0x0000002c00067c82 */ /* 0x000fe20008000000 */
[----:B------:R-:W-:Y:S01]  /*1034d0*/  ISETP.LT.AND P3, PT, R97, UR36, !P0 ;  /* 0x0000002461007c0c */ /* 0x000fe2000c761270 */
[----:B------:R-:W-:Y:S01]  /*1034e0*/  IMAD.U32 R49, RZ, RZ, UR45 ;  /* 0x0000002dff317e24 */ /* 0x000fe2000f8e00ff */
[----:B------:R-:W-:Y:S01]  /*1034f0*/  LOP3.LUT R9, R9, 0xfbffffff, RZ, 0xc0, !PT ;  /* 0xfbffffff09097812 */ /* 0x000fe200078ec0ff */
[----:B------:R-:W-:Y:S01]  /*103500*/  ULDC.64 UR44, c[0x0][0x228] ;  /* 0x00008a00002c7ab9 */ /* 0x000fe20000000a00 */
[----:B------:R-:W-:Y:S01]  /*103510*/  LOP3.LUT R10, R10, 0xfffffffe, RZ, 0xc0, !PT ;  /* 0xfffffffe0a0a7812 */ /* 0x000fe200078ec0ff */
[----:B------:R-:W-:Y:S01]  /*103520*/  ULDC UR36, c[0x0][0x228] ;  /* 0x00008a0000247ab9 */ /* 0x000fe20000000800 */
[----:B------:R-:W-:Y:S01]  /*103530*/  IADD3 R32, R90, 0x10, RZ ;  /* 0x000000105a207810 */ /* 0x000fe20007ffe0ff */
[----:B------:R-:W-:Y:S01]  /*103540*/  STL [R1+0x1024], R35 ;  /* 0x0010242301007387 */ /* 0x000fe20000100800 */
[----:B------:R-:W-:Y:S01]  /*103550*/  ULDC UR8, c[0x0][0x228] ;  /* 0x00008a0000087ab9 */ /* 0x000fe20000000800 */
[----:B------:R-:W-:-:S02]  /*103560*/  @P1 LOP3.LUT R9, R9, 0x4000000, RZ, 0xfc, !PT ;  /* 0x0400000009091812 */ /* 0x000fc400078efcff */
[----:B------:R-:W-:Y:S02]  /*103570*/  @P2 LOP3.LUT R10, R10, 0x1, RZ, 0xfc, !PT ;  /* 0x000000010a0a2812 */ /* 0x000fe400078efcff */
[----:B------:R-:W-:Y:S01]  /*103580*/  ISETP.LT.AND P2, PT, R96, UR26, !P0 ;  /* 0x0000001a60007c0c */ /* 0x000fe2000c741270 */
[----:B------:R-:W-:Y:S01]  /*103590*/  UMOV UR24, UR44 ;  /* 0x0000002c00187c82 */ /* 0x000fe20008000000 */
[----:B------:R-:W-:Y:S01]  /*1035a0*/  LOP3.LUT R9, R9, 0xdfffffff, RZ, 0xc0, !PT ;  /* 0xdfffffff09097812 */ /* 0x000fe200078ec0ff */
[----:B------:R-:W-:-:S03]  /*1035b0*/  ULDC UR26, c[0x0][0x228] ;  /* 0x00008a00001a7ab9 */ /* 0x000fc60000000800 */
[----:B------:R-:W-:Y:S02]  /*1035c0*/  @P3 LOP3.LUT R9, R9, 0x20000000, RZ, 0xfc, !PT ;  /* 0x2000000009093812 */ /* 0x000fe400078efcff */
[----:B------:R-:W-:Y:S01]  /*1035d0*/  ISETP.LT.AND P1, PT, R95, UR49, !P0 ;  /* 0x000000315f007c0c */ /* 0x000fe2000c721270 */
[----:B------:R-:W-:Y:S01]  /*1035e0*/  IMAD.U32 R48, RZ, RZ, UR45 ;  /* 0x0000002dff307e24 */ /* 0x000fe2000f8e00ff */
[----:B------:R-:W-:Y:S01]  /*1035f0*/  LOP3.LUT R9, R9, 0xefffffff, RZ, 0xc0, !PT ;  /* 0xefffffff09097812 */ /* 0x000fe200078ec0ff */
[----:B------:R-:W-:Y:S01]  /*103600*/  ULDC.64 UR44, c[0x0][0x228] ;  /* 0x00008a00002c7ab9 */ /* 0x000fe20000000a00 */
[----:B------:R-:W-:Y:S01]  /*103610*/  ISETP.LT.AND P3, PT, R60, UR48, !P0 ;  /* 0x000000303c007c0c */ /* 0x000fe2000c761270 */
[----:B------:R-:W-:Y:S01]  /*103620*/  ULDC UR49, c[0x0][0x228] ;  /* 0x00008a0000317ab9 */ /* 0x000fe20000000800 */
[----:B------:R-:W-:Y:S01]  /*103630*/  @P2 LOP3.LUT R9, R9, 0x10000000, RZ, 0xfc, !PT ;  /* 0x1000000009092812 */ /* 0x000fe200078efcff */
[----:B------:R-:W-:Y:S01]  /*103640*/  IMAD.U32 R47, RZ, RZ, UR45 ;  /* 0x0000002dff2f7e24 */ /* 0x000fe2000f8e00ff */
        /* <DEDUP_REMOVED lines=19> */
[----:B------:R-:W-:Y:S01]  /*103780*/  VIADD R33, R35, UR6 ;  /* 0x0000000623217c36 */ /* 0x000fe20008000000 */
[----:B------:R-:W-:Y:S01]  /*103790*/  ISETP.LT.AND P1, PT, R94, UR24, !P0 ;  /* 0x000000185e007c0c */ /* 0x000fe2000c721270 */
[----:B------:R-:W-:Y:S01]  /*1037a0*/  VIADD R32, R90, 0xf ;  /* 0x0000000f5a207836 */ /* 0x000fe20000000000 */
[----:B------:R-:W-:Y:S01]  /*1037b0*/  ISETP.LT.AND P3, PT, R97, UR26, !P0 ;  /* 0x0000001a61007c0c */ /* 0x000fe2000c761270 */
[----:B------:R-:W-:Y:S01]  /*1037c0*/  ULDC UR29, c[0x0][0x228] ;  /* 0x00008a00001d7ab9 */ /* 0x000fe20000000800 */
[----:B------:R-:W-:Y:S01]  /*1037d0*/  ISETP.LT.AND P2, PT, R96, UR59, !P0 ;  /* 0x0000003b60007c0c */ /* 0x000fe2000c741270 */
[----:B------:R-:W-:Y:S01]  /*1037e0*/  UMOV UR6, UR44 ;  /* 0x0000002c00067c82 */ /* 0x000fe20008000000 */
[----:B------:R-:W-:Y:S01]  /*1037f0*/  ULDC.64 UR44, c[0x0][0x228] ;  /* 0x00008a00002c7ab9 */ /* 0x000fe20000000a00 */
[----:B------:R1:W-:Y:S01]  /*103800*/  STL [R1+0x101c], R33 ;  /* 0x00101c2101007387 */ /* 0x0003e20000100800 */
[----:B------:R-:W-:-:S05]  /*103810*/  ULDC UR24, c[0x0][0x228] ;  /* 0x00008a0000187ab9 */ /* 0x000fca0000000800 */
[----:B------:R-:W-:Y:S01]  /*103820*/  @P1 LOP3.LUT R9, R9, 0x40000, RZ, 0xfc, !PT ;  /* 0x0004000009091812 */ /* 0x000fe200078efcff */
[----:B------:R-:W-:-:S03]  /*103830*/  ULDC UR26, c[0x0][0x228] ;  /* 0x00008a00001a7ab9 */ /* 0x000fc60000000800 */
[----:B------:R-:W-:-:S04]  /*103840*/  LOP3.LUT R9, R9, 0xffdfffff, RZ, 0xc0, !PT ;  /* 0xffdfffff09097812 */ /* 0x000fc800078ec0ff */
[----:B------:R-:W-:Y:S02]  /*103850*/  @P3 LOP3.LUT R9, R9, 0x200000, RZ, 0xfc, !PT ;  /* 0x0020000009093812 */ /* 0x000fe400078efcff */
[----:B------:R-:W-:Y:S01]  /*103860*/  ISETP.LT.AND P1, PT, R95, UR58, !P0 ;  /* 0x0000003a5f007c0c */ /* 0x000fe2000c721270 */
[----:B------:R-:W-:Y:S01]  /*103870*/  UMOV UR33, UR44 ;  /* 0x0000002c00217c82 */ /* 0x000fe20008000000 */
[----:B------:R-:W-:Y:S01]  /*103880*/  LOP3.LUT R9, R9, 0xffefffff, RZ, 0xc0, !PT ;  /* 0xffefffff09097812 */ /* 0x000fe200078ec0ff */
[----:B------:R-:W-:Y:S01]  /*103890*/  IMAD.U32 R46, RZ, RZ, UR45 ;  /* 0x0000002dff2e7e24 */ /* 0x000fe2000f8e00ff */
[----:B------:R-:W-:Y:S01]  /*1038a0*/  ISETP.LT.AND P3, PT, R60, UR57, !P0 ;  /* 0x000000393c007c0c */ /* 0x000fe2000c761270 */
[----:B------:R-:W-:Y:S01]  /*1038b0*/  ULDC.64 UR44, c[0x0][0x228] ;  /* 0x00008a00002c7ab9 */ /* 0x000fe20000000a00 */
[----:B------:R-:W-:Y:S01]  /*1038c0*/  @P2 LOP3.LUT R9, R9, 0x100000, RZ, 0xfc, !PT ;  /* 0x0010000009092812 */ /* 0x000fe200078efcff */
[----:B------:R-:W-:-:S03]  /*1038d0*/  ULDC.64 UR58, c[0x0][0x228] ;  /* 0x00008a00003a7ab9 */ /* 0x000fc60000000a00 */
[----:B------:R-:W-:-:S04]  /*1038e0*/  LOP3.LUT R9, R9, 0xfff7ffff, RZ, 0xc0, !PT ;  /* 0xfff7ffff09097812 */ /* 0x000fc800078ec0ff */
[----:B------:R-:W-:Y:S02]  /*1038f0*/  @P1 LOP3.LUT R9, R9, 0x80000, RZ, 0xfc, !PT ;  /* 0x0008000009091812 */ /* 0x000fe400078efcff */
[----:B------:R-:W-:Y:S01]  /*103900*/  ISETP.LT.AND P2, PT, R93, UR56, !P0 ;  /* 0x000000385d007c0c */ /* 0x000fe2000c741270 */
[----:B------:R-:W-:Y:S01]  /*103910*/  UMOV UR31, UR44 ;  /* 0x0000002c001f7c82 */ /* 0x000fe20008000000 */
[----:B------:R-:W-:Y:S01]  /*103920*/  LOP3.LUT R9, R9, 0xfffdffff, RZ, 0xc0, !PT ;  /* 0xfffdffff09097812 */ /* 0x000fe200078ec0ff */
[----:B------:R-:W-:-:S03]  /*103930*/  ULDC.64 UR56, c[0x0][0x228] ;  /* 0x00008a0000387ab9 */ /* 0x000fc60000000a00 */
        /* <DEDUP_REMOVED lines=20> */
[----:B------:R-:W-:Y:S01]  /*103a80*/  MOV R45, UR45 ;  /* 0x0000002d002d7c02 */ /* 0x000fe20008000f00 */
[----:B------:R-:W-:Y:S01]  /*103a90*/  ULDC.64 UR44, c[0x0][0x228] ;  /* 0x00008a00002c7ab9 */ /* 0x000fe20000000a00 */
[----:B-1----:R-:W-:Y:S01]  /*103aa0*/  IADD3 R33, R33, UR6, RZ ;  /* 0x0000000621217c10 */ /* 0x002fe2000fffe0ff */
[----:B------:R-:W-:Y:S01]  /*103ab0*/  ULDC UR6, c[0x0][0x228] ;  /* 0x00008a0000067ab9 */ /* 0x000fe20000000800 */
[----:B------:R-:W-:-:S03]  /*103ac0*/  ULDC UR33, c[0x0][0x228] ;  /* 0x00008a0000217ab9 */ /* 0x000fc60000000800 */
        /* <DEDUP_REMOVED lines=15> */
[----:B------:R-:W-:-:S03]  /*103bc0*/  ULDC UR34, c[0x0][0x228] ;  /* 0x00008a0000227ab9 */ /* 0x000fc60000000800 */
[----:B------:R-:W-:Y:S02]  /*103bd0*/  @P2 LOP3.LUT R9, R9, 0x100, RZ, 0xfc, !PT ;  /* 0x0000010009092812 */ /* 0x000fe400078efcff */
[----:B------:R-:W-:Y:S02]  /*103be0*/  ISETP.LT.AND P0, PT, R91, UR31, !P0 ;  /* 0x0000001f5b007c0c */ /* 0x000fe4000c701270 */
[----:B------:R-:W-:-:S04]  /*103bf0*/  LOP3.LUT R9, R9, 0xffffff7f, RZ, 0xc0, !PT ;  /* 0xffffff7f09097812 */ /* 0x000fc800078ec0ff */
[----:B------:R-:W-:-:S04]  /*103c00*/  @P1 LOP3.LUT R9, R9, 0x80, RZ, 0xfc, !PT ;  /* 0x0000008009091812 */ /* 0x000fc800078efcff */
[----:B------:R-:W-:Y:S01]  /*103c10*/  LOP3.LUT R9, R9, 0xffffffbf, RZ, 0xc0, !PT ;  /* 0xffffffbf09097812 */ /* 0x000fe200078ec0ff */
[----:B------:R-:W-:-:S03]  /*103c20*/  UMOV UR31, UR44 ;  /* 0x0000002c001f7c82 */ /* 0x000fc60008000000 */
[----:B------:R-:W-:Y:S02]  /*103c30*/  @P0 LOP3.LUT R9, R9, 0x40, RZ, 0xfc, !PT ;  /* 0x0000004009090812 */ /* 0x000fe400078efcff */
[----:B------:R-:W-:-:S04]  /*103c40*/  ISETP.GE.AND P0, PT, R32, UR23, PT ;  /* 0x0000001720007c0c */ /* 0x000fc8000bf06270 */
[----:B------:R-:W-:Y:S02]  /*103c50*/  ISETP.LT.AND P1, PT, R94, UR31, !P0 ;  /* 0x0000001f5e007c0c */ /* 0x000fe4000c721270 */
[----:B------:R-:W-:Y:S01]  /*103c60*/  MOV R44, UR45 ;  /* 0x0000002d002c7c02 */ /* 0x000fe20008000f00 */
[----:B------:R-:W-:Y:S01]  /*103c70*/  ULDC.64 UR44, c[0x0][0x228] ;  /* 0x00008a00002c7ab9 */ /* 0x000fe20000000a00 */
[----:B------:R-:W-:Y:S02]  /*103c80*/  ISETP.LT.AND P3, PT, R97, UR53, !P0 ;  /* 0x0000003561007c0c */ /* 0x000fe4000c761270 */
[----:B------:R-:W-:Y:S01]  /*103c90*/  LOP3.LUT R9, R9, 0xfffffffb, RZ, 0xc0, !PT ;  /* 0xfffffffb09097812 */ /* 0x000fe200078ec0ff */
[----:B-1----:R-:W-:Y:S01]  /*103ca0*/  VIADD R33, R33, UR25 ;  /* 0x0000001921217c36 */ /* 0x002fe20008000000 */
[----:B------:R-:W-:Y:S01]  /*103cb0*/  ISETP.LT.AND P2, PT, R96, UR52, !P0 ;  /* 0x0000003460007c0c */ /* 0x000fe2000c741270 */
[----:B------:R-:W-:-:S04]  /*103cc0*/  ULDC UR31, c[0x0][0x228] ;  /* 0x00008a00001f7ab9 */ /* 0x000fc80000000800 */
[----:B------:R-:W-:Y:S01]  /*103cd0*/  @P1 LOP3.LUT R9, R9, 0x4, RZ, 0xfc, !PT ;  /* 0x0000000409091812 */ /* 0x000fe200078efcff */
[----:B------:R-:W-:Y:S01]  /*103ce0*/  UMOV UR25, UR44 ;  /* 0x0000002c00197c82 */ /* 0x000fe20008000000 */
[----:B------:R-:W-:Y:S02]  /*103cf0*/  ISETP.LT.AND P1, PT, R95, UR51, !P0 ;  /* 0x000000335f007c0c */ /* 0x000fe4000c721270 */
[----:B------:R-:W-:Y:S01]  /*103d00*/  IADD3 R32, R90, 0xd, RZ ;  /* 0x0000000d5a207810 */ /* 0x000fe20007ffe0ff */
[----:B------:R1:W-:Y:S01]  /*103d10*/  STL [R1+0x1014], R33 ;  /* 0x0010142101007387 */ /* 0x0003e20000100800 */
[----:B------:R-:W-:Y:S01]  /*103d20*/  LOP3.LUT R9, R9, 0xffffffdf, RZ, 0xc0, !PT ;  /* 0xffffffdf09097812 */ /* 0x000fe200078ec0ff */
[----:B------:R-:W-:Y:S01]  /*103d30*/  IMAD.U32 R43, RZ, RZ, UR45 ;  /* 0x0000002dff2b7e24 */ /* 0x000fe2000f8e00ff */
[----:B------:R-:W-:Y:S01]  /*103d40*/  ULDC UR45, c[0x0][0x228] ;  /* 0x00008a00002d7ab9 */ /* 0x000fe20000000800 */
[----:B------:R-:W-:Y:S01]  /*103d50*/  ULDC UR44, c[0x0][0x228] ;  /* 0x00008a00002c7ab9 */ /* 0x000fe20000000800 */
[----:B------:R-:W-:Y:S01]  /*103d60*/  @P3 LOP3.LUT R9, R9, 0x20, RZ, 0xfc, !PT ;  /* 0x0000002009093812 */ /* 0x000fe200078efcff */
[----:B------:R-:W-:-:S03]  /*103d70*/  ULDC.64 UR52, c[0x0][0x228] ;  /* 0x00008a0000347ab9 */ /* 0x000fc60000000a00 */
[----:B------:R-:W-:-:S04]  /*103d80*/  LOP3.LUT R9, R9, 0xffffffef, RZ, 0xc0, !PT ;  /* 0xffffffef09097812 */ /* 0x000fc800078ec0ff */
[----:B------:R-:W-:-:S04]  /*103d90*/  @P2 LOP3.LUT R9, R9, 0x10, RZ, 0xfc, !PT ;  /* 0x0000001009092812 */ /* 0x000fc800078efcff */
[----:B------:R-:W-:-:S04]  /*103da0*/  LOP3.LUT R9, R9, 0xfffffff7, RZ, 0xc0, !PT ;  /* 0xfffffff709097812 */ /* 0x000fc800078ec0ff */
[----:B------:R-:W-:Y:S02]  /*103db0*/  @P1 LOP3.LUT R9, R9, 0x8, RZ, 0xfc, !PT ;  /* 0x0000000809091812 */ /* 0x000fe400078efcff */
[----:B------:R-:W-:Y:S01]  /*103dc0*/  ISETP.LT.AND P1, PT, R92, UR22, !P0 ;  /* 0x000000165c007c0c */ /* 0x000fe2000c721270 */
[----:B------:R-:W-:Y:S01]  /*103dd0*/  ULDC UR22, c[0x0][0x248] ;  /* 0x0000920000167ab9 */ /* 0x000fe20000000800 */
[----:B------:R-:W-:Y:S01]  /*103de0*/  ISETP.LT.AND P3, PT, R60, UR50, !P0 ;  /* 0x000000323c007c0c */ /* 0x000fe2000c761270 */
[----:B------:R-:W-:Y:S01]  /*103df0*/  ULDC.64 UR50, c[0x0][0x228] ;  /* 0x00008a0000327ab9 */ /* 0x000fe20000000a00 */
[----:B------:R-:W-:-:S09]  /*103e00*/  ISETP.LT.AND P2, PT, R93, UR4, !P0 ;  /* 0x000000045d007c0c */ /* 0x000fd2000c741270 */
[----:B------:R-:W-:Y:S01]  /*103e10*/  @P1 LOP3.LUT R8, R8, 0x80000000, RZ, 0xfc, !PT ;  /* 0x8000000008081812 */ /* 0x000fe200078efcff */
[----:B------:R-:W-:Y:S01]  /*103e20*/  UMOV UR23, UR50 ;  /* 0x0000003200177c82 */ /* 0x000fe20008000000 */
[----:B------:R-:W-:Y:S02]  /*103e30*/  ISETP.LT.AND P0, PT, R91, UR25, !P0 ;  /* 0x000000195b007c0c */ /* 0x000fe4000c701270 */
[----:B------:R-:W-:Y:S01]  /*103e40*/  LOP3.LUT R9, R9, 0xfffffffd, RZ, 0xc0, !PT ;  /* 0xfffffffd09097812 */ /* 0x000fe200078ec0ff */
[----:B------:R-:W-:Y:S01]  /*103e50*/  IMAD.U32 R42, RZ, RZ, UR51 ;  /* 0x00000033ff2a7e24 */ /* 0x000fe2000f8e00ff */
[----:B------:R-:W-:Y:S01]  /*103e60*/  LOP3.LUT R8, R8, 0xbfffffff, RZ, 0xc0, !PT ;  /* 0xbfffffff08087812 */ /* 0x000fe200078ec0ff */
[----:B------:R-:W-:Y:S01]  /*103e70*/  ULDC.64 UR50, c[0x0][0x228] ;  /* 0x00008a0000327ab9 */ /* 0x000fe20000000a00 */
[----:B-1----:R-:W-:Y:S01]  /*103e80*/  VIADD R33, R33, UR22 ;  /* 0x0000001621217c36 */ /* 0x002fe20008000000 */
[----:B------:R-:W-:Y:S01]  /*103e90*/  ULDC UR4, c[0x0][0x228] ;  /* 0x00008a0000047ab9 */ /* 0x000fe20000000800 */
[----:B------:R-:W-:-:S05]  /*103ea0*/  ULDC UR25, c[0x0][0x228] ;  /* 0x00008a0000197ab9 */ /* 0x000fca0000000800 */
[----:B------:R-:W-:Y:S02]  /*103eb0*/  @P0 LOP3.LUT R8, R8, 0x40000000, RZ, 0xfc, !PT ;  /* 0x4000000008080812 */ /* 0x000fe400078efcff */
[----:B------:R-:W-:-:S04]  /*103ec0*/  ISETP.GE.AND P0, PT, R32, UR19, PT ;  /* 0x0000001320007c0c */ /* 0x000fc8000bf06270 */
[----:B------:R-:W-:Y:S02]  /*103ed0*/  ISETP.LT.AND P1, PT, R94, UR23, !P0 ;  /* 0x000000175e007c0c */ /* 0x000fe4000c721270 */
[----:B------:R-:W-:Y:S02]  /*103ee0*/  @P3 LOP3.LUT R9, R9, 0x2, RZ, 0xfc, !PT ;  /* 0x0000000209093812 */ /* 0x000fe400078efcff */
[----:B------:R-:W-:Y:S02]  /*103ef0*/  ISETP.LT.AND P3, PT, R97, UR42, !P0 ;  /* 0x0000002a61007c0c */ /* 0x000fe4000c761270 */
[----:B------:R-:W-:Y:S01]  /*103f00*/  LOP3.LUT R8, R8, 0xfbffffff, RZ, 0xc0, !PT ;  /* 0xfbffffff08087812 */ /* 0x000fe200078ec0ff */
[----:B------:R-:W-:Y:S01]  /*103f10*/  UMOV UR22, UR50 ;  /* 0x0000003200167c82 */ /* 0x000fe20008000000 */
[----:B------:R-:W-:Y:S01]  /*103f20*/  LOP3.LUT R9, R9, 0xfffffffe, RZ, 0xc0, !PT ;  /* 0xfffffffe09097812 */ /* 0x000fe200078ec0ff */
[----:B------:R-:W-:Y:S01]  /*103f30*/  VIADD R32, R90, 0xc ;  /* 0x0000000c5a207836 */ /* 0x000fe20000000000 */
[----:B------:R1:W-:Y:S01]  /*103f40*/  STL [R1+0x1010], R33 ;  /* 0x0010102101007387 */ /* 0x0003e20000100800 */
[----:B------:R-:W-:-:S02]  /*103f50*/  ULDC UR42, c[0x0][0x228] ;  /* 0x00008a00002a7ab9 */ /* 0x000fc40000000800 */
[----:B------:R-:W-:Y:S01]  /*103f60*/  @P1 LOP3.LUT R8, R8, 0x4000000, RZ, 0xfc, !PT ;  /* 0x0400000008081812 */ /* 0x000fe200078efcff */
[----:B------:R-:W-:Y:S01]  /*103f70*/  ULDC UR50, c[0x0][0x228] ;  /* 0x00008a0000327ab9 */ /* 0x000fe20000000800 */
        /* <DEDUP_REMOVED lines=19> */
[----:B------:R-:W-:Y:S01]  /*1040b0*/  IMAD.U32 R40, RZ, RZ, UR19 ;  /* 0x00000013ff287e24 */ /* 0x000fe2000f8e00ff */
[----:B------:R-:W-:Y:S01]  /*1040c0*/  LOP3.LUT R8, R8, 0xfeffffff, RZ, 0xc0, !PT ;  /* 0xfeffffff08087812 */ /* 0x000fe200078ec0ff */
[----:B------:R-:W-:-:S03]  /*1040d0*/  ULDC UR20, c[0x0][0x228] ;  /* 0x00008a0000147ab9 */ /* 0x000fc60000000800 */
        /* <DEDUP_REMOVED lines=9> */
[----:B------:R-:W-:Y:S01]  /*104170*/  LOP3.LUT R8, R8, 0xfffbffff, RZ, 0xc0, !PT ;  /* 0xfffbffff08087812 */ /* 0x000fe200078ec0ff */
[----:B------:R-:W-:Y:S01]  /*104180*/  UMOV UR16, UR22 ;  /* 0x0000001600107c82 */ /* 0x000fe20008000000 */
[----:B------:R-:W-:Y:S01]  /*104190*/  ISETP.LT.AND P3, PT, R97, UR32, !P0 ;  /* 0x0000002061007c0c */ /* 0x000fe2000c761270 */
[----:B------:R-:W-:Y:S01]  /*1041a0*/  VIADD R32, R90, 0xb ;  /* 0x0000000b5a207836 */ /* 0x000fe20000000000 */
[----:B------:R-:W-:Y:S01]  /*1041b0*/  ISETP.LT.AND P2, PT, R96, UR30, !P0 ;  /* 0x0000001e60007c0c */ /* 0x000fe2000c741270 */
[----:B------:R-:W-:Y:S01]  /*1041c0*/  ULDC.64 UR18, c[0x0][0x228] ;  /* 0x00008a0000127ab9 */ /* 0x000fe20000000a00 */
[----:B------:R-:W-:Y:S01]  /*1041d0*/  MOV R39, UR23 ;  /* 0x0000001700277c02 */ /* 0x000fe20008000f00 */
[----:B------:R-:W-:Y:S01]  /*1041e0*/  ULDC.64 UR22, c[0x0][0x228] ;  /* 0x00008a0000167ab9 */ /* 0x000fe20000000a00 */
[----:B------:R1:W-:Y:S03]  /*1041f0*/  STL [R1+0x100c], R33 ;  /* 0x00100c2101007387 */ /* 0x0003e60000100800 */
[----:B------:R-:W-:Y:S01]  /*104200*/  @P1 LOP3.LUT R8, R8, 0x40000, RZ, 0xfc, !PT ;  /* 0x0004000008081812 */ /* 0x000fe200078efcff */
[----:B------:R-:W-:Y:S01]  /*104210*/  ULDC UR30, c[0x0][0x228] ;  /* 0x00008a00001e7ab9 */ /* 0x000fe20000000800 */
[----:B------:R-:W-:Y:S01]  /*104220*/  LOP3.LUT R6, R6, 0x7fffffff, RZ, 0xc0, !PT ;  /* 0x7fffffff06067812 */ /* 0x000fe200078ec0ff */
        /* <DEDUP_REMOVED lines=10> */
[----:B------:R-:W-:Y:S01]  /*1042d0*/  IMAD.U32 R36, RZ, RZ, UR23 ;  /* 0x00000017ff247e24 */ /* 0x000fe2000f8e00ff */
[----:B------:R-:W-:Y:S01]  /*1042e0*/  ISETP.LT.AND P2, PT, R93, UR12, !P0 ;  /* 0x0000000c5d007c0c */ /* 0x000fe2000c741270 */
[----:B------:R-:W-:Y:S01]  /*1042f0*/  ULDC UR10, c[0x0][0x228] ;  /* 0x00008a00000a7ab9 */ /* 0x000fe20000000800 */
[----:B------:R-:W-:Y:S01]  /*104300*/  @P1 LOP3.LUT R8, R8, 0x80000, RZ, 0xfc, !PT ;  /* 0x0008000008081812 */ /* 0x000fe200078efcff */
[----:B------:R-:W-:-:S03]  /*104310*/  ULDC UR8, c[0x0][0x228] ;  /* 0x00008a0000087ab9 */ /* 0x000fc60000000800 */
[----:B------:R-:W-:-:S04]  /*104320*/  LOP3.LUT R8, R8, 0xfffdffff, RZ, 0xc0, !PT ;  /* 0xfffdffff08087812 */ /* 0x000fc800078ec0ff */
[----:B------:R-:W-:Y:S02]  /*104330*/  @P3 LOP3.LUT R8, R8, 0x20000, RZ, 0xfc, !PT ;  /* 0x0002000008083812 */ /* 0x000fe400078efcff */
[----:B------:R-:W-:Y:S01]  /*104340*/  ISETP.LT.AND P1, PT, R92, UR14, !P0 ;  /* 0x0000000e5c007c0c */ /* 0x000fe2000c721270 */
[----:B------:R-:W-:Y:S01]  /*104350*/  ULDC.64 UR14, c[0x0][0x228] ;  /* 0x00008a00000e7ab9 */ /* 0x000fe20000000a00 */
[----:B------:R-:W-:-:S04]  /*104360*/  LOP3.LUT R8, R8, 0xfffeffff, RZ, 0xc0, !PT ;  /* 0xfffeffff08087812 */ /* 0x000fc800078ec0ff */
[----:B------:R-:W-:Y:S02]  /*104370*/  @P2 LOP3.LUT R8, R8, 0x10000, RZ, 0xfc, !PT ;  /* 0x0001000008082812 */ /* 0x000fe400078efcff */
[----:B------:R-:W-:Y:S01]  /*104380*/  ISETP.LT.AND P0, PT, R91, UR16, !P0 ;  /* 0x000000105b007c0c */ /* 0x000fe2000c701270 */
[----:B------:R-:W-:Y:S01]  /*104390*/  UMOV UR12, UR18 ;  /* 0x00000012000c7c82 */ /* 0x000fe20008000000 */
[----:B------:R-:W-:Y:S01]  /*1043a0*/  LOP3.LUT R8, R8, 0xffff7fff, RZ, 0xc0, !PT ;  /* 0xffff7fff08087812 */ /* 0x000fe200078ec0ff */
[----:B------:R1:W-:Y:S01]  /*1043b0*/  STL [R1+0x1008], R33 ;  /* 0x0010082101007387 */ /* 0x0003e20000100800 */
[----:B------:R-:W-:Y:S01]  /*1043c0*/  IMAD.U32 R37, RZ, RZ, UR19 ;  /* 0x00000013ff257e24 */ /* 0x000fe2000f8e00ff */
[----:B------:R-:W-:Y:S01]  /*1043d0*/  ULDC UR19, c[0x0][0x228] ;  /* 0x00008a0000137ab9 */ /* 0x000fe20000000800 */
[----:B------:R-:W-:Y:S01]  /*1043e0*/  @P1 LOP3.LUT R8, R8, 0x8000, RZ, 0xfc, !PT ;  /* 0x0000800008081812 */ /* 0x000fe200078efcff */
[----:B------:R-:W-:Y:S01]  /*1043f0*/  ULDC UR18, c[0x0][0x228] ;  /* 0x00008a0000127ab9 */ /* 0x000fe20000000800 */
[----:B------:R-:W-:Y:S01]  /*104400*/  MOV R38, UR15 ;  /* 0x0000000f00267c02 */ /* 0x000fe20008000f00 */
[----:B------:R-:W-:Y:S01]  /*104410*/  ULDC UR15, c[0x0][0x228] ;  /* 0x00008a00000f7ab9 */ /* 0x000fe20000000800 */
[----:B------:R-:W-:Y:S01]  /*104420*/  LOP3.LUT R8, R8, 0xffffbfff, RZ, 0xc0, !PT ;  /* 0xffffbfff08087812 */ /* 0x000fe200078ec0ff */
[----:B------:R-:W-:-:S03]  /*104430*/  ULDC UR16, c[0x0][0x228] ;  /* 0x00008a0000107ab9 */ /* 0x000fc60000000800 */
[----:B------:R-:W-:Y:S02]  /*104440*/  @P0 LOP3.LUT R8, R8, 0x4000, RZ, 0xfc, !PT ;  /* 0x0000400008080812 */ /* 0x000fe400078efcff */
[----:B------:R-:W-:-:S04]  /*104450*/  ISETP.GE.AND P0, PT, R32, UR11, PT ;  /* 0x0000000b20007c0c */ /* 0x000fc8000bf06270 */
[----:B------:R-:W-:Y:S02]  /*104460*/  ISETP.LT.AND P1, PT, R94, UR14, !P0 ;  /* 0x0000000e5e007c0c */ /* 0x000fe4000c721270 */
[----:B------:R-:W-:Y:S02]  /*104470*/  LOP3.LUT R8, R8, 0xfffffbff, RZ, 0xc0, !PT ;  /* 0xfffffbff08087812 */ /* 0x000fe400078ec0ff */
[----:B------:R-:W-:Y:S01]  /*104480*/  IADD3 R32, R90, 0xa, RZ ;  /* 0x0000000a5a207810 */ /* 0x000fe20007ffe0ff */
[----:B------:R-:W-:Y:S01]  /*104490*/  UMOV UR11, UR22 ;  /* 0x00000016000b7c82 */ /* 0x000fe20008000000 */
[----:B------:R-:W-:Y:S01]  /*1044a0*/  ISETP.LT.AND P3, PT, R97, UR40, !P0 ;  /* 0x0000002861007c0c */ /* 0x000fe2000c761270 */
[----:B------:R-:W-:Y:S01]  /*1044b0*/  ULDC.64 UR22, c[0x0][0x228] ;  /* 0x00008a0000167ab9 */ /* 0x000fe20000000a00 */
[----:B------:R-:W-:Y:S01]  /*1044c0*/  ISETP.LT.AND P2, PT, R96, UR29, !P0 ;  /* 0x0000001d60007c0c */ /* 0x000fe2000c741270 */
[----:B------:R-:W-:Y:S01]  /*1044d0*/  ULDC UR14, c[0x0][0x228] ;  /* 0x00008a00000e7ab9 */ /* 0x000fe20000000800 */
[----:B------:R-:W-:-:S03]  /*1044e0*/  ULDC UR40, c[0x0][0x228] ;  /* 0x00008a0000287ab9 */ /* 0x000fc60000000800 */
        /* <DEDUP_REMOVED lines=10> */
[----:B------:R-:W-:Y:S01]  /*104590*/  IMAD.U32 R35, RZ, RZ, UR23 ;  /* 0x00000017ff237e24 */ /* 0x000fe2000f8e00ff */
[----:B------:R-:W-:Y:S01]  /*1045a0*/  ISETP.LT.AND P2, PT, R93, UR24, !P0 ;  /* 0x000000185d007c0c */ /* 0x000fe2000c741270 */
[----:B------:R-:W-:Y:S01]  /*1045b0*/  ULDC UR23, c[0x0][0x228] ;  /* 0x00008a0000177ab9 */ /* 0x000fe20000000800 */
[----:B------:R-:W-:Y:S01]  /*1045c0*/  @P1 LOP3.LUT R8, R8, 0x800, RZ, 0xfc, !PT ;  /* 0x0000080008081812 */ /* 0x000fe200078efcff */
[----:B------:R-:W-:Y:S01]  /*1045d0*/  ULDC UR26, c[0x0][0x228] ;  /* 0x00008a00001a7ab9 */ /* 0x000fe20000000800 */
        /* <DEDUP_REMOVED lines=10> */
[----:B------:R-:W-:-:S03]  /*104680*/  ULDC UR12, c[0x0][0x228] ;  /* 0x00008a00000c7ab9 */ /* 0x000fc60000000800 */
[----:B------:R-:W-:-:S04]  /*104690*/  @P1 LOP3.LUT R8, R8, 0x80, RZ, 0xfc, !PT ;  /* 0x0000008008081812 */ /* 0x000fc800078efcff */
[----:B------:R-:W-:-:S04]  /*1046a0*/  LOP3.LUT R8, R8, 0xffffffbf, RZ, 0xc0, !PT ;  /* 0xffffffbf08087812 */ /* 0x000fc800078ec0ff */
[----:B------:R-:W-:Y:S02]  /*1046b0*/  @P0 LOP3.LUT R8, R8, 0x40, RZ, 0xfc, !PT ;  /* 0x0000004008080812 */ /* 0x000fe400078efcff */
[----:B------:R-:W-:-:S04]  /*1046c0*/  ISETP.GE.AND P0, PT, R32, UR7, PT ;  /* 0x0000000720007c0c */ /* 0x000fc8000bf06270 */
[----:B------:R-:W-:Y:S02]  /*1046d0*/  ISETP.LT.AND P1, PT, R94, UR11, !P0 ;  /* 0x0000000b5e007c0c */ /* 0x000fe4000c721270 */
[----:B------:R-:W-:Y:S02]  /*1046e0*/  ISETP.LT.AND P3, PT, R97, UR38, !P0 ;  /* 0x0000002661007c0c */ /* 0x000fe4000c761270 */
[----:B------:R-:W-:Y:S01]  /*1046f0*/  LOP3.LUT R8, R8, 0xfffffffb, RZ, 0xc0, !PT ;  /* 0xfffffffb08087812 */ /* 0x000fe200078ec0ff */
[----:B------:R-:W-:Y:S01]  /*104700*/  UMOV UR6, UR22 ;  /* 0x0000001600067c82 */ /* 0x000fe20008000000 */
[----:B------:R-:W-:Y:S01]  /*104710*/  ISETP.LT.AND P2, PT, R96, UR36, !P0 ;  /* 0x0000002460007c0c */ /* 0x000fe2000c741270 */
[----:B------:R-:W-:Y:S01]  /*104720*/  VIADD R32, R90, 0x9 ;  /* 0x000000095a207836 */ /* 0x000fe20000000000 */
[----:B------:R1:W-:Y:S01]  /*104730*/  STL [R1+0x1004], R33 ;  /* 0x0010042101007387 */ /* 0x0003e20000100800 */
[----:B------:R-:W-:Y:S01]  /*104740*/  ULDC UR22, c[0x0][0x228] ;  /* 0x00008a0000167ab9 */ /* 0x000fe20000000800 */
[----:B------:R-:W-:Y:S01]  /*104750*/  LOP3.LUT R5, R5, 0xbfffffff, RZ, 0xc0, !PT ;  /* 0xbfffffff05057812 */ /* 0x000fe200078ec0ff */
[----:B------:R-:W-:Y:S01]  /*104760*/  ULDC UR36, c[0x0][0x228] ;  /* 0x00008a0000247ab9 */ /* 0x000fe20000000800 */
[----:B------:R-:W-:Y:S01]  /*104770*/  ULDC UR38, c[0x0][0x228] ;  /* 0x00008a0000267ab9 */ /* 0x000fe20000000800 */
        /* <DEDUP_REMOVED lines=12> */
[----:B------:R-:W-:Y:S01]  /*104840*/  ISETP.LT.AND P2, PT, R93, UR33, !P0 ;  /* 0x000000215d007c0c */ /* 0x000fe2000c741270 */
[----:B------:R-:W-:Y:S01]  /*104850*/  ULDC UR33, c[0x0][0x228] ;  /* 0x00008a0000217ab9 */ /* 0x000fe20000000800 */
[----:B------:R-:W-:-:S07]  /*104860*/  ISETP.LT.AND P0, PT, R91, UR6, !P0 ;  /* 0x000000065b007c0c */ /* 0x000fce000c701270 */
[----:B------:R-:W-:-:S04]  /*104870*/  @P1 LOP3.LUT R7, R7, 0x80000000, RZ, 0xfc, !PT ;  /* 0x8000000007071812 */ /* 0x000fc800078efcff */
[----:B------:R-:W-:Y:S01]  /*104880*/  LOP3.LUT R7, R7, 0xbfffffff, RZ, 0xc0, !PT ;  /* 0xbfffffff07077812 */ /* 0x000fe200078ec0ff */
[----:B------:R-:W-:Y:S01]  /*104890*/  UMOV UR6, UR28 ;  /* 0x0000001c00067c82 */ /* 0x000fe20008000000 */
[----:B------:R-:W-:Y:S01]  /*1048a0*/  LOP3.LUT R8, R8, 0xfffffffd, RZ, 0xc0, !PT ;  /* 0xfffffffd08087812 */ /* 0x000fe200078ec0ff */
[----:B------:R-:W-:Y:S01]  /*1048b0*/  ULDC.64 UR28, c[0x0][0x228] ;  /* 0x00008a00001c7ab9 */ /* 0x000fe20000000a00 */
[----:B------:R-:W-:Y:S02]  /*1048c0*/  @P0 LOP3.LUT R7, R7, 0x40000000, RZ, 0xfc, !PT ;  /* 0x4000000007070812 */ /* 0x000fe400078efcff */
[----:B------:R-:W-:-:S04]  /*1048d0*/  ISETP.GE.AND P0, PT, R32, UR5, PT ;  /* 0x0000000520007c0c */ /* 0x000fc8000bf06270 */
[----:B------:R-:W-:Y:S01]  /*1048e0*/  ISETP.LT.AND P1, PT, R94, UR6, !P0 ;  /* 0x000000065e007c0c */ /* 0x000fe2000c721270 */
[----:B------:R-:W-:Y:S01]  /*1048f0*/  ULDC.64 UR6, c[0x0][0x228] ;  /* 0x00008a0000067ab9 */ /* 0x000fe20000000a00 */
[----:B------:R-:W-:Y:S02]  /*104900*/  @P3 LOP3.LUT R8, R8, 0x2, RZ, 0xfc, !PT ;  /* 0x0000000208083812 */ /* 0x000fe400078efcff */
[----:B------:R-:W-:Y:S02]  /*104910*/  ISETP.LT.AND P3, PT, R97, UR49, !P0 ;  /* 0x0000003161007c0c */ /* 0x000fe4000c761270 */
[----:B-1----:R-:W-:Y:S02]  /*104920*/  IADD3 R33, R33, UR4, RZ ;  /* 0x0000000421217c10 */ /* 0x002fe4000fffe0ff */
[----:B------:R-:W-:Y:S01]  /*104930*/  LOP3.LUT R7, R7, 0xfbffffff, RZ, 0xc0, !PT ;  /* 0xfbffffff07077812 */ /* 0x000fe200078ec0ff */
[----:B------:R-:W-:Y:S01]  /*104940*/  UMOV UR60, UR29 ;  /* 0x0000001d003c7c82 */ /* 0x000fe20008000000 */
[----:B------:R-:W-:Y:S01]  /*104950*/  LOP3.LUT R8, R8, 0xfffffffe, RZ, 0xc0, !PT ;  /* 0xfffffffe08087812 */ /* 0x000fe200078ec0ff */
[----:B------:R-:W-:Y:S01]  /*104960*/  UMOV UR4, UR28 ;  /* 0x0000001c00047c82 */ /* 0x000fe20008000000 */
[----:B------:R-:W-:Y:S01]  /*104970*/  IADD3 R32, R90, 0x8, RZ ;  /* 0x000000085a207810 */ /* 0x000fe20007ffe0ff */
[----:B------:R1:W-:Y:S01]  /*104980*/  STL [R1+0xffc], R33 ;  /* 0x000ffc2101007387 */ /* 0x0003e20000100800 */
[----:B------:R-:W-:Y:S01]  /*104990*/  @P1 LOP3.LUT R7, R7, 0x4000000, RZ, 0xfc, !PT ;  /* 0x0400000007071812 */ /* 0x000fe200078efcff */
[----:B------:R-:W-:Y:S01]  /*1049a0*/  ULDC UR29, c[0x0][0x228] ;  /* 0x00008a00001d7ab9 */ /* 0x000fe20000000800 */
[----:B------:R-:W-:Y:S01]  /*1049b0*/  @P2 LOP3.LUT R8, R8, 0x1, RZ, 0xfc, !PT ;  /* 0x0000000108082812 */ /* 0x000fe200078efcff */
[----:B------:R-:W-:Y:S01]  /*1049c0*/  ULDC UR28, c[0x0][0x228] ;  /* 0x00008a00001c7ab9 */ /* 0x000fe20000000800 */
[----:B------:R-:W-:Y:S01]  /*1049d0*/  ISETP.LT.AND P2, PT, R96, UR48, !P0 ;  /* 0x0000003060007c0c */ /* 0x000fe2000c741270 */
[----:B------:R-:W-:Y:S01]  /*1049e0*/  ULDC UR48, c[0x0][0x228] ;  /* 0x00008a0000307ab9 */ /* 0x000fe20000000800 */
[----:B------:R-:W-:Y:S01]  /*1049f0*/  LOP3.LUT R7, R7, 0xdfffffff, RZ, 0xc0, !PT ;  /* 0xdfffffff07077812 */ /* 0x000fe200078ec0ff */
[----:B------:R-:W-:-:S03]  /*104a00*/  ULDC UR49, c[0x0][0x228] ;  /* 0x00008a0000317ab9 */ /* 0x000fc60000000800 */
        /* <DEDUP_REMOVED lines=20> */
[----:B------:R-:W-:Y:S01]  /*104b50*/  LOP3.LUT R7, R7, 0xffbfffff, RZ, 0xc0, !PT ;  /* 0xffbfffff07077812 */ /* 0x000fe200078ec0ff */
[----:B-1----:R-:W-:Y:S01]  /*104b60*/  VIADD R33, R33, UR4 ;  /* 0x0000000421217c36 */ /* 0x002fe20008000000 */
[----:B------:R-:W-:Y:S02]  /*104b70*/  ULDC.64 UR4, c[0x0][0x228] ;  /* 0x00008a0000047ab9 */ /* 0x000fe40000000a00 */
[----:B------:R-:W-:Y:S02]  /*104b80*/  @P0 LOP3.LUT R7, R7, 0x400000, RZ, 0xfc, !PT ;  /* 0x0040000007070812 */ /* 0x000fe400078efcff */
[----:B------:R-:W-:-:S04]  /*104b90*/  ISETP.GE.AND P0, PT, R32, UR9, PT ;  /* 0x0000000920007c0c */ /* 0x000fc8000bf06270 */
[----:B------:R-:W-:Y:S02]  /*104ba0*/  ISETP.LT.AND P1, PT, R94, UR4, !P0 ;  /* 0x000000045e007c0c */ /* 0x000fe4000c721270 */
[----:B------:R-:W-:Y:S01]  /*104bb0*/  LOP3.LUT R7, R7, 0xfffbffff, RZ, 0xc0, !PT ;  /* 0xfffbffff07077812 */ /* 0x000fe200078ec0ff */
[----:B------:R-:W-:Y:S01]  /*104bc0*/  VIADD R32, R90, 0x7 ;  /* 0x000000075a207836 */ /* 0x000fe20000000000 */
[----:B------:R-:W-:Y:S01]  /*104bd0*/  ISETP.LT.AND P3, PT, R97, UR44, !P0 ;  /* 0x0000002c61007c0c */ /* 0x000fe2000c761270 */
[----:B------:R-:W-:Y:S01]  /*104be0*/  ULDC UR4, c[0x0][0x228] ;  /* 0x00008a0000047ab9 */ /* 0x000fe20000000800 */
[----:B------:R-:W-:Y:S01]  /*104bf0*/  ISETP.LT.AND P2, PT, R96, UR43, !P0 ;  /* 0x0000002b60007c0c */ /* 0x000fe2000c741270 */
[----:B------:R1:W-:Y:S01]  /*104c00*/  STL [R1+0xff4], R33 ;  /* 0x000ff42101007387 */ /* 0x0003e20000100800 */
[----:B------:R-:W-:Y:S01]  /*104c10*/  MOV R51, UR47 ;  /* 0x0000002f00337c02 */ /* 0x000fe20008000f00 */
[----:B------:R-:W-:-:S04]  /*104c20*/  ULDC.64 UR44, c[0x0][0x228] ;  /* 0x00008a00002c7ab9 */ /* 0x000fc80000000a00 */
        /* <DEDUP_REMOVED lines=27> */
[----:B------:R-:W-:Y:S01]  /*104de0*/  LOP3.LUT R7, R7, 0xfffffbff, RZ, 0xc0, !PT ;  /* 0xfffffbff07077812 */ /* 0x000fe200078ec0ff */
[----:B------:R-:W-:Y:S01]  /*104df0*/  VIADD R32, R90, 0x6 ;  /* 0x000000065a207836 */ /* 0x000fe20000000000 */
[----:B------:R-:W-:Y:S01]  /*104e00*/  ISETP.LT.AND P3, PT, R97, UR41, !P0 ;  /* 0x0000002961007c0c */ /* 0x000fe2000c761270 */
[----:B-1----:R-:W-:Y:S01]  /*104e10*/  VIADD R33, R33, UR6 ;  /* 0x0000000621217c36 */ /* 0x002fe20008000000 */
[----:B------:R-:W-:Y:S01]  /*104e20*/  ISETP.LT.AND P2, PT, R96, UR39, !P0 ;  /* 0x0000002760007c0c */ /* 0x000fe2000c741270 */
[----:B------:R-:W-:Y:S01]  /*104e30*/  ULDC UR6, c[0x0][0x228] ;  /* 0x00008a0000067ab9 */ /* 0x000fe20000000800 */
[----:B------:R-:W-:Y:S01]  /*104e40*/  ULDC UR8, c[0x0][0x248] ;  /* 0x0000920000087ab9 */ /* 0x000fe20000000800 */
[----:B------:R-:W-:-:S04]  /*104e50*/  ULDC UR39, c[0x0][0x228] ;  /* 0x00008a0000277ab9 */ /* 0x000fc80000000800 */
[----:B------:R-:W-:-:S04]  /*104e60*/  @P1 LOP3.LUT R7, R7, 0x400, RZ, 0xfc, !PT ;  /* 0x0000040007071812 */ /* 0x000fc800078efcff */
[----:B------:R-:W-:-:S04]  /*104e70*/  LOP3.LUT R7, R7, 0xffffdfff, RZ, 0xc0, !PT ;  /* 0xffffdfff07077812 */ /* 0x000fc800078ec0ff */
[----:B------:R-:W-:Y:S02]  /*104e80*/  @P3 LOP3.LUT R7, R7, 0x2000, RZ, 0xfc, !PT ;  /* 0x0000200007073812 */ /* 0x000fe400078efcff */
[----:B------:R-:W-:Y:S01]  /*104e90*/  ISETP.LT.AND P1, PT, R95, UR12, !P0 ;  /* 0x0000000c5f007c0c */ /* 0x000fe2000c721270 */
[----:B------:R-:W-:Y:S01]  /*104ea0*/  ULDC.64 UR12, c[0x0][0x228] ;  /* 0x00008a00000c7ab9 */ /* 0x000fe20000000a00 */
        /* <DEDUP_REMOVED lines=13> */
[----:B------:R1:W-:Y:S01]  /*104f80*/  STL [R1+0xfec], R33 ;  /* 0x000fec2101007387 */ /* 0x0003e20000100800 */
[----:B------:R-:W-:Y:S02]  /*104f90*/  LOP3.LUT R7, R7, 0xffffff7f, RZ, 0xc0, !PT ;  /* 0xffffff7f07077812 */ /* 0x000fe400078ec0ff */
[----:B------:R-:W-:Y:S01]  /*104fa0*/  LOP3.LUT R3, R3, 0xfffffbff, RZ, 0xc0, !PT ;  /* 0xfffffbff03037812 */ /* 0x000fe200078ec0ff */
[----:B------:R-:W-:Y:S01]  /*104fb0*/  IMAD.U32 R41, RZ, RZ, UR51 ;  /* 0x00000033ff297e24 */ /* 0x000fe2000f8e00ff */
[----:B------:R-:W-:Y:S01]  /*104fc0*/  @P1 LOP3.LUT R7, R7, 0x80, RZ, 0xfc, !PT ;  /* 0x0000008007071812 */ /* 0x000fe200078efcff */
[----:B------:R-:W-:-:S03]  /*104fd0*/  ULDC UR10, c[0x0][0x248] ;  /* 0x00009200000a7ab9 */ /* 0x000fc60000000800 */
[----:B------:R-:W-:-:S04]  /*104fe0*/  LOP3.LUT R7, R7, 0xffffffbf, RZ, 0xc0, !PT ;  /* 0xffffffbf07077812 */ /* 0x000fc800078ec0ff */
[----:B------:R-:W-:Y:S02]  /*104ff0*/  @P0 LOP3.LUT R7, R7, 0x40, RZ, 0xfc, !PT ;  /* 0x0000004007070812 */ /* 0x000fe400078efcff */
[----:B------:R-:W-:-:S04]  /*105000*/  ISETP.GE.AND P0, PT, R32, UR17, PT ;  /* 0x0000001120007c0c */ /* 0x000fc8000bf06270 */
[----:B------:R-:W-:Y:S01]  /*105010*/  ISETP.LT.AND P1, PT, R94, UR12, !P0 ;  /* 0x0000000c5e007c0c */ /* 0x000fe2000c721270 */
[----:B------:R-:W-:Y:S01]  /*105020*/  ULDC UR12, c[0x0][0x248] ;  /* 0x00009200000c7ab9 */ /* 0x000fe20000000800 */
[----:B------:R-:W-:Y:S01]  /*105030*/  ISETP.LT.AND P3, PT, R97, UR40, !P0 ;  /* 0x0000002861007c0c */ /* 0x000fe2000c761270 */
[----:B------:R-:W-:Y:S01]  /*105040*/  ULDC.64 UR40, c[0x0][0x228] ;  /* 0x00008a0000287ab9 */ /* 0x000fe20000000a00 */
        /* <DEDUP_REMOVED lines=12> */
[----:B------:R-:W-:Y:S01]  /*105110*/  ULDC.64 UR18, c[0x0][0x228] ;  /* 0x00008a0000127ab9 */ /* 0x000fe20000000a00 */
[----:B------:R-:W-:Y:S02]  /*105120*/  ISETP.LT.AND P3, PT, R60, UR20, !P0 ;  /* 0x000000143c007c0c */ /* 0x000fe4000c761270 */
[----:B------:R-:W-:Y:S01]  /*105130*/  ISETP.LT.AND P2, PT, R93, UR16, !P0 ;  /* 0x000000105d007c0c */ /* 0x000fe2000c741270 */
[----:B------:R-:W-:Y:S01]  /*105140*/  ULDC.64 UR16, c[0x0][0x228] ;  /* 0x00008a0000107ab9 */ /* 0x000fe20000000a00 */
        /* <DEDUP_REMOVED lines=11> */
[----:B------:R-:W-:Y:S01]  /*105200*/  ULDC.64 UR20, c[0x0][0x228] ;  /* 0x00008a0000147ab9 */ /* 0x000fe20000000a00 */
[----:B------:R-:W-:Y:S01]  /*105210*/  @P3 LOP3.LUT R7, R7, 0x2, RZ, 0xfc, !PT ;  /* 0x0000000207073812 */ /* 0x000fe200078efcff */
[C---:B------:R-:W-:Y:S01]  /*105220*/  VIADD R86, R90.reuse, 0x41 ;  /* 0x000000415a567836 */ /* 0x040fe20000000000 */
[----:B------:R-:W-:Y:S01]  /*105230*/  ISETP.LT.AND P3, PT, R97, UR29, !P0 ;  /* 0x0000001d61007c0c */ /* 0x000fe2000c761270 */
[C---:B------:R-:W-:Y:S01]  /*105240*/  VIADD R85, R90.reuse, 0x42 ;  /* 0x000000425a557836 */ /* 0x040fe20000000000 */
[----:B------:R-:W-:Y:S01]  /*105250*/  LOP3.LUT R7, R7, 0xfffffffe, RZ, 0xc0, !PT ;  /* 0xfffffffe07077812 */ /* 0x000fe200078ec0ff */
[C---:B------:R-:W-:Y:S01]  /*105260*/  VIADD R83, R90.reuse, 0x44 ;  /* 0x000000445a537836 */ /* 0x040fe20000000000 */
[----:B-1----:R-:W-:Y:S01]  /*105270*/  IADD3 R33, R33, UR8, RZ ;  /* 0x0000000821217c10 */ /* 0x002fe2000fffe0ff */
[----:B------:R-:W-:Y:S01]  /*105280*/  ULDC UR8, c[0x0][0x248] ;  /* 0x0000920000087ab9 */ /* 0x000fe20000000800 */
[----:B------:R-:W-:Y:S01]  /*105290*/  @P2 LOP3.LUT R7, R7, 0x1, RZ, 0xfc, !PT ;  /* 0x0000000107072812 */ /* 0x000fe200078efcff */
[----:B------:R-:W-:Y:S01]  /*1052a0*/  VIADD R82, R90, 0x45 ;  /* 0x000000455a527836 */ /* 0x000fe20000000000 */
[----:B------:R-:W-:Y:S01]  /*1052b0*/  R2UR UR47, R34 ;  /* 0x00000000222f72ca */ /* 0x000fe200000e0000 */
[----:B------:R-:W-:Y:S01]  /*1052c0*/  VIADD R80, R90, 0x47 ;  /* 0x000000475a507836 */ /* 0x000fe20000000000 */
[----:B------:R-:W-:-:S02]  /*1052d0*/  @P1 LOP3.LUT R6, R6, 0x4000000, RZ, 0xfc, !PT ;  /* 0x0400000006061812 */ /* 0x000fc400078efcff */
[----:B------:R-:W-:Y:S01]  /*1052e0*/  LOP3.LUT R4, R4, 0xffbfffff, RZ, 0xc0, !PT ;  /* 0xffbfffff04047812 */ /* 0x000fe200078ec0ff */
[----:B------:R-:W-:Y:S01]  /*1052f0*/  VIADD R79, R90, 0x48 ;  /* 0x000000485a4f7836 */ /* 0x000fe20000000000 */
[----:B------:R-:W-:Y:S01]  /*105300*/  ISETP.LT.AND P2, PT, R96, UR28, !P0 ;  /* 0x0000001c60007c0c */ /* 0x000fe2000c741270 */
[----:B------:R1:W-:Y:S01]  /*105310*/  STL [R1+0xfe8], R33 ;  /* 0x000fe82101007387 */ /* 0x0003e20000100800 */
[----:B------:R-:W-:Y:S01]  /*105320*/  LOP3.LUT R6, R6, 0xdfffffff, RZ, 0xc0, !PT ;  /* 0xdfffffff06067812 */ /* 0x000fe200078ec0ff */
[----:B------:R-:W-:Y:S01]  /*105330*/  ULDC.64 UR28, c[0x0][0x228] ;  /* 0x00008a00001c7ab9 */ /* 0x000fe20000000a00 */
[C---:B------:R-:W-:Y:S01]  /*105340*/  IADD3 R84, R90.reuse, 0x43, RZ ;  /* 0x000000435a547810 */ /* 0x040fe20007ffe0ff */
[----:B------:R-:W-:Y:S01]  /*105350*/  VIADD R77, R90, 0x4a ;  /* 0x0000004a5a4d7836 */ /* 0x000fe20000000000 */
[----:B------:R-:W-:Y:S01]  /*105360*/  @P3 LOP3.LUT R6, R6, 0x20000000, RZ, 0xfc, !PT ;  /* 0x2000000006063812 */ /* 0x000fe200078efcff */
[C---:B------:R-:W-:Y:S01]  /*105370*/  VIADD R76, R90.reuse, 0x4b ;  /* 0x0000004b5a4c7836 */ /* 0x040fe20000000000 */
[----:B------:R-:W-:Y:S01]  /*105380*/  ISETP.LT.AND P1, PT, R95, UR26, !P0 ;  /* 0x0000001a5f007c0c */ /* 0x000fe2000c721270 */
[----:B------:R-:W-:Y:S01]  /*105390*/  VIADD R70, R90, 0x4d ;  /* 0x0000004d5a467836 */ /* 0x000fe20000000000 */
[----:B------:R-:W-:Y:S01]  /*1053a0*/  LOP3.LUT R6, R6, 0xefffffff, RZ, 0xc0, !PT ;  /* 0xefffffff06067812 */ /* 0x000fe200078ec0ff */
[C---:B------:R-:W-:Y:S01]  /*1053b0*/  VIADD R69, R90.reuse, 0x4e ;  /* 0x0000004e5a457836 */ /* 0x040fe20000000000 */
[C---:B------:R-:W-:Y:S01]  /*1053c0*/  IADD3 R81, R90.reuse, 0x46, RZ ;  /* 0x000000465a517810 */ /* 0x040fe20007ffe0ff */
[----:B------:R-:W-:Y:S01]  /*1053d0*/  VIADD R67, R90, 0x50 ;  /* 0x000000505a437836 */ /* 0x000fe20000000000 */
[----:B------:R-:W-:Y:S01]  /*1053e0*/  @P2 LOP3.LUT R6, R6, 0x10000000, RZ, 0xfc, !PT ;  /* 0x1000000006062812 */ /* 0x000fe200078efcff */
[----:B------:R-:W-:Y:S01]  /*1053f0*/  VIADD R66, R90, 0x51 ;  /* 0x000000515a427836 */ /* 0x000fe20000000000 */
[----:B------:R-:W-:Y:S01]  /*105400*/  ISETP.LT.AND P3, PT, R60, UR25, !P0 ;  /* 0x000000193c007c0c */ /* 0x000fe2000c761270 */
[----:B------:R-:W-:Y:S01]  /*105410*/  VIADD R64, R90, 0x53 ;  /* 0x000000535a407836 */ /* 0x000fe20000000000 */
[----:B------:R-:W-:Y:S01]  /*105420*/  LOP3.LUT R6, R6, 0xf7ffffff, RZ, 0xc0, !PT ;  /* 0xf7ffffff06067812 */ /* 0x000fe200078ec0ff */
[C---:B------:R-:W-:Y:S01]  /*105430*/  VIADD R63, R90.reuse, 0x54 ;  /* 0x000000545a3f7836 */ /* 0x040fe20000000000 */
[----:B------:R-:W-:Y:S01]  /*105440*/  IADD3 R78, R90, 0x49, RZ ;  /* 0x000000495a4e7810 */ /* 0x000fe20007ffe0ff */
[----:B------:R-:W-:Y:S01]  /*105450*/  ULDC UR16, c[0x0][0x228] ;  /* 0x00008a0000107ab9 */ /* 0x000fe20000000800 */
[----:B------:R-:W-:-:S02]  /*105460*/  @P1 LOP3.LUT R6, R6, 0x8000000, RZ, 0xfc, !PT ;  /* 0x0800000006061812 */ /* 0x000fc400078efcff */
[----:B------:R-:W-:Y:S01]  /*105470*/  ISETP.LT.AND P2, PT, R93, UR24, !P0 ;  /* 0x000000185d007c0c */ /* 0x000fe2000c741270 */
[----:B------:R-:W-:Y:S01]  /*105480*/  ULDC.64 UR24, c[0x0][0x228] ;  /* 0x00008a0000187ab9 */ /* 0x000fe20000000a00 */
[----:B------:R-:W-:-:S04]  /*105490*/  LOP3.LUT R6, R6, 0xfdffffff, RZ, 0xc0, !PT ;  /* 0xfdffffff06067812 */ /* 0x000fc800078ec0ff */
[----:B------:R-:W-:Y:S02]  /*1054a0*/  @P3 LOP3.LUT R6, R6, 0x2000000, RZ, 0xfc, !PT ;  /* 0x0200000006063812 */ /* 0x000fe400078efcff */
[----:B------:R-:W-:Y:S01]  /*1054b0*/  ISETP.LT.AND P1, PT, R92, UR4, !P0 ;  /* 0x000000045c007c0c */ /* 0x000fe2000c721270 */
[----:B-1----:R-:W-:Y:S01]  /*1054c0*/  VIADD R33, R33, UR8 ;  /* 0x0000000821217c36 */ /* 0x002fe20008000000 */
[----:B------:R-:W-:Y:S01]  /*1054d0*/  LOP3.LUT R6, R6, 0xfeffffff, RZ, 0xc0, !PT ;  /* 0xfeffffff06067812 */ /* 0x000fe200078ec0ff */
[----:B------:R-:W-:Y:S01]  /*1054e0*/  VIADD R34, R90, 0x2 ;  /* 0x000000025a227836 */ /* 0x000fe20000000000 */
[----:B------:R-:W-:Y:S01]  /*1054f0*/  ISETP.LT.AND P0, PT, R91, UR18, !P0 ;  /* 0x000000125b007c0c */ /* 0x000fe2000c701270 */
[----:B------:R-:W-:Y:S01]  /*105500*/  ULDC UR8, c[0x0][0x248] ;  /* 0x0000920000087ab9 */ /* 0x000fe20000000800 */
[----:B------:R-:W-:Y:S01]  /*105510*/  @P2 LOP3.LUT R6, R6, 0x1000000, RZ, 0xfc, !PT ;  /* 0x0100000006062812 */ /* 0x000fe200078efcff */
[----:B------:R-:W-:-:S03]  /*105520*/  ULDC UR4, c[0x0][0x248] ;  /* 0x0000920000047ab9 */ /* 0x000fc60000000800 */
[----:B------:R-:W-:-:S04]  /*105530*/  LOP3.LUT R6, R6, 0xff7fffff, RZ, 0xc0, !PT ;  /* 0xff7fffff06067812 */ /* 0x000fc800078ec0ff */
[----:B------:R-:W-:-:S04]  /*105540*/  @P1 LOP3.LUT R6, R6, 0x800000, RZ, 0xfc, !PT ;  /* 0x0080000006061812 */ /* 0x000fc800078efcff */
[----:B------:R-:W-:-:S04]  /*105550*/  LOP3.LUT R6, R6, 0xffbfffff, RZ, 0xc0, !PT ;  /* 0xffbfffff06067812 */ /* 0x000fc800078ec0ff */
[----:B------:R-:W-:Y:S02]  /*105560*/  @P0 LOP3.LUT R6, R6, 0x400000, RZ, 0xfc, !PT ;  /* 0x0040000006060812 */ /* 0x000fe400078efcff */
[----:B------:R-:W-:Y:S01]  /*105570*/  ISETP.GE.AND P0, PT, R32, UR27, PT ;  /* 0x0000001b20007c0c */ /* 0x000fe2000bf06270 */
[----:B------:R1:W-:Y:S01]  /*105580*/  STL [R1+0xfe4], R33 ;  /* 0x000fe42101007387 */ /* 0x0003e20000100800 */
[----:B------:R-:W-:Y:S01]  /*105590*/  LOP3.LUT R6, R6, 0xffff7fff, RZ, 0xc0, !PT ;  /* 0xffff7fff06067812 */ /* 0x000fe200078ec0ff */
[----:B------:R-:W-:Y:S01]  /*1055a0*/  VIADD R61, R33, UR12 ;  /* 0x0000000c213d7c36 */ /* 0x000fe20008000000 */
[----:B------:R-:W-:Y:S01]  /*1055b0*/  ISETP.LT.AND P1, PT, R60, UR20, !P0 ;  /* 0x000000143c007c0c */ /* 0x000fe2000c721270 */
[----:B------:R-:W-:Y:S01]  /*1055c0*/  ULDC.64 UR26, c[0x0][0x228] ;  /* 0x00008a00001a7ab9 */ /* 0x000fe20000000a00 */
[----:B------:R-:W-:Y:S01]  /*1055d0*/  ISETP.LT.AND P3, PT, R93, UR22, !P0 ;  /* 0x000000165d007c0c */ /* 0x000fe2000c761270 */
[----:B------:R-:W-:Y:S01]  /*1055e0*/  ULDC UR12, c[0x0][0x248] ;  /* 0x00009200000c7ab9 */ /* 0x000fe20000000800 */
[----:B------:R-:W-:-:S09]  /*1055f0*/  ISETP.LT.AND P2, PT, R97, UR33, !P0 ;  /* 0x0000002161007c0c */ /* 0x000fd2000c741270 */
        /* <DEDUP_REMOVED lines=15> */
[----:B-1----:R-:W-:Y:S02]  /*1056f0*/  IADD3 R33, R90, 0x3, RZ ;  /* 0x000000035a217810 */ /* 0x002fe40007ffe0ff */
[----:B------:R-:W-:Y:S01]  /*105700*/  R2UR UR18, R58 ;  /* 0x000000003a1272ca */ /* 0x000fe200000e0000 */
[----:B------:R-:W-:Y:S01]  /*105710*/  STL [R1+0xfe0], R61 ;  /* 0x000fe03d01007387 */ /* 0x000fe20000100800 */
[----:B------:R-:W-:Y:S01]  /*105720*/  LOP3.LUT R6, R6, 0xfffdffff, RZ, 0xc0, !PT ;  /* 0xfffdffff06067812 */ /* 0x000fe200078ec0ff */
[----:B------:R-:W-:-:S03]  /*105730*/  ULDC UR6, c[0x0][0x228] ;  /* 0x00008a0000067ab9 */ /* 0x000fc60000000800 */
[----:B------:R-:W-:Y:S02]  /*105740*/  @P2 LOP3.LUT R6, R6, 0x20000, RZ, 0xfc, !PT ;  /* 0x0002000006062812 */ /* 0x000fe400078efcff */
[----:B------:R-:W-:Y:S02]  /*105750*/  ISETP.LT.AND P0, PT, R91, UR24, !P0 ;  /* 0x000000185b007c0c */ /* 0x000fe4000c701270 */
[----:B------:R-:W-:-:S04]  /*105760*/  LOP3.LUT R6, R6, 0xffffefff, RZ, 0xc0, !PT ;  /* 0xffffefff06067812 */ /* 0x000fc800078ec0ff */
[----:B------:R-:W-:-:S04]  /*105770*/  @P1 LOP3.LUT R6, R6, 0x1000, RZ, 0xfc, !PT ;  /* 0x0000100006061812 */ /* 0x000fc800078efcff */
[----:B------:R-:W-:-:S04]  /*105780*/  LOP3.LUT R6, R6, 0xfffffbff, RZ, 0xc0, !PT ;  /* 0xfffffbff06067812 */ /* 0x000fc800078ec0ff */
[----:B------:R-:W-:Y:S02]  /*105790*/  @P0 LOP3.LUT R6, R6, 0x400, RZ, 0xfc, !PT ;  /* 0x0000040006060812 */ /* 0x000fe400078efcff */
[----:B------:R-:W-:-:S04]  /*1057a0*/  ISETP.GE.AND P0, PT, R33, UR37, PT ;  /* 0x0000002521007c0c */ /* 0x000fc8000bf06270 */
[----:B------:R-:W-:Y:S02]  /*1057b0*/  ISETP.LT.AND P1, PT, R96, UR26, !P0 ;  /* 0x0000001a60007c0c */ /* 0x000fe4000c721270 */
[----:B------:R-:W-:Y:S02]  /*1057c0*/  LOP3.LUT R6, R6, 0xffffffbf, RZ, 0xc0, !PT ;  /* 0xffffffbf06067812 */ /* 0x000fe400078ec0ff */
[----:B------:R-:W-:-:S09]  /*1057d0*/  ISETP.LT.AND P3, PT, R94, UR28, !P0 ;  /* 0x0000001c5e007c0c */ /* 0x000fd2000c761270 */
[----:B------:R-:W-:Y:S02]  /*1057e0*/  @P1 LOP3.LUT R6, R6, 0x40, RZ, 0xfc, !PT ;  /* 0x0000004006061812 */ /* 0x000fe400078efcff */
[----:B------:R-:W-:Y:S02]  /*1057f0*/  ISETP.LT.AND P1, PT, R93, UR32, !P0 ;  /* 0x000000205d007c0c */ /* 0x000fe4000c721270 */
[----:B------:R-:W-:Y:S02]  /*105800*/  ISETP.LT.AND P2, PT, R60, UR30, !P0 ;  /* 0x0000001e3c007c0c */ /* 0x000fe4000c741270 */
[----:B------:R-:W-:-:S04]  /*105810*/  LOP3.LUT R6, R6, 0xfffffffb, RZ, 0xc0, !PT ;  /* 0xfffffffb06067812 */ /* 0x000fc800078ec0ff */
[----:B------:R-:W-:-:S05]  /*105820*/  @P3 LOP3.LUT R6, R6, 0x4, RZ, 0xfc, !PT ;  /* 0x0000000406063812 */ /* 0x000fca00078efcff */
[----:B------:R-:W-:Y:S02]  /*105830*/  @P1 LOP3.LUT R5, R5, 0x40000000, RZ, 0xfc, !PT ;  /* 0x4000000005051812 */ /* 0x000fe400078efcff */
[----:B------:R-:W-:Y:S01]  /*105840*/  ISETP.LT.AND P1, PT, R92, UR36, !P0 ;  /* 0x000000245c007c0c */ /* 0x000fe2000c721270 */
[----:B------:R-:W-:Y:S01]  /*105850*/  ULDC.64 UR36, c[0x0][0x228] ;  /* 0x00008a0000247ab9 */ /* 0x000fe20000000a00 */
[----:B------:R-:W-:Y:S02]  /*105860*/  LOP3.LUT R6, R6, 0xfffffffe, RZ, 0xc0, !PT ;  /* 0xfffffffe06067812 */ /* 0x000fe400078ec0ff */
[----:B------:R-:W-:Y:S02]  /*105870*/  ISETP.LT.AND P3, PT, R97, UR39, !P0 ;  /* 0x0000002761007c0c */ /* 0x000fe4000c761270 */
[----:B------:R-:W-:Y:S02]  /*105880*/  @P2 LOP3.LUT R6, R6, 0x1, RZ, 0xfc, !PT ;  /* 0x0000000106062812 */ /* 0x000fe400078efcff */
[----:B------:R-:W-:Y:S01]  /*105890*/  ISETP.LT.AND P2, PT, R95, UR38, !P0 ;  /* 0x000000265f007c0c */ /* 0x000fe2000c741270 */
[----:B------:R-:W-:Y:S01]  /*1058a0*/  ULDC.64 UR38, c[0x0][0x228] ;  /* 0x00008a0000267ab9 */ /* 0x000fe20000000a00 */
[----:B------:R-:W-:-:S02]  /*1058b0*/  ISETP.LT.AND P0, PT, R91, UR34, !P0 ;  /* 0x000000225b007c0c */ /* 0x000fc4000c701270 */
[----:B------:R-:W-:-:S04]  /*1058c0*/  LOP3.LUT R5, R5, 0xefffffff, RZ, 0xc0, !PT ;  /* 0xefffffff05057812 */ /* 0x000fc800078ec0ff */
        /* <DEDUP_REMOVED lines=19> */
[----:B------:R-:W-:Y:S01]  /*105a00*/  VIADD R58, R61, UR8 ;  /* 0x000000083d3a7c36 */ /* 0x000fe20008000000 */
[----:B------:R-:W-:Y:S01]  /*105a10*/  LOP3.LUT R5, R5, 0xffffefff, RZ, 0xc0, !PT ;  /* 0xffffefff05057812 */ /* 0x000fe200078ec0ff */
[----:B------:R-:W-:Y:S01]  /*105a20*/  ULDC.64 UR50, c[0x0][0x228] ;  /* 0x00008a0000327ab9 */ /* 0x000fe20000000a00 */
[----:B------:R-:W-:Y:S01]  /*105a30*/  ISETP.LT.AND P2, PT, R95, UR48, !P0 ;  /* 0x000000305f007c0c */ /* 0x000fe2000c741270 */
[----:B------:R-:W-:Y:S01]  /*105a40*/  ULDC UR8, c[0x0][0x248] ;  /* 0x0000920000087ab9 */ /* 0x000fe20000000800 */
        /* <DEDUP_REMOVED lines=9> */
[----:B------:R-:W-:-:S04]  /*105ae0*/  @P1 LOP3.LUT R5, R5, 0x400, RZ, 0xfc, !PT ;  /* 0x0000040005051812 */ /* 0x000fc800078efcff */
[----:B------:R-:W-:-:S04]  /*105af0*/  LOP3.LUT R5, R5, 0xfffffeff, RZ, 0xc0, !PT ;  /* 0xfffffeff05057812 */ /* 0x000fc800078ec0ff */
[----:B------:R-:W-:Y:S02]  /*105b00*/  @P0 LOP3.LUT R5, R5, 0x100, RZ, 0xfc, !PT ;  /* 0x0000010005050812 */ /* 0x000fe400078efcff */
[----:B------:R-:W-:Y:S01]  /*105b10*/  ISETP.GE.AND P0, PT, R60, UR49, PT ;  /* 0x000000313c007c0c */ /* 0x000fe2000bf06270 */
[----:B------:R-:W-:-:S03]  /*105b20*/  ULDC.64 UR48, c[0x0][0x228] ;  /* 0x00008a0000307ab9 */ /* 0x000fc60000000a00 */
[----:B------:R-:W-:Y:S02]  /*105b30*/  ISETP.LT.AND P0, PT, R90, UR47, !P0 ;  /* 0x0000002f5a007c0c */ /* 0x000fe4000c701270 */
[----:B------:R-:W-:Y:S01]  /*105b40*/  IADD3 R32, R58, UR4, RZ ;  /* 0x000000043a207c10 */ /* 0x000fe2000fffe0ff */
[----:B------:R-:W-:Y:S01]  /*105b50*/  STL [R1+0xfdc], R58 ;  /* 0x000fdc3a01007387 */ /* 0x000fe20000100800 */
[----:B------:R-:W-:Y:S01]  /*105b60*/  LOP3.LUT R5, R5, 0xffffff7f, RZ, 0xc0, !PT ;  /* 0xffffff7f05057812 */ /* 0x000fe200078ec0ff */
[----:B------:R-:W-:-:S08]  /*105b70*/  ULDC UR4, c[0x0][0x228] ;  /* 0x00008a0000047ab9 */ /* 0x000fd00000000800 */
[----:B------:R-:W-:Y:S02]  /*105b80*/  @P0 LOP3.LUT R3, R3, 0x400, RZ, 0xfc, !PT ;  /* 0x0000040003030812 */ /* 0x000fe400078efcff */
[----:B------:R-:W-:-:S04]  /*105b90*/  ISETP.GE.AND P0, PT, R93, UR48, PT ;  /* 0x000000305d007c0c */ /* 0x000fc8000bf06270 */
[----:B------:R-:W-:Y:S01]  /*105ba0*/  ISETP.LT.AND P0, PT, R90, UR51, !P0 ;  /* 0x000000335a007c0c */ /* 0x000fe2000c701270 */
[----:B------:R1:W-:Y:S01]  /*105bb0*/  STL [R1+0xfd8], R32 ;  /* 0x000fd82001007387 */ /* 0x0003e20000100800 */
[----:B------:R-:W-:Y:S01]  /*105bc0*/  LOP3.LUT R3, R3, 0xfffffeff, RZ, 0xc0, !PT ;  /* 0xfffffeff03037812 */ /* 0x000fe200078ec0ff */
[----:B-1----:R-:W-:Y:S01]  /*105bd0*/  VIADD R32, R32, UR10 ;  /* 0x0000000a20207c36 */ /* 0x002fe20008000000 */
[----:B------:R-:W-:-:S09]  /*105be0*/  ULDC UR10, c[0x0][0x228] ;  /* 0x00008a00000a7ab9 */ /* 0x000fd20000000800 */
[----:B------:R-:W-:Y:S02]  /*105bf0*/  @P0 LOP3.LUT R3, R3, 0x100, RZ, 0xfc, !PT ;  /* 0x0000010003030812 */ /* 0x000fe400078efcff */
[----:B------:R-:W-:Y:S01]  /*105c00*/  ISETP.GE.AND P0, PT, R92, UR54, PT ;  /* 0x000000365c007c0c */ /* 0x000fe2000bf06270 */
[----:B------:R1:W-:Y:S01]  /*105c10*/  STL [R1+0xfd4], R32 ;  /* 0x000fd42001007387 */ /* 0x0003e20000100800 */
[----:B------:R-:W-:Y:S01]  /*105c20*/  LOP3.LUT R3, R3, 0xffffffbf, RZ, 0xc0, !PT ;  /* 0xffffffbf03037812 */ /* 0x000fe200078ec0ff */
[----:B------:R-:W-:Y:S01]  /*105c30*/  ULDC.64 UR54, c[0x0][0x228] ;  /* 0x00008a0000367ab9 */ /* 0x000fe20000000a00 */
[----:B------:R-:W-:Y:S01]  /*105c40*/  ISETP.LT.AND P0, PT, R90, UR53, !P0 ;  /* 0x000000355a007c0c */ /* 0x000fe2000c701270 */
[----:B-1----:R-:W-:Y:S01]  /*105c50*/  VIADD R32, R32, UR12 ;  /* 0x0000000c20207c36 */ /* 0x002fe20008000000 */
[----:B------:R-:W-:Y:S02]  /*105c60*/  R2UR UR53, R52 ;  /* 0x00000000343572ca */ /* 0x000fe400000e0000 */
[----:B------:R-:W-:-:S02]  /*105c70*/  R2UR UR42, R47 ;  /* 0x000000002f2a72ca */ /* 0x000fc400000e0000 */
[----:B------:R-:W-:Y:S01]  /*105c80*/  R2UR UR40, R46 ;  /* 0x000000002e2872ca */ /* 0x000fe200000e0000 */
[----:B------:R1:W-:Y:S06]  /*105c90*/  STL [R1+0xfd0], R32 ;  /* 0x000fd02001007387 */ /* 0x0003ec0000100800 */
[----:B------:R-:W-:Y:S02]  /*105ca0*/  @P0 LOP3.LUT R3, R3, 0x40, RZ, 0xfc, !PT ;  /* 0x0000004003030812 */ /* 0x000fe400078efcff */
[----:B------:R-:W-:Y:S02]  /*105cb0*/  IADD3 R71, R90, 0x4c, RZ ;  /* 0x0000004c5a477810 */ /* 0x000fe40007ffe0ff */
[----:B------:R-:W-:-:S02]  /*105cc0*/  R2UR UR38, R45 ;  /* 0x000000002d2672ca */ /* 0x000fc400000e0000 */
[----:B------:R-:W-:Y:S02]  /*105cd0*/  R2UR UR36, R44 ;  /* 0x000000002c2472ca */ /* 0x000fe400000e0000 */
[----:B------:R-:W-:Y:S02]  /*105ce0*/  R2UR UR34, R43 ;  /* 0x000000002b2272ca */ /* 0x000fe400000e0000 */
[----:B------:R-:W-:Y:S02]  /*105cf0*/  IADD3 R68, R90, 0x4f, RZ ;  /* 0x0000004f5a447810 */ /* 0x000fe40007ffe0ff */
[----:B------:R-:W-:Y:S02]  /*105d00*/  R2UR UR32, R42 ;  /* 0x000000002a2072ca */ /* 0x000fe400000e0000 */
[----:B------:R-:W-:Y:S02]  /*105d10*/  R2UR UR30, R41 ;  /* 0x00000000291e72ca */ /* 0x000fe400000e0000 */
[----:B------:R-:W-:-:S02]  /*105d20*/  R2UR UR28, R40 ;  /* 0x00000000281c72ca */ /* 0x000fc400000e0000 */
[----:B------:R-:W-:Y:S02]  /*105d30*/  IADD3 R65, R90, 0x52, RZ ;  /* 0x000000525a417810 */ /* 0x000fe40007ffe0ff */
[----:B------:R-:W-:Y:S02]  /*105d40*/  R2UR UR26, R38 ;  /* 0x00000000261a72ca */ /* 0x000fe400000e0000 */
[----:B------:R-:W-:Y:S02]  /*105d50*/  R2UR UR24, R37 ;  /* 0x00000000251872ca */ /* 0x000fe400000e0000 */
[C---:B------:R-:W-:Y:S01]  /*105d60*/  IADD3 R62, R90.reuse, 0x55, RZ ;  /* 0x000000555a3e7810 */ /* 0x040fe20007ffe0ff */
[----:B------:R-:W-:Y:S01]  /*105d70*/  VIADD R61, R90, 0x56 ;  /* 0x000000565a3d7836 */ /* 0x000fe20000000000 */
[----:B-1----:R-:W-:Y:S01]  /*105d80*/  IADD3 R32, R32, UR14, RZ ;  /* 0x0000000e20207c10 */ /* 0x002fe2000fffe0ff */
[----:B------:R-:W-:Y:S01]  /*105d90*/  ULDC UR12, c[0x0][0x228] ;  /* 0x00008a00000c7ab9 */ /* 0x000fe20000000800 */
[----:B------:R-:W-:-:S02]  /*105da0*/  LOP3.LUT R3, R3, 0x7fffffff, RZ, 0xc0, !PT ;  /* 0x7fffffff03037812 */ /* 0x000fc400078ec0ff */
[----:B------:R-:W-:Y:S01]  /*105db0*/  R2UR UR51, R51 ;  /* 0x00000000333372ca */ /* 0x000fe200000e0000 */
[----:B------:R1:W-:Y:S01]  /*105dc0*/  STL [R1+0xfc8], R32 ;  /* 0x000fc82001007387 */ /* 0x0003e20000100800 */
[----:B------:R-:W-:Y:S01]  /*105dd0*/  VIADD R33, R32, UR8 ;  /* 0x0000000820217c36 */ /* 0x000fe20008000000 */
[----:B------:R-:W-:Y:S01]  /*105de0*/  ULDC UR8, c[0x0][0x248] ;  /* 0x0000920000087ab9 */ /* 0x000fe20000000800 */
[----:B------:R-:W-:Y:S02]  /*105df0*/  R2UR UR48, R50 ;  /* 0x00000000323072ca */ /* 0x000fe400000e0000 */
[----:B------:R-:W-:Y:S02]  /*105e00*/  R2UR UR47, R49 ;  /* 0x00000000312f72ca */ /* 0x000fe400000e0000 */
[----:B------:R-:W-:Y:S02]  /*105e10*/  R2UR UR44, R48 ;  /* 0x00000000302c72ca */ /* 0x000fe400000e0000 */
[----:B------:R-:W-:Y:S01]  /*105e20*/  R2UR UR22, R36 ;  /* 0x00000000241672ca */ /* 0x000fe200000e0000 */
[C---:B-1----:R-:W-:Y:S01]  /*105e30*/  VIADD R32, R90.reuse, 0x1 ;  /* 0x000000015a207836 */ /* 0x042fe20000000000 */
[----:B------:R-:W-:Y:S01]  /*105e40*/  R2UR UR20, R35 ;  /* 0x00000000231472ca */ /* 0x000fe200000e0000 */
[C---:B------:R-:W-:Y:S01]  /*105e50*/  VIADD R52, R90.reuse, 0x5f ;  /* 0x0000005f5a347836 */ /* 0x040fe20000000000 */
[C---:B------:R-:W-:Y:S01]  /*105e60*/  IADD3 R47, R90.reuse, 0x64, RZ ;  /* 0x000000645a2f7810 */ /* 0x040fe20007ffe0ff */
[----:B------:R-:W-:Y:S01]  /*105e70*/  VIADD R46, R90, 0x65 ;  /* 0x000000655a2e7836 */ /* 0x000fe20000000000 */
[----:B------:R-:W-:-:S02]  /*105e80*/  ISETP.GE.AND P0, PT, R32, UR18, PT ;  /* 0x0000001220007c0c */ /* 0x000fc4000bf06270 */
[----:B------:R-:W-:Y:S01]  /*105e90*/  LOP3.LUT R6, R6, 0xfffffffd, RZ, 0xc0, !PT ;  /* 0xfffffffd06067812 */ /* 0x000fe200078ec0ff */
[C---:B------:R-:W-:Y:S01]  /*105ea0*/  VIADD R45, R90.reuse, 0x66 ;  /* 0x000000665a2d7836 */ /* 0x040fe20000000000 */
[----:B------:R-:W-:Y:S02]  /*105eb0*/  ISETP.LT.AND P1, PT, R97, UR46, !P0 ;  /* 0x0000002e61007c0c */ /* 0x000fe4000c721270 */
[C---:B------:R-:W-:Y:S01]  /*105ec0*/  IADD3 R44, R90.reuse, 0x67, RZ ;  /* 0x000000675a2c7810 */ /* 0x040fe20007ffe0ff */
[C---:B------:R-:W-:Y:S01]  /*105ed0*/  VIADD R43, R90.reuse, 0x68 ;  /* 0x000000685a2b7836 */ /* 0x040fe20000000000 */
[----:B------:R-:W-:Y:S01]  /*105ee0*/  ISETP.LT.AND P2, PT, R95, UR50, !P0 ;  /* 0x000000325f007c0c */ /* 0x000fe2000c741270 */
[C---:B------:R-:W-:Y:S01]  /*105ef0*/  VIADD R42, R90.reuse, 0x69 ;  /* 0x000000695a2a7836 */ /* 0x040fe20000000000 */
[C---:B------:R-:W-:Y:S01]  /*105f00*/  IADD3 R41, R90.reuse, 0x6a, RZ ;  /* 0x0000006a5a297810 */ /* 0x040fe20007ffe0ff */
[C---:B------:R-:W-:Y:S01]  /*105f10*/  VIADD R40, R90.reuse, 0x6b ;  /* 0x0000006b5a287836 */ /* 0x040fe20000000000 */
[C---:B------:R-:W-:Y:S01]  /*105f20*/  IADD3 R38, R90.reuse, 0x6d, RZ ;  /* 0x0000006d5a267810 */ /* 0x040fe20007ffe0ff */
[----:B------:R-:W-:Y:S01]  /*105f30*/  VIADD R37, R90, 0x6e ;  /* 0x0000006e5a257836 */ /* 0x000fe20000000000 */
[----:B------:R-:W-:-:S03]  /*105f40*/  ULDC UR14, c[0x0][0x228] ;  /* 0x00008a00000e7ab9 */ /* 0x000fc60000000800 */
        /* <DEDUP_REMOVED lines=10> */
[----:B------:R-:W-:-:S05]  /*105ff0*/  ISETP.LT.AND P2, PT, R93, UR58, !P0 ;  /* 0x0000003a5d007c0c */ /* 0x000fca000c741270 */
[----:B------:R-:W-:Y:S02]  /*106000*/  @P1 LOP3.LUT R3, R3, 0x80000000, RZ, 0xfc, !PT ;  /* 0x8000000003031812 */ /* 0x000fe400078efcff */
[----:B------:R-:W-:Y:S01]  /*106010*/  ISETP.LT.AND P1, PT, R92, UR6, !P0 ;  /* 0x000000065c007c0c */ /* 0x000fe2000c721270 */
[----:B------:R-:W-:Y:S01]  /*106020*/  ULDC UR6, c[0x0][0x228] ;  /* 0x00008a0000067ab9 */ /* 0x000fe20000000800 */
[----:B------:R-:W-:-:S04]  /*106030*/  LOP3.LUT R3, R3, 0xdfffffff, RZ, 0xc0, !PT ;  /* 0xdfffffff03037812 */ /* 0x000fc800078ec0ff */
[----:B------:R-:W-:Y:S02]  /*106040*/  @P2 LOP3.LUT R3, R3, 0x20000000, RZ, 0xfc, !PT ;  /* 0x2000000003032812 */ /* 0x000fe400078efcff */
[----:B------:R-:W-:Y:S01]  /*106050*/  ISETP.LT.AND P0, PT, R91, UR4, !P0 ;  /* 0x000000045b007c0c */ /* 0x000fe2000c701270 */
[----:B------:R-:W-:Y:S01]  /*106060*/  ULDC UR4, c[0x0][0x228] ;  /* 0x00008a0000047ab9 */ /* 0x000fe20000000800 */
[----:B------:R-:W-:Y:S02]  /*106070*/  R2UR UR58, R59 ;  /* 0x000000003b3a72ca */ /* 0x000fe400000e0000 */
[----:B------:R-:W-:-:S04]  /*106080*/  LOP3.LUT R3, R3, 0xf7ffffff, RZ, 0xc0, !PT ;  /* 0xf7ffffff03037812 */ /* 0x000fc800078ec0ff */
[----:B------:R-:W-:-:S04]  /*106090*/  @P1 LOP3.LUT R3, R3, 0x8000000, RZ, 0xfc, !PT ;  /* 0x0800000003031812 */ /* 0x000fc800078efcff */
[----:B------:R-:W-:-:S04]  /*1060a0*/  LOP3.LUT R3, R3, 0xfdffffff, RZ, 0xc0, !PT ;  /* 0xfdffffff03037812 */ /* 0x000fc800078ec0ff */
[----:B------:R-:W-:Y:S02]  /*1060b0*/  @P0 LOP3.LUT R3, R3, 0x2000000, RZ, 0xfc, !PT ;  /* 0x0200000003030812 */ /* 0x000fe400078efcff */
[----:B------:R-:W-:-:S04]  /*1060c0*/  ISETP.GE.AND P0, PT, R90, UR58, PT ;  /* 0x0000003a5a007c0c */ /* 0x000fc8000bf06270 */
[----:B------:R-:W-:Y:S02]  /*1060d0*/  ISETP.LT.AND P3, PT, R97, UR6, !P0 ;  /* 0x0000000661007c0c */ /* 0x000fe4000c761270 */
[----:B------:R-:W-:Y:S01]  /*1060e0*/  IADD3 R32, R33, UR8, RZ ;  /* 0x0000000821207c10 */ /* 0x000fe2000fffe0ff */
[----:B------:R-:W-:Y:S01]  /*1060f0*/  ULDC UR8, c[0x0][0x228] ;  /* 0x00008a0000087ab9 */ /* 0x000fe20000000800 */
[----:B------:R-:W-:Y:S02]  /*106100*/  LOP3.LUT R3, R3, 0xfffdffff, RZ, 0xc0, !PT ;  /* 0xfffdffff03037812 */ /* 0x000fe400078ec0ff */
[----:B------:R-:W-:Y:S02]  /*106110*/  ISETP.LT.AND P2, PT, R96, UR8, !P0 ;  /* 0x0000000860007c0c */ /* 0x000fe4000c741270 */
[----:B------:R-:W-:-:S05]  /*106120*/  ISETP.LT.AND P1, PT, R95, UR10, !P0 ;  /* 0x0000000a5f007c0c */ /* 0x000fca000c721270 */
[----:B------:R-:W-:-:S04]  /*106130*/  @P3 LOP3.LUT R3, R3, 0x20000, RZ, 0xfc, !PT ;  /* 0x0002000003033812 */ /* 0x000fc800078efcff */
[----:B------:R-:W-:-:S04]  /*106140*/  LOP3.LUT R3, R3, 0xffff7fff, RZ, 0xc0, !PT ;  /* 0xffff7fff03037812 */ /* 0x000fc800078ec0ff */
[----:B------:R-:W-:Y:S02]  /*106150*/  @P2 LOP3.LUT R3, R3, 0x8000, RZ, 0xfc, !PT ;  /* 0x0000800003032812 */ /* 0x000fe400078efcff */
[----:B------:R-:W-:Y:S02]  /*106160*/  ISETP.LT.AND P0, PT, R94, UR4, !P0 ;  /* 0x000000045e007c0c */ /* 0x000fe4000c701270 */
[----:B------:R-:W-:Y:S02]  /*106170*/  LOP3.LUT R3, R3, 0xffffbfff, RZ, 0xc0, !PT ;  /* 0xffffbfff03037812 */ /* 0x000fe400078ec0ff */
[----:B------:R-:W-:Y:S02]  /*106180*/  R2UR UR56, R57 ;  /* 0x00000000393872ca */ /* 0x000fe400000e0000 */
[----:B------:R-:W-:Y:S02]  /*106190*/  @P1 LOP3.LUT R3, R3, 0x4000, RZ, 0xfc, !PT ;  /* 0x0000400003031812 */ /* 0x000fe400078efcff */
[----:B------:R-:W-:-:S02]  /*1061a0*/  ISETP.GE.AND P1, PT, R86, UR49, PT ;  /* 0x0000003156007c0c */ /* 0x000fc4000bf26270 */
[----:B------:R-:W-:Y:S02]  /*1061b0*/  LOP3.LUT R3, R3, 0xffffefff, RZ, 0xc0, !PT ;  /* 0xffffefff03037812 */ /* 0x000fe400078ec0ff */
[----:B------:R-:W-:Y:S02]  /*1061c0*/  R2UR UR54, R56 ;  /* 0x00000000383672ca */ /* 0x000fe400000e0000 */
[----:B------:R-:W-:-:S03]  /*1061d0*/  @P0 LOP3.LUT R3, R3, 0x1000, RZ, 0xfc, !PT ;  /* 0x0000100003030812 */ /* 0x000fc600078efcff */
[----:B------:R-:W-:Y:S02]  /*1061e0*/  ISETP.GE.AND P0, PT, R85, UR56, PT ;  /* 0x0000003855007c0c */ /* 0x000fe4000bf06270 */
[----:B------:R-:W-:Y:S02]  /*1061f0*/  LOP3.LUT R3, R3, 0xfffffff7, RZ, 0xc0, !PT ;  /* 0xfffffff703037812 */ /* 0x000fe400078ec0ff */
[----:B------:R-:W-:Y:S02]  /*106200*/  R2UR UR52, R55 ;  /* 0x00000000373472ca */ /* 0x000fe400000e0000 */
[----:B------:R-:W-:Y:S02]  /*106210*/  R2UR UR50, R54 ;  /* 0x00000000363272ca */ /* 0x000fe400000e0000 */
[----:B------:R-:W-:Y:S02]  /*106220*/  @P1 LOP3.LUT R3, R3, 0x8, RZ, 0xfc, !PT ;  /* 0x0000000803031812 */ /* 0x000fe400078efcff */
[----:B------:R-:W-:-:S02]  /*106230*/  ISETP.GE.AND P2, PT, R84, UR54, PT ;  /* 0x0000003654007c0c */ /* 0x000fc4000bf46270 */
[----:B------:R-:W-:Y:S02]  /*106240*/  LOP3.LUT R3, R3, 0xfffffffb, RZ, 0xc0, !PT ;  /* 0xfffffffb03037812 */ /* 0x000fe400078ec0ff */
[----:B------:R-:W-:Y:S02]  /*106250*/  R2UR UR46, R53 ;  /* 0x00000000352e72ca */ /* 0x000fe400000e0000 */
[----:B------:R-:W-:Y:S02]  /*106260*/  @P0 LOP3.LUT R3, R3, 0x4, RZ, 0xfc, !PT ;  /* 0x0000000403030812 */ /* 0x000fe400078efcff */
[----:B------:R-:W-:Y:S02]  /*106270*/  ISETP.GE.AND P1, PT, R83, UR52, PT ;  /* 0x0000003453007c0c */ /* 0x000fe4000bf26270 */
[----:B------:R-:W-:Y:S02]  /*106280*/  LOP3.LUT R3, R3, 0xfffffffd, RZ, 0xc0, !PT ;  /* 0xfffffffd03037812 */ /* 0x000fe400078ec0ff */
[----:B------:R-:W-:-:S02]  /*106290*/  ISETP.GE.AND P0, PT, R82, UR50, PT ;  /* 0x0000003252007c0c */ /* 0x000fc4000bf06270 */
[----:B------:R-:W-:-:S03]  /*1062a0*/  @P2 LOP3.LUT R3, R3, 0x2, RZ, 0xfc, !PT ;  /* 0x0000000203032812 */ /* 0x000fc600078efcff */
[----:B------:R-:W-:Y:S02]  /*1062b0*/  ISETP.GE.AND P2, PT, R81, UR46, PT ;  /* 0x0000002e51007c0c */ /* 0x000fe4000bf46270 */
[----:B------:R-:W-:-:S04]  /*1062c0*/  LOP3.LUT R3, R3, 0xfffffffe, RZ, 0xc0, !PT ;  /* 0xfffffffe03037812 */ /* 0x000fc800078ec0ff */
[----:B------:R-:W-:Y:S02]  /*1062d0*/  @P1 LOP3.LUT R3, R3, 0x1, RZ, 0xfc, !PT ;  /* 0x0000000103031812 */ /* 0x000fe400078efcff */
[----:B------:R-:W-:Y:S02]  /*1062e0*/  @P0 LOP3.LUT R4, R4, 0x400000, RZ, 0xfc, !PT ;  /* 0x0040000004040812 */ /* 0x000fe400078efcff */
[----:B------:R-:W-:Y:S02]  /*1062f0*/  ISETP.GE.AND P0, PT, R80, UR53, PT ;  /* 0x0000003550007c0c */ /* 0x000fe4000bf06270 */
[----:B------:R-:W-:-:S04]  /*106300*/  LOP3.LUT R3, R3, 0xffffffdf, RZ, 0xc0, !PT ;  /* 0xffffffdf03037812 */ /* 0x000fc800078ec0ff */
        /* <DEDUP_REMOVED lines=11> */
[----:B------:R-:W-:Y:S01]  /*1063c0*/  LOP3.LUT R3, R3, 0xffffdfff, RZ, 0xc0, !PT ;  /* 0xffffdfff03037812 */ /* 0x000fe200078ec0ff */
[----:B------:R-:W-:Y:S03]  /*1063d0*/  STL [R1+0xfc4], R33 ;  /* 0x000fc42101007387 */ /* 0x000fe60000100800 */
[----:B------:R-:W-:Y:S01]  /*1063e0*/  @P0 LOP3.LUT R3, R3, 0x2000, RZ, 0xfc, !PT ;  /* 0x0000200003030812 */ /* 0x000fe200078efcff */
[----:B------:R1:W-:Y:S01]  /*1063f0*/  STL [R1+0x102c], R32 ;  /* 0x00102c2001007387 */ /* 0x0003e20000100800 */
[----:B------:R-:W-:-:S02]  /*106400*/  ISETP.GE.AND P2, PT, R71, UR42, PT ;  /* 0x0000002a47007c0c */ /* 0x000fc4000bf46270 */
[----:B------:R-:W-:-:S04]  /*106410*/  LOP3.LUT R3, R3, 0xfffeffff, RZ, 0xc0, !PT ;  /* 0xfffeffff03037812 */ /* 0x000fc800078ec0ff */
[----:B------:R-:W-:Y:S01]  /*106420*/  @P1 LOP3.LUT R3, R3, 0x10000, RZ, 0xfc, !PT ;  /* 0x0001000003031812 */ /* 0x000fe200078efcff */
[----:B-1----:R-:W2:Y:S01]  /*106430*/  LDL.LU R32, [R1+0x6b4] ;  /* 0x0006b40001207983 */ /* 0x002ea20000300800 */
        /* <DEDUP_REMOVED lines=13> */
[----:B------:R-:W-:Y:S02]  /*106510*/  LOP3.LUT R3, R3, 0xfbffffff, RZ, 0xc0, !PT ;  /* 0xfbffffff03037812 */ /* 0x000fe400078ec0ff */
[----:B------:R-:W-:Y:S02]  /*106520*/  R2UR UR18, R39 ;  /* 0x00000000271272ca */ /* 0x000fe400000e0000 */
[----:B------:R-:W-:Y:S02]  /*106530*/  @P0 LOP3.LUT R3, R3, 0x4000000, RZ, 0xfc, !PT ;  /* 0x0400000003030812 */ /* 0x000fe400078efcff */
[----:B------:R-:W-:-:S02]  /*106540*/  ISETP.GE.AND P2, PT, R65, UR30, PT ;  /* 0x0000001e41007c0c */ /* 0x000fc4000bf46270 */
[----:B------:R-:W-:Y:S02]  /*106550*/  LOP3.LUT R3, R3, 0xefffffff, RZ, 0xc0, !PT ;  /* 0xefffffff03037812 */ /* 0x000fe400078ec0ff */
[----:B------:R-:W-:Y:S02]  /*106560*/  ISETP.GE.AND P0, PT, R64, UR28, PT ;  /* 0x0000001c40007c0c */ /* 0x000fe4000bf06270 */
[----:B------:R-:W-:-:S03]  /*106570*/  @P1 LOP3.LUT R3, R3, 0x10000000, RZ, 0xfc, !PT ;  /* 0x1000000003031812 */ /* 0x000fc600078efcff */
[----:B------:R-:W-:Y:S02]  /*106580*/  ISETP.GE.AND P1, PT, R63, UR18, PT ;  /* 0x000000123f007c0c */ /* 0x000fe4000bf26270 */
[----:B------:R-:W-:Y:S02]  /*106590*/  LOP3.LUT R3, R3, 0xbfffffff, RZ, 0xc0, !PT ;  /* 0xbfffffff03037812 */ /* 0x000fe400078ec0ff */
[----:B------:R-:W-:Y:S02]  /*1065a0*/  LOP3.LUT R5, R5, 0xfffffffe, RZ, 0xc0, !PT ;  /* 0xfffffffe05057812 */ /* 0x000fe400078ec0ff */
[----:B------:R-:W-:Y:S02]  /*1065b0*/  @P2 LOP3.LUT R3, R3, 0x40000000, RZ, 0xfc, !PT ;  /* 0x4000000003032812 */ /* 0x000fe400078efcff */
[----:B------:R-:W-:Y:S02]  /*1065c0*/  ISETP.GE.AND P2, PT, R62, UR26, PT ;  /* 0x0000001a3e007c0c */ /* 0x000fe4000bf46270 */
[----:B------:R-:W-:-:S02]  /*1065d0*/  LOP3.LUT R4, R4, 0xff7fffff, RZ, 0xc0, !PT ;  /* 0xff7fffff04047812 */ /* 0x000fc400078ec0ff */
[----:B------:R-:W-:Y:S02]  /*1065e0*/  @P0 LOP3.LUT R5, R5, 0x1, RZ, 0xfc, !PT ;  /* 0x0000000105050812 */ /* 0x000fe400078efcff */
[----:B------:R-:W-:Y:S02]  /*1065f0*/  @P1 LOP3.LUT R4, R4, 0x800000, RZ, 0xfc, !PT ;  /* 0x0080000004041812 */ /* 0x000fe400078efcff */
[----:B------:R-:W-:Y:S02]  /*106600*/  ISETP.GE.AND P1, PT, R61, UR24, PT ;  /* 0x000000183d007c0c */ /* 0x000fe4000bf26270 */
[----:B------:R-:W-:Y:S01]  /*106610*/  LOP3.LUT R5, R5, 0xffffffef, RZ, 0xc0, !PT ;  /* 0xffffffef05057812 */ /* 0x000fe200078ec0ff */
[----:B------:R-:W-:-:S03]  /*106620*/  VIADD R60, R90, 0x57 ;  /* 0x000000575a3c7836 */ /* 0x000fc60000000000 */
[----:B------:R-:W-:Y:S02]  /*106630*/  @P2 LOP3.LUT R5, R5, 0x10, RZ, 0xfc, !PT ;  /* 0x0000001005052812 */ /* 0x000fe400078efcff */
[----:B------:R-:W-:Y:S02]  /*106640*/  ISETP.GE.AND P3, PT, R60, UR22, PT ;  /* 0x000000163c007c0c */ /* 0x000fe4000bf66270 */
[----:B------:R-:W-:Y:S02]  /*106650*/  LOP3.LUT R5, R5, 0xffffffbf, RZ, 0xc0, !PT ;  /* 0xffffffbf05057812 */ /* 0x000fe400078ec0ff */
[----:B------:R-:W-:Y:S02]  /*106660*/  IADD3 R59, R90, 0x58, RZ ;  /* 0x000000585a3b7810 */ /* 0x000fe40007ffe0ff */
[----:B------:R-:W-:Y:S02]  /*106670*/  @P1 LOP3.LUT R5, R5, 0x40, RZ, 0xfc, !PT ;  /* 0x0000004005051812 */ /* 0x000fe400078efcff */
[----:B------:R-:W-:-:S02]  /*106680*/  ISETP.GE.AND P1, PT, R59, UR20, PT ;  /* 0x000000143b007c0c */ /* 0x000fc4000bf26270 */
[----:B------:R-:W-:Y:S02]  /*106690*/  LOP3.LUT R5, R5, 0xfffffdff, RZ, 0xc0, !PT ;  /* 0xfffffdff05057812 */ /* 0x000fe400078ec0ff */
[----:B------:R-:W-:Y:S02]  /*1066a0*/  IADD3 R56, R90, 0x5b, RZ ;  /* 0x0000005b5a387810 */ /* 0x000fe40007ffe0ff */
[----:B------:R-:W-:Y:S02]  /*1066b0*/  @P3 LOP3.LUT R5, R5, 0x200, RZ, 0xfc, !PT ;  /* 0x0000020005053812 */ /* 0x000fe400078efcff */
[----:B------:R-:W-:Y:S02]  /*1066c0*/  ISETP.GE.AND P4, PT, R56, UR5, PT ;  /* 0x0000000538007c0c */ /* 0x000fe4000bf86270 */
[----:B------:R-:W-:Y:S01]  /*1066d0*/  LOP3.LUT R5, R5, 0xfffff7ff, RZ, 0xc0, !PT ;  /* 0xfffff7ff05057812 */ /* 0x000fe200078ec0ff */
[----:B------:R-:W-:-:S03]  /*1066e0*/  VIADD R55, R90, 0x5c ;  /* 0x0000005c5a377836 */ /* 0x000fc60000000000 */
        /* <DEDUP_REMOVED lines=10> */
[----:B------:R-:W-:-:S04]  /*106790*/  LOP3.LUT R5, R5, 0xffefffff, RZ, 0xc0, !PT ;  /* 0xffefffff05057812 */ /* 0x000fc800078ec0ff */
        /* <DEDUP_REMOVED lines=18> */
[----:B------:R-:W-:Y:S02]  /*1068c0*/  ISETP.GE.AND P1, PT, R48, UR21, PT ;  /* 0x0000001530007c0c */ /* 0x000fe4000bf26270 */
[----:B------:R-:W-:-:S04]  /*1068d0*/  LOP3.LUT R5, R5, 0xdfffffff, RZ, 0xc0, !PT ;  /* 0xdfffffff05057812 */ /* 0x000fc800078ec0ff */
[----:B------:R-:W-:Y:S02]  /*1068e0*/  @P5 LOP3.LUT R5, R5, 0x20000000, RZ, 0xfc, !PT ;  /* 0x2000000005055812 */ /* 0x000fe400078efcff */
[----:B------:R-:W-:Y:S02]  /*1068f0*/  ISETP.GE.AND P5, PT, R46, UR25, PT ;  /* 0x000000192e007c0c */ /* 0x000fe4000bfa6270 */
[----:B------:R-:W-:Y:S02]  /*106900*/  LOP3.LUT R5, R5, 0x7fffffff, RZ, 0xc0, !PT ;  /* 0x7fffffff05057812 */ /* 0x000fe400078ec0ff */
[----:B------:R-:W-:Y:S02]  /*106910*/  @P4 LOP3.LUT R6, R6, 0x2, RZ, 0xfc, !PT ;  /* 0x0000000206064812 */ /* 0x000fe400078efcff */
[----:B------:R-:W-:Y:S02]  /*106920*/  @P1 LOP3.LUT R5, R5, 0x80000000, RZ, 0xfc, !PT ;  /* 0x8000000005051812 */ /* 0x000fe400078efcff */
[----:B------:R-:W-:-:S02]  /*106930*/  ISETP.GE.AND P1, PT, R45, UR27, PT ;  /* 0x0000001b2d007c0c */ /* 0x000fc4000bf26270 */
        /* <DEDUP_REMOVED lines=16> */
[----:B------:R-:W-:-:S03]  /*106a40*/  VIADD R39, R90, 0x6c ;  /* 0x0000006c5a277836 */ /* 0x000fc60000000000 */
[----:B------:R-:W-:Y:S02]  /*106a50*/  @P4 LOP3.LUT R6, R6, 0x4000, RZ, 0xfc, !PT ;  /* 0x0000400006064812 */ /* 0x000fe400078efcff */
[----:B------:R-:W-:Y:S02]  /*106a60*/  ISETP.GE.AND P4, PT, R38, UR41, PT ;  /* 0x0000002926007c0c */ /* 0x000fe4000bf86270 */
[----:B------:R-:W-:Y:S02]  /*106a70*/  ISETP.GE.AND P1, PT, R39, UR39, PT ;  /* 0x0000002727007c0c */ /* 0x000fe4000bf26270 */
[----:B------:R-:W-:Y:S02]  /*106a80*/  LOP3.LUT R6, R6, 0xfffeffff, RZ, 0xc0, !PT ;  /* 0xfffeffff06067812 */ /* 0x000fe400078ec0ff */
[----:B------:R-:W-:Y:S02]  /*106a90*/  LOP3.LUT R5, R5, 0xffff7fff, RZ, 0xc0, !PT ;  /* 0xffff7fff05057812 */ /* 0x000fe400078ec0ff */
[----:B------:R-:W-:-:S02]  /*106aa0*/  @P5 LOP3.LUT R6, R6, 0x10000, RZ, 0xfc, !PT ;  /* 0x0001000006065812 */ /* 0x000fc400078efcff */
[----:B------:R-:W-:Y:S01]  /*106ab0*/  ISETP.GE.AND P5, PT, R37, UR43, PT ;  /* 0x0000002b25007c0c */ /* 0x000fe2000bfa6270 */
[----:B------:R-:W-:Y:S01]  /*106ac0*/  VIADD R36, R90, 0x6f ;  /* 0x0000006f5a247836 */ /* 0x000fe20000000000 */
[----:B------:R-:W-:Y:S02]  /*106ad0*/  LOP3.LUT R6, R6, 0xfffbffff, RZ, 0xc0, !PT ;  /* 0xfffbffff06067812 */ /* 0x000fe400078ec0ff */
[----:B------:R-:W-:Y:S02]  /*106ae0*/  @P4 LOP3.LUT R5, R5, 0x8000, RZ, 0xfc, !PT ;  /* 0x0000800005054812 */ /* 0x000fe400078efcff */
[----:B------:R-:W-:Y:S02]  /*106af0*/  @P1 LOP3.LUT R6, R6, 0x40000, RZ, 0xfc, !PT ;  /* 0x0004000006061812 */ /* 0x000fe400078efcff */
[----:B------:R-:W-:Y:S02]  /*106b00*/  ISETP.GE.AND P1, PT, R36, UR45, PT ;  /* 0x0000002d24007c0c */ /* 0x000fe4000bf26270 */
[----:B------:R-:W-:-:S02]  /*106b10*/  R2UR UR18, R87 ;  /* 0x00000000571272ca */ /* 0x000fc400000e0000 */
[----:B------:R-:W-:-:S04]  /*106b20*/  LOP3.LUT R5, R5, 0xffffdfff, RZ, 0xc0, !PT ;  /* 0xffffdfff05057812 */ /* 0x000fc800078ec0ff */
[----:B------:R-:W-:Y:S02]  /*106b30*/  @P5 LOP3.LUT R5, R5, 0x2000, RZ, 0xfc, !PT ;  /* 0x0000200005055812 */ /* 0x000fe400078efcff */
[----:B------:R-:W-:Y:S02]  /*106b40*/  LOP3.LUT P0, RZ, R3, 0x8, RZ, 0xc0, !PT ;  /* 0x0000000803ff7812 */ /* 0x000fe4000780c0ff */
[----:B------:R-:W-:-:S04]  /*106b50*/  LOP3.LUT R5, R5, 0xfffffffd, RZ, 0xc0, !PT ;  /* 0xfffffffd05057812 */ /* 0x000fc800078ec0ff */
[----:B------:R-:W-:Y:S02]  /*106b60*/  @P1 LOP3.LUT R5, R5, 0x2, RZ, 0xfc, !PT ;  /* 0x0000000205051812 */ /* 0x000fe400078efcff */
[----:B------:R-:W-:Y:S02]  /*106b70*/  ISETP.LT.AND P1, PT, R93, UR18, !P0 ;  /* 0x000000125d007c0c */ /* 0x000fe4000c721270 */
[----:B------:R-:W-:-:S11]  /*106b80*/  LOP3.LUT R3, R3, 0xffbfffff, RZ, 0xc0, !PT ;  /* 0xffbfffff03037812 */ /* 0x000fd600078ec0ff */
[----:B------:R-:W-:Y:S02]  /*106b90*/  @P1 LOP3.LUT R3, R3, 0x400000, RZ, 0xfc, !PT ;  /* 0x0040000003031812 */ /* 0x000fe400078efcff */
[----:B------:R-:W-:Y:S02]  /*106ba0*/  ISETP.GE.AND P1, PT, R91, UR14, PT ;  /* 0x0000000e5b007c0c */ /* 0x000fe4000bf26270 */
[----:B------:R-:W-:Y:S01]  /*106bb0*/  LOP3.LUT R3, R3, 0xffffffef, RZ, 0xc0, !PT ;  /* 0xffffffef03037812 */ /* 0x000fe200078ec0ff */
[C---:B------:R-:W-:Y:S02]  /*106bc0*/  VIADD R58, R90.reuse, 0x59 ;  /* 0x000000595a3a7836 */ /* 0x040fe40000000000 */
[----:B------:R-:W-:-:S08]  /*106bd0*/  VIADD R57, R90, 0x5a ;  /* 0x0000005a5a397836 */ /* 0x000fd00000000000 */
[----:B------:R-:W-:Y:S02]  /*106be0*/  @P1 LOP3.LUT R3, R3, 0x10, RZ, 0xfc, !PT ;  /* 0x0000001003031812 */ /* 0x000fe400078efcff */
[----:B------:R-:W-:Y:S02]  /*106bf0*/  ISETP.LT.AND P1, PT, R92, UR16, !P0 ;  /* 0x000000105c007c0c */ /* 0x000fe4000c721270 */
[----:B------:R-:W-:Y:S02]  /*106c00*/  ISETP.LT.AND P0, PT, R91, UR12, !P0 ;  /* 0x0000000c5b007c0c */ /* 0x000fe4000c701270 */
[----:B------:R-:W-:Y:S02]  /*106c10*/  LOP3.LUT R3, R3, 0xffdfffff, RZ, 0xc0, !PT ;  /* 0xffdfffff03037812 */ /* 0x000fe400078ec0ff */
[----:B------:R-:W-:Y:S02]  /*106c20*/  ISETP.GE.AND P2, PT, R58, UR61, PT ;  /* 0x0000003d3a007c0c */ /* 0x000fe4000bf46270 */
[----:B------:R-:W-:-:S02]  /*106c30*/  ISETP.GE.AND P3, PT, R57, UR60, PT ;  /* 0x0000003c39007c0c */ /* 0x000fc4000bf66270 */
[----:B------:R-:W-:Y:S02]  /*106c40*/  R2UR UR61, R89 ;  /* 0x00000000593d72ca */ /* 0x000fe400000e0000 */
[----:B------:R-:W-:Y:S02]  /*106c50*/  R2UR UR60, R88 ;  /* 0x00000000583c72ca */ /* 0x000fe400000e0000 */
[----:B------:R-:W-:Y:S01]  /*106c60*/  @P1 LOP3.LUT R3, R3, 0x200000, RZ, 0xfc, !PT ;  /* 0x0020000003031812 */ /* 0x000fe200078efcff */
[C---:B------:R-:W-:Y:S01]  /*106c70*/  VIADD R34, R90.reuse, 0x71 ;  /* 0x000000715a227836 */ /* 0x040fe20000000000 */
[C---:B------:R-:W-:Y:S01]  /*106c80*/  IADD3 R35, R90.reuse, 0x70, RZ ;  /* 0x000000705a237810 */ /* 0x040fe20007ffe0ff */
[----:B------:R-:W-:Y:S01]  /*106c90*/  VIADD R33, R90, 0x72 ;  /* 0x000000725a217836 */ /* 0x000fe20000000000 */
[----:B------:R-:W-:Y:S02]  /*106ca0*/  LOP3.LUT R3, R3, 0xfff7ffff, RZ, 0xc0, !PT ;  /* 0xfff7ffff03037812 */ /* 0x000fe400078ec0ff */
[----:B------:R-:W-:-:S02]  /*106cb0*/  ISETP.GE.AND P4, PT, R35, UR55, PT ;  /* 0x0000003723007c0c */ /* 0x000fc4000bf86270 */
[----:B------:R-:W-:Y:S02]  /*106cc0*/  @P0 LOP3.LUT R3, R3, 0x80000, RZ, 0xfc, !PT ;  /* 0x0008000003030812 */ /* 0x000fe400078efcff */
[----:B------:R-:W-:Y:S02]  /*106cd0*/  ISETP.GE.AND P5, PT, R34, UR57, PT ;  /* 0x0000003922007c0c */ /* 0x000fe4000bfa6270 */
[----:B------:R-:W-:Y:S02]  /*106ce0*/  ISETP.GE.AND P6, PT, R33, UR59, PT ;  /* 0x0000003b21007c0c */ /* 0x000fe4000bfc6270 */
[C---:B------:R-:W-:Y:S02]  /*106cf0*/  LOP3.LUT P1, RZ, R4.reuse, 0x800000, RZ, 0xc0, !PT ;  /* 0x0080000004ff7812 */ /* 0x040fe4000782c0ff */
[----:B------:R-:W-:Y:S01]  /*106d00*/  LOP3.LUT P0, RZ, R4, 0x400000, RZ, 0xc0, !PT ;  /* 0x0040000004ff7812 */ /* 0x000fe2000780c0ff */
[----:B------:R-:W-:Y:S01]  /*106d10*/  NOP ;  /* 0x0000000000007918 */ /* 0x000fe20000000000 */
[----:B------:R-:W2:Y:S01]  /*106d20*/  LDL.LU R33, [R1+0x6bc] ;  /* 0x0006bc0001217983 */ /* 0x000ea20000300800 */
[----:B------:R-:W-:Y:S01]  /*106d30*/  LOP3.LUT R2, R2, 0xefffffff, RZ, 0xc0, !PT ;  /* 0xefffffff02027812 */ /* 0x000fe200078ec0ff */
[----:B------:R-:W-:-:S02]  /*106d40*/  ULDC UR5, c[0x0][0x22c] ;  /* 0x00008b0000057ab9 */ /* 0x000fc40000000800 */
[----:B------:R-:W2:Y:S04]  /*106d50*/  LDL.LU R34, [R1+0x1664] ;  /* 0x0016640001227983 */ /* 0x000ea80000300800 */
[----:B------:R-:W1:Y:S01]  /*106d60*/  LDS.128 R40, [R0] ;  /* 0x0000000000287984 */ /* 0x000e620000000c00 */
[----:B------:R-:W-:Y:S02]  /*106d70*/  IMAD.MOV.U32 R52, RZ, RZ, R201 ;  /* 0x000000ffff347224 */ /* 0x000fe400078e00c9 */
[----:B------:R-:W-:Y:S01]  /*106d80*/  IMAD.MOV.U32 R53, RZ, RZ, R203 ;  /* 0x000000ffff357224 */ /* 0x000fe200078e00cb */
[----:B------:R-:W2:Y:S01]  /*106d90*/  LDL.LU R35, [R1+0x166c] ;  /* 0x00166c0001237983 */ /* 0x000ea20000300800 */
[----:B------:R-:W-:-:S03]  /*106da0*/  NOP ;  /* 0x0000000000007918 */ /* 0x000fc60000000000 */
[----:B------:R-:W3:Y:S01]  /*106db0*/  LDL.LU R36, [R1+0x644] ;  /* 0x0006440001247983 */ /* 0x000ee20000300800 */
[----:B------:R-:W-:Y:S01]  /*106dc0*/  MOV R56, R189 ;  /* 0x000000bd00387202 */ /* 0x000fe20000000f00 */
[----:B------:R-:W-:Y:S01]  /*106dd0*/  IMAD.MOV.U32 R57, RZ, RZ, R191 ;  /* 0x000000ffff397224 */ /* 0x000fe200078e00bf */
[----:B------:R-:W-:Y:S02]  /*106de0*/  @P0 LOP3.LUT R2, R2, 0x10000000, RZ, 0xfc, !PT ;  /* 0x1000000002020812 */ /* 0x000fe400078efcff */
[----:B------:R-:W-:Y:S01]  /*106df0*/  LOP3.LUT P0, RZ, R3, 0x10, RZ, 0xc0, !PT ;  /* 0x0000001003ff7812 */ /* 0x000fe2000780c0ff */
[----:B------:R-:W-:Y:S01]  /*106e00*/  IMAD.MOV.U32 R121, RZ, RZ, R75 ;  /* 0x000000ffff797224 */ /* 0x000fe200078e004b */
[----:B------:R-:W-:Y:S01]  /*106e10*/  MOV R120, R73 ;  /* 0x0000004900787202 */ /* 0x000fe20000000f00 */
[----:B-1----:R-:W-:Y:S01]  /*106e20*/  STL.64 [R1+0xea0], R40 ;  /* 0x000ea02801007387 */ /* 0x002fe20000100a00 */
[----:B------:R-:W-:-:S03]  /*106e30*/  LOP3.LUT R2, R2, 0xf7ffffff, RZ, 0xc0, !PT ;  /* 0xf7ffffff02027812 */ /* 0x000fc600078ec0ff */
[----:B------:R-:W-:Y:S04]  /*106e40*/  STL.64 [R1+0xea8], R42 ;  /* 0x000ea82a01007387 */ /* 0x000fe80000100a00 */
[----:B--2---:R1:W-:Y:S01]  /*106e50*/  STSM.16.M88.4 [R0], R32 ;  /* 0x0000002000007844 */ /* 0x0043e20000000200 */
[----:B------:R-:W-:-:S03]  /*106e60*/  NOP ;  /* 0x0000000000007918 */ /* 0x000fc60000000000 */
[----:B------:R-:W3:Y:S01]  /*106e70*/  LDL.LU R37, [R1+0x64c] ;  /* 0x00064c0001257983 */ /* 0x000ee20000300800 */
[----:B------:R-:W-:Y:S01]  /*106e80*/  ISETP.LT.AND P0, PT, R90, UR5, !P0 ;  /* 0x000000055a007c0c */ /* 0x000fe2000c701270 */
[----:B------:R-:W-:Y:S01]  /*106e90*/  ULDC UR5, c[0x0][0x22c] ;  /* 0x00008b0000057ab9 */ /* 0x000fe20000000800 */
[----:B------:R-:W-:Y:S01]  /*106ea0*/  @P1 LOP3.LUT R2, R2, 0x8000000, RZ, 0xfc, !PT ;  /* 0x0800000002021812 */ /* 0x000fe200078efcff */
[----:B------:R-:W3:Y:S03]  /*106eb0*/  LDL.LU R38, [R1+0x15e4] ;  /* 0x0015e40001267983 */ /* 0x000ee60000300800 */
[----:B------:R-:W-:Y:S01]  /*106ec0*/  LOP3.LUT R2, R2, 0xfbffffff, RZ, 0xc0, !PT ;  /* 0xfbffffff02027812 */ /* 0x000fe200078ec0ff */
[----:B------:R-:W2:Y:S03]  /*106ed0*/  LDS.128 R40, [R0] ;  /* 0x0000000000287984 */ /* 0x000ea60000000c00 */
[----:B------:R-:W-:Y:S01]  /*106ee0*/  @P2 LOP3.LUT R2, R2, 0x4000000, RZ, 0xfc, !PT ;  /* 0x0400000002022812 */ /* 0x000fe200078efcff */
[----:B------:R-:W3:Y:S01]  /*106ef0*/  LDL.LU R39, [R1+0x15ec] ;  /* 0x0015ec0001277983 */ /* 0x000ee20000300800 */
[----:B------:R-:W-:-:S03]  /*106f00*/  NOP ;  /* 0x0000000000007918 */ /* 0x000fc60000000000 */
[----:B-1----:R-:W4:Y:S01]  /*106f10*/  LDL.LU R32, [R1+0x324] ;  /* 0x0003240001207983 */ /* 0x002f220000300800 */
[----:B------:R-:W-:-:S04]  /*106f20*/  LOP3.LUT R2, R2, 0xfdffffff, RZ, 0xc0, !PT ;  /* 0xfdffffff02027812 */ /* 0x000fc800078ec0ff */
[----:B------:R-:W-:-:S04]  /*106f30*/  @P3 LOP3.LUT R2, R2, 0x2000000, RZ, 0xfc, !PT ;  /* 0x0200000002023812 */ /* 0x000fc800078efcff */
[----:B------:R-:W-:-:S04]  /*106f40*/  LOP3.LUT R2, R2, 0xfeffffff, RZ, 0xc0, !PT ;  /* 0xfeffffff02027812 */ /* 0x000fc800078ec0ff */
[----:B------:R-:W-:-:S04]  /*106f50*/  @P4 LOP3.LUT R2, R2, 0x1000000, RZ, 0xfc, !PT ;  /* 0x0100000002024812 */ /* 0x000fc800078efcff */
[----:B------:R-:W-:-:S04]  /*106f60*/  LOP3.LUT R2, R2, 0xff7fffff, RZ, 0xc0, !PT ;  /* 0xff7fffff02027812 */ /* 0x000fc800078ec0ff */
[----:B------:R-:W-:-:S04]  /*106f70*/  @P5 LOP3.LUT R2, R2, 0x800000, RZ, 0xfc, !PT ;  /* 0x0080000002025812 */ /* 0x000fc800078efcff */
[----:B------:R-:W-:Y:S01]  /*106f80*/  LOP3.LUT R2, R2, 0xffbfffff, RZ, 0xc0, !PT ;  /* 0xffbfffff02027812 */ /* 0x000fe200078ec0ff */
[----:B--2---:R-:W-:Y:S03]  /*106f90*/  STL.64 [R1+0xe90], R40 ;  /* 0x000e902801007387 */ /* 0x004fe60000100a00 */
[----:B------:R-:W-:Y:S01]  /*106fa0*/  @P6 LOP3.LUT R2, R2, 0x400000, RZ, 0xfc, !PT ;  /* 0x0040000002026812 */ /* 0x000fe200078efcff */
        /* <DEDUP_REMOVED lines=11> */
[----:B----4-:R-:W-:Y:S01]  /*107060*/  STSM.16.M88.4 [R0], R32 ;  /* 0x0000002000007844 */ /* 0x010fe20000000200 */
[----:B------:R-:W-:-:S03]  /*107070*/  NOP ;  /* 0x0000000000007918 */ /* 0x000fc60000000000 */
[----:B------:R-:W3:Y:S04]  /*107080*/  LDL.LU R37, [R1+0x1bc] ;  /* 0x0001bc0001257983 */ /* 0x000ee80000300800 */
[----:B------:R-:W3:Y:S04]  /*107090*/  LDL.LU R38, [R1+0x14d4] ;  /* 0x0014d40001267983 */ /* 0x000ee80000300800 */
[----:B------:R-:W1:Y:S04]  /*1070a0*/  LDS.128 R40, [R0] ;  /* 0x0000000000287984 */ /* 0x000e680000000c00 */
[----:B------:R-:W3:Y:S01]  /*1070b0*/  LDL.LU R39, [R1+0x14dc] ;  /* 0x0014dc0001277983 */ /* 0x000ee20000300800 */
[----:B------:R-:W-:-:S03]  /*1070c0*/  NOP ;  /* 0x0000000000007918 */ /* 0x000fc60000000000 */
[----:B-1----:R-:W-:Y:S04]  /*1070d0*/  STL.64 [R1+0x6d0], R40 ;  /* 0x0006d02801007387 */ /* 0x002fe80000100a00 */
[----:B------:R-:W-:Y:S04]  /*1070e0*/  STL.64 [R1+0x6d8], R42 ;  /* 0x0006d82a01007387 */ /* 0x000fe80000100a00 */
[----:B------:R-:W2:Y:S04]  /*1070f0*/  LDL.LU R34, [R1+0x13e4] ;  /* 0x0013e40001227983 */ /* 0x000ea80000300800 */
[----:B------:R-:W2:Y:S01]  /*107100*/  LDL.LU R35, [R1+0x13ec] ;  /* 0x0013ec0001237983 */ /* 0x000ea20000300800 */
[----:B------:R-:W-:Y:S01]  /*107110*/  MOV R32, R129 ;  /* 0x0000008100207202 */ /* 0x000fe20000000f00 */
[----:B------:R-:W-:-:S02]  /*107120*/  IMAD.MOV.U32 R33, RZ, RZ, R131 ;  /* 0x000000ffff217224 */ /* 0x000fc400078e0083 */
[----:B---3--:R-:W-:Y:S01]  /*107130*/  STSM.16.M88.4 [R0], R36 ;  /* 0x0000002400007844 */ /* 0x008fe20000000200 */
[----:B------:R-:W-:-:S03]  /*107140*/  NOP ;  /* 0x0000000000007918 */ /* 0x000fc60000000000 */
[----:B------:R-:W1:Y:S01]  /*107150*/  LDS.128 R40, [R0] ;  /* 0x0000000000287984 */ /* 0x000e620000000c00 */
[----:B------:R-:W-:-:S03]  /*107160*/  NOP ;  /* 0x0000000000007918 */ /* 0x000fc60000000000 */
[----:B-1----:R-:W-:Y:S04]  /*107170*/  STL.64 [R1+0x6b0], R40 ;  /* 0x0006b02801007387 */ /* 0x002fe80000100a00 */
[----:B--2---:R1:W-:Y:S04]  /*107180*/  STSM.16.M88.4 [R0], R32 ;  /* 0x0000002000007844 */ /* 0x0043e80000000200 */
[----:B------:R-:W-:Y:S01]  /*107190*/  STL.64 [R1+0x6b8], R42 ;  /* 0x0006b82a01007387 */ /* 0x000fe20000100a00 */
[----:B------:R-:W-:-:S03]  /*1071a0*/  NOP ;  /* 0x0000000000007918 */ /* 0x000fc60000000000 */
[----:B------:R-:W2:Y:S04]  /*1071b0*/  LDL.LU R38, [R1+0x12e4] ;  /* 0x0012e40001267983 */ /* 0x000ea80000300800 */
[----:B------:R-:W3:Y:S04]  /*1071c0*/  LDS.128 R40, [R0] ;  /* 0x0000000000287984 */ /* 0x000ee80000000c00 */
[----:B------:R-:W2:Y:S04]  /*1071d0*/  LDL.LU R39, [R1+0x12ec] ;  /* 0x0012ec0001277983 */ /* 0x000ea80000300800 */
        /* <DEDUP_REMOVED lines=17> */
[----:B----4-:R1:W-:Y:S01]  /*1072f0*/  STSM.16.M88.4 [R0], R32 ;  /* 0x0000002000007844 */ /* 0x0103e20000000200 */
[----:B------:R-:W-:-:S03]  /*107300*/  NOP ;  /* 0x0000000000007918 */ /* 0x000fc60000000000 */
[----:B------:R-:W3:Y:S04]  /*107310*/  LDL.LU R38, [R1+0x16f0] ;  /* 0x0016f00001267983 */ /* 0x000ee80000300800 */
[----:B------:R-:W2:Y:S04]  /*107320*/  LDS.128 R40, [R0] ;  /* 0x0000000000287984 */ /* 0x000ea80000000c00 */
[----:B------:R-:W3:Y:S01]  /*107330*/  LDL.LU R39, [R1+0x16f8] ;  /* 0x0016f80001277983 */ /* 0x000ee20000300800 */
        /* <DEDUP_REMOVED lines=14> */
[----:B----4-:R1:W-:Y:S01]  /*107420*/  STSM.16.M88.4 [R0], R32 ;  /* 0x0000002000007844 */ /* 0x0103e20000000200 */
[----:B------:R-:W-:-:S03]  /*107430*/  NOP ;  /* 0x0000000000007918 */ /* 0x000fc60000000000 */
[----:B------:R-:W3:Y:S04]  /*107440*/  LDL.LU R37, [R1+0x638] ;  /* 0x0006380001257983 */ /* 0x000ee80000300800 */
        /* <DEDUP_REMOVED lines=28> */
[----:B------:R-:W-:-:S02]  /*107610*/  IMAD.MOV.U32 R32, RZ, RZ, R132 ;  /* 0x000000ffff207224 */ /* 0x000fc400078e0084 */
[----:B------:R-:W-:Y:S01]  /*107620*/  IMAD.MOV.U32 R33, RZ, RZ, R134 ;  /* 0x000000ffff217224 */ /* 0x000fe200078e0086 */
        /* <DEDUP_REMOVED lines=78> */
[----:B------:R-:W-:Y:S01]  /*107b10*/  IMAD.MOV.U32 R32, RZ, RZ, R133 ;  /* 0x000000ffff207224 */ /* 0x000fe200078e0085 */
[----:B------:R-:W-:-:S02]  /*107b20*/  MOV R33, R135 ;  /* 0x0000008700217202 */ /* 0x000fc40000000f00 */
        /* <DEDUP_REMOVED lines=8> */
[----:B------:R-:W2:Y:S04]  /*107bb0*/  LDS.128 R40, [R0] ;  /* 0x0000000000287984 */ /* 0x000ea80000000c00 */
[----:B------:R-:W3:Y:S04]  /*107bc0*/  LDL.LU R38, [R1+0x1384] ;  /* 0x0013840001267983 */ /* 0x000ee80000300800 */
[----:B------:R-:W3:Y:S04]  /*107bd0*/  LDL.LU R39, [R1+0x138c] ;  /* 0x00138c0001277983 */ /* 0x000ee80000300800 */
        /* <DEDUP_REMOVED lines=14> */
[----:B------:R-:W3:Y:S04]  /*107cc0*/  LDL.LU R37, [R1+0x778] ;  /* 0x0007780001257983 */ /* 0x000ee80000300800 */
[----:B------:R-:W3:Y:S04]  /*107cd0*/  LDL.LU R38, [R1+0x1720] ;  /* 0x0017200001267983 */ /* 0x000ee80000300800 */
[----:B------:R-:W3:Y:S04]  /*107ce0*/  LDL.LU R39, [R1+0x1728] ;  /* 0x0017280001277983 */ /* 0x000ee80000300800 */
[----:B----4-:R1:W-:Y:S01]  /*107cf0*/  STSM.16.M88.4 [R0], R32 ;  /* 0x0000002000007844 */ /* 0x0103e20000000200 */
[----:B------:R-:W-:-:S03]  /*107d00*/  NOP ;  /* 0x0000000000007918 */ /* 0x000fc60000000000 */
[----:B------:R-:W4:Y:S01]  /*107d10*/  LDS.128 R244, [R0] ;  /* 0x0000000000f47984 */ /* 0x000f220000000c00 */
[----:B------:R-:W-:-:S03]  /*107d20*/  NOP ;  /* 0x0000000000007918 */ /* 0x000fc60000000000 */
[----:B-1----:R-:W2:Y:S04]  /*107d30*/  LDL.LU R32, [R1+0x6c0] ;  /* 0x0006c00001207983 */ /* 0x002ea80000300800 */
[----:B------:R-:W2:Y:S04]  /*107d40*/  LDL.LU R33, [R1+0x6c8] ;  /* 0x0006c80001217983 */ /* 0x000ea80000300800 */
[----:B------:R-:W2:Y:S04]  /*107d50*/  LDL.LU R34, [R1+0x16e0] ;  /* 0x0016e00001227983 */ /* 0x000ea80000300800 */
[----:B------:R-:W2:Y:S04]  /*107d60*/  LDL.LU R35, [R1+0x16e8] ;  /* 0x0016e80001237983 */ /* 0x000ea80000300800 */
[----:B---3--:R1:W-:Y:S01]  /*107d70*/  STSM.16.M88.4 [R0], R36 ;  /* 0x0000002400007844 */ /* 0x0083e20000000200 */
[----:B------:R-:W-:-:S03]  /*107d80*/  NOP ;  /* 0x0000000000007918 */ /* 0x000fc60000000000 */
[----:B------:R-:W3:Y:S01]  /*107d90*/  LDS.128 R240, [R0] ;  /* 0x0000000000f07984 */ /* 0x000ee20000000c00 */
[----:B------:R-:W-:-:S03]  /*107da0*/  NOP ;  /* 0x0000000000007918 */ /* 0x000fc60000000000 */
[----:B-1----:R-:W4:Y:S04]  /*107db0*/  LDL.LU R36, [R1+0x670] ;  /* 0x0006700001247983 */ /* 0x002f280000300800 */
        /* <DEDUP_REMOVED lines=24> */
[----:B------:R-:W4:Y:S01]  /*107f40*/  LDL.LU R35, [R1+0x14c8] ;  /* 0x0014c80001237983 */ /* 0x000f220000300800 */
[----:B------:R-:W-:Y:S01]  /*107f50*/  MOV R32, R200 ;  /* 0x000000c800207202 */ /* 0x000fe20000000f00 */
[----:B------:R-:W-:Y:S02]  /*107f60*/  IMAD.MOV.U32 R33, RZ, RZ, R202 ;  /* 0x000000ffff217224 */ /* 0x000fe400078e00ca */
[----:B--2---:R1:W-:Y:S01]  /*107f70*/  STSM.16.M88.4 [R0], R36 ;  /* 0x0000002400007844 */ /* 0x0043e20000000200 */
[----:B------:R-:W-:-:S03]  /*107f80*/  NOP ;  /* 0x0000000000007918 */ /* 0x000fc60000000000 */
[----:B------:R-:W2:Y:S01]  /*107f90*/  LDS.128 R224, [R0] ;  /* 0x0000000000e07984 */ /* 0x000ea20000000c00 */
[----:B------:R-:W-:-:S03]  /*107fa0*/  NOP ;  /* 0x0000000000007918 */ /* 0x000fc60000000000 */
[----:B-1----:R-:W3:Y:S04]  /*107fb0*/  LDL.LU R38, [R1+0x13b0] ;  /* 0x0013b00001267983 */ /* 0x002ee80000300800 */
[----:B------:R-:W3:Y:S04]  /*107fc0*/  LDL.LU R39, [R1+0x13b8] ;  /* 0x0013b80001277983 */ /* 0x000ee80000300800 */
[----:B----4-:R1:W-:Y:S01]  /*107fd0*/  STSM.16.M88.4 [R0], R32 ;  /* 0x0000002000007844 */ /* 0x0103e20000000200 */
[----:B------:R-:W-:Y:S01]  /*107fe0*/  IMAD.MOV.U32 R36, RZ, RZ, R188 ;  /* 0x000000ffff247224 */ /* 0x000fe200078e00bc */
[----:B------:R-:W-:Y:S01]  /*107ff0*/  MOV R37, R190 ;  /* 0x000000be00257202 */ /* 0x000fe20000000f00 */
[----:B------:R-:W-:Y:S01]  /*108000*/  NOP ;  /* 0x0000000000007918 */ /* 0x000fe20000000000 */
        /* <DEDUP_REMOVED lines=46> */
[----:B--2---:R-:W-:Y:S01]  /*1082f0*/  STSM.16.M88.4 [R0], R36 ;  /* 0x0000002400007844 */ /* 0x004fe20000000200 */
[----:B------:R-:W-:-:S03]  /*108300*/  NOP ;  /* 0x0000000000007918 */ /* 0x000fc60000000000 */
[----:B------:R-:W1:Y:S01]  /*108310*/  LDS.128 R36, [R0] ;  /* 0x0000000000247984 */ /* 0x000e620000000c00 */
[----:B------:R-:W-:-:S03]  /*108320*/  NOP ;  /* 0x0000000000007918 */ /* 0x000fc60000000000 */
[----:B----4-:R-:W-:Y:S01]  /*108330*/  STSM.16.M88.4 [R0], R32 ;  /* 0x0000002000007844 */ /* 0x010fe20000000200 */
[----:B------:R-:W-:-:S03]  /*108340*/  NOP ;  /* 0x0000000000007918 */ /* 0x000fc60000000000 */
[----:B------:R-:W2:Y:S01]  /*108350*/  LDS.128 R32, [R0] ;  /* 0x0000000000207984 */ /* 0x000ea20000000c00 */
[----:B------:R-:W-:-:S03]  /*108360*/  NOP ;  /* 0x0000000000007918 */ /* 0x000fc60000000000 */
[----:B---3--:R-:W-:Y:S01]  /*108370*/  STSM.16.M88.4 [R0], R48 ;  /* 0x0000003000007844 */ /* 0x008fe20000000200 */
[----:B------:R-:W-:-:S03]  /*108380*/  NOP ;  /* 0x0000000000007918 */ /* 0x000fc60000000000 */
[----:B------:R-:W3:Y:S01]  /*108390*/  LDS.128 R48, [R0] ;  /* 0x0000000000307984 */ /* 0x000ee20000000c00 */
[----:B------:R-:W-:-:S03]  /*1083a0*/  NOP ;  /* 0x0000000000007918 */ /* 0x000fc60000000000 */
[----:B------:R4:W-:Y:S01]  /*1083b0*/  STSM.16.M88.4 [R0], R52 ;  /* 0x0000003400007844 */ /* 0x0009e20000000200 */
[----:B------:R-:W-:-:S03]  /*1083c0*/  NOP ;  /* 0x0000000000007918 */ /* 0x000fc60000000000 */
[----:B------:R-:W3:Y:S01]  /*1083d0*/  LDS.128 R112, [R0] ;  /* 0x0000000000707984 */ /* 0x000ee20000000c00 */
[----:B------:R-:W-:-:S03]  /*1083e0*/  NOP ;  /* 0x0000000000007918 */ /* 0x000fc60000000000 */
[----:B----4-:R-:W4:Y:S04]  /*1083f0*/  LDL.LU R52, [R1+0x910] ;  /* 0x0009100001347983 */ /* 0x010f280000300800 */
[----:B------:R-:W4:Y:S04]  /*108400*/  LDL.LU R53, [R1+0x918] ;  /* 0x0009180001357983 */ /* 0x000f280000300800 */
[----:B------:R-:W4:Y:S04]  /*108410*/  LDL.LU R54, [R1+0x1780] ;  /* 0x0017800001367983 */ /* 0x000f280000300800 */
[----:B------:R-:W4:Y:S04]  /*108420*/  LDL.LU R55, [R1+0x1788] ;  /* 0x0017880001377983 */ /* 0x000f280000300800 */
[----:B------:R1:W-:Y:S01]  /*108430*/  STSM.16.M88.4 [R0], R56 ;  /* 0x0000003800007844 */ /* 0x0003e20000000200 */
[----:B------:R-:W-:-:S03]  /*108440*/  NOP ;  /* 0x0000000000007918 */ /* 0x000fc60000000000 */
[----:B------:R-:W3:Y:S01]  /*108450*/  LDS.128 R108, [R0] ;  /* 0x00000000006c7984 */ /* 0x000ee20000000c00 */
[----:B------:R-:W-:-:S03]  /*108460*/  NOP ;  /* 0x0000000000007918 */ /* 0x000fc60000000000 */
[----:B-1----:R-:W2:Y:S04]  /*108470*/  LDL.LU R56, [R1+0x8e0] ;  /* 0x0008e00001387983 */ /* 0x002ea80000300800 */
        /* <DEDUP_REMOVED lines=16> */
[----:B------:R-:W4:Y:S04]  /*108580*/  LDL.LU R57, [R1+0x698] ;  /* 0x0006980001397983 */ /* 0x000f280000300800 */
[----:B------:R-:W4:Y:S04]  /*108590*/  LDL.LU R58, [R1+0x16b0] ;  /* 0x0016b000013a7983 */ /* 0x000f280000300800 */
[----:B------:R-:W4:Y:S04]  /*1085a0*/  LDL.LU R59, [R1+0x16b8] ;  /* 0x0016b800013b7983 */ /* 0x000f280000300800 */
[----:B---3--:R1:W-:Y:S01]  /*1085b0*/  STSM.16.M88.4 [R0], R52 ;  /* 0x0000003400007844 */ /* 0x0083e20000000200 */
        /* <DEDUP_REMOVED lines=20> */
[----:B------:R-:W4:Y:S01]  /*108700*/  LDL.LU R55, [R1+0x1538] ;  /* 0x0015380001377983 */ /* 0x000f220000300800 */
[----:B------:R-:W-:Y:S01]  /*108710*/  IMAD.MOV.U32 R52, RZ, RZ, R72 ;  /* 0x000000ffff347224 */ /* 0x000fe200078e0048 */
[----:B------:R-:W-:Y:S02]  /*108720*/  MOV R53, R74 ;  /* 0x0000004a00357202 */ /* 0x000fe40000000f00 */
[----:B---3--:R1:W-:Y:S01]  /*108730*/  STSM.16.M88.4 [R0], R56 ;  /* 0x0000003800007844 */ /* 0x0083e20000000200 */
[----:B------:R-:W-:-:S03]  /*108740*/  NOP ;  /* 0x0000000000007918 */ /* 0x000fc60000000000 */
[----:B------:R-:W3:Y:S01]  /*108750*/  LDS.128 R84, [R0] ;  /* 0x0000000000547984 */ /* 0x000ee20000000c00 */
[----:B------:R-:W-:-:S03]  /*108760*/  NOP ;  /* 0x0000000000007918 */ /* 0x000fc60000000000 */
[----:B-1----:R-:W2:Y:S04]  /*108770*/  LDL.LU R58, [R1+0x1480] ;  /* 0x00148000013a7983 */ /* 0x002ea80000300800 */
[----:B------:R-:W2:Y:S04]  /*108780*/  LDL.LU R59, [R1+0x1488] ;  /* 0x00148800013b7983 */ /* 0x000ea80000300800 */
[----:B----4-:R1:W-:Y:S01]  /*108790*/  STSM.16.M88.4 [R0], R52 ;  /* 0x0000003400007844 */ /* 0x0103e20000000200 */
[----:B------:R-:W-:Y:S01]  /*1087a0*/  IMAD.MOV.U32 R56, RZ, RZ, R192 ;  /* 0x000000ffff387224 */ /* 0x000fe200078e00c0 */
[----:B------:R-:W-:Y:S01]  /*1087b0*/  NOP ;  /* 0x0000000000007918 */ /* 0x000fe20000000000 */
[----:B------:R-:W-:Y:S01]  /*1087c0*/  IMAD.MOV.U32 R57, RZ, RZ, R194 ;  /* 0x000000ffff397224 */ /* 0x000fe200078e00c2 */
        /* <DEDUP_REMOVED lines=44> */
[----:B---3--:R-:W-:Y:S01]  /*108a90*/  STSM.16.M88.4 [R0], R56 ;  /* 0x0000003800007844 */ /* 0x008fe20000000200 */
[----:B------:R-:W-:-:S03]  /*108aa0*/  NOP ;  /* 0x0000000000007918 */ /* 0x000fc60000000000 */
[----:B------:R-:W1:Y:S01]  /*108ab0*/  LDS.128 R56, [R0] ;  /* 0x0000000000387984 */ /* 0x000e620000000c00 */
[----:B------:R-:W-:-:S03]  /*108ac0*/  NOP ;  /* 0x0000000000007918 */ /* 0x000fc60000000000 */
[----:B----4-:R-:W-:Y:S01]  /*108ad0*/  STSM.16.M88.4 [R0], R52 ;  /* 0x0000003400007844 */ /* 0x010fe20000000200 */
[----:B------:R-:W-:-:S03]  /*108ae0*/  NOP ;  /* 0x0000000000007918 */ /* 0x000fc60000000000 */
[----:B------:R-:W3:Y:S01]  /*108af0*/  LDS.128 R52, [R0] ;  /* 0x0000000000347984 */ /* 0x000ee20000000c00 */
[----:B------:R-:W-:-:S03]  /*108b00*/  NOP ;  /* 0x0000000000007918 */ /* 0x000fc60000000000 */
[----:B--2---:R2:W-:Y:S01]  /*108b10*/  STSM.16.M88.4 [R0], R116 ;  /* 0x0000007400007844 */ /* 0x0045e20000000200 */
[----:B------:R-:W-:-:S03]  /*108b20*/  NOP ;  /* 0x0000000000007918 */ /* 0x000fc60000000000 */
[----:B------:R-:W4:Y:S01]  /*108b30*/  LDS.128 R72, [R0] ;  /* 0x0000000000487984 */ /* 0x000f220000000c00 */
[----:B------:R-:W-:-:S03]  /*108b40*/  NOP ;  /* 0x0000000000007918 */ /* 0x000fc60000000000 */
[----:B------:R1:W-:Y:S01]  /*108b50*/  STSM.16.M88.4 [R0], R120 ;  /* 0x0000007800007844 */ /* 0x0003e20000000200 */
[----:B------:R-:W-:-:S03]  /*108b60*/  NOP ;  /* 0x0000000000007918 */ /* 0x000fc60000000000 */
[----:B--2---:R-:W2:Y:S04]  /*108b70*/  LDL.LU R118, [R1+0x1484] ;  /* 0x0014840001767983 */ /* 0x004ea80000300800 */
[----:B------:R-:W2:Y:S01]  /*108b80*/  LDL.LU R119, [R1+0x148c] ;  /* 0x00148c0001777983 */ /* 0x000ea20000300800 */
[----:B------:R-:W-:Y:S01]  /*108b90*/  IMAD.MOV.U32 R116, RZ, RZ, R193 ;  /* 0x000000ffff747224 */ /* 0x000fe200078e00c1 */
[----:B------:R-:W-:Y:S02]  /*108ba0*/  MOV R117, R195 ;  /* 0x000000c300757202 */ /* 0x000fe40000000f00 */
        /* <DEDUP_REMOVED lines=13> */
[----:B---3--:R1:W-:Y:S01]  /*108c80*/  STSM.16.M88.4 [R0], R120 ;  /* 0x0000007800007844 */ /* 0x0083e20000000200 */
[----:B------:R-:W-:-:S03]  /*108c90*/  NOP ;  /* 0x0000000000007918 */ /* 0x000fc60000000000 */
[----:B------:R-:W4:Y:S04]  /*108ca0*/  LDL.LU R119, [R1+0x1778] ;  /* 0x0017780001777983 */ /* 0x000f280000300800 */
        /* <DEDUP_REMOVED lines=13> */
[----:B--2---:R1:W-:Y:S01]  /*108d80*/  STSM.16.M88.4 [R0], R120 ;  /* 0x0000007800007844 */ /* 0x0043e20000000200 */
[----:B------:R-:W-:-:S03]  /*108d90*/  NOP ;  /* 0x0000000000007918 */ /* 0x000fc60000000000 */
[----:B------:R-:W3:Y:S04]  /*108da0*/  LDL.LU R119, [R1+0x1708] ;  /* 0x0017080001777983 */ /* 0x000ee80000300800 */
        /* <DEDUP_REMOVED lines=14> */
[----:B----4-:R3:W-:Y:S01]  /*108e90*/  STSM.16.M88.4 [R0], R120 ;  /* 0x0000007800007844 */ /* 0x0107e20000000200 */
[----:B------:R-:W-:-:S03]  /*108ea0*/  NOP ;  /* 0x0000000000007918 */ /* 0x000fc60000000000 */
[----:B------:R-:W4:Y:S01]  /*108eb0*/  LDS.128 R128, [R0] ;  /* 0x0000000000807984 */ /* 0x000f220000000c00 */
[----:B------:R-:W-:-:S03]  /*108ec0*/  NOP ;  /* 0x0000000000007918 */ /* 0x000fc60000000000 */
[----:B---3--:R-:W3:Y:S04]  /*108ed0*/  LDL.LU R120, [R1+0xd30] ;  /* 0x000d300001787983 */ /* 0x008ee80000300800 */
[----:B------:R-:W3:Y:S04]  /*108ee0*/  LDL.LU R121, [R1+0xd38] ;  /* 0x000d380001797983 */ /* 0x000ee80000300800 */
[----:B------:R-:W3:Y:S04]  /*108ef0*/  LDL.LU R122, [R1+0x1570] ;  /* 0x00157000017a7983 */ /* 0x000ee80000300800 */
[----:B------:R-:W3:Y:S04]  /*108f00*/  LDL.LU R123, [R1+0x1578] ;  /* 0x00157800017b7983 */ /* 0x000ee80000300800 */
[----:B--2---:R2:W-:Y:S01]  /*108f10*/  STSM.16.M88.4 [R0], R132 ;  /* 0x0000008400007844 */ /* 0x0045e20000000200 */
[----:B------:R-:W-:-:S03]  /*108f20*/  NOP ;  /* 0x0000000000007918 */ /* 0x000fc60000000000 */
[----:B------:R-:W4:Y:S01]  /*108f30*/  LDS.128 R156, [R0] ;  /* 0x00000000009c7984 */ /* 0x000f220000000c00 */
[----:B------:R-:W-:-:S03]  /*108f40*/  NOP ;  /* 0x0000000000007918 */ /* 0x000fc60000000000 */
[----:B--2---:R-:W2:Y:S04]  /*108f50*/  LDL.LU R134, [R1+0x14f0] ;  /* 0x0014f00001867983 */ /* 0x004ea80000300800 */
[----:B------:R-:W2:Y:S04]  /*108f60*/  LDL.LU R135, [R1+0x14f8] ;  /* 0x0014f80001877983 */ /* 0x000ea80000300800 */
[----:B---3--:R3:W-:Y:S01]  /*108f70*/  STSM.16.M88.4 [R0], R120 ;  /* 0x0000007800007844 */ /* 0x0087e20000000200 */
[----:B------:R-:W-:Y:S01]  /*108f80*/  IMAD.MOV.U32 R132, RZ, RZ, R196 ;  /* 0x000000ffff847224 */ /* 0x000fe200078e00c4 */
[----:B------:R-:W-:Y:S01]  /*108f90*/  NOP ;  /* 0x0000000000007918 */ /* 0x000fe20000000000 */
[----:B------:R-:W-:Y:S01]  /*108fa0*/  IMAD.MOV.U32 R133, RZ, RZ, R198 ;  /* 0x000000ffff857224 */ /* 0x000fe200078e00c6 */
        /* <DEDUP_REMOVED lines=12> */
[----:B------:R-:W2:Y:S04]  /*109070*/  LDL.LU R134, [R1+0x1774] ;  /* 0x0017740001867983 */ /* 0x000ea80000300800 */
[----:B------:R-:W2:Y:S04]  /*109080*/  LDL.LU R135, [R1+0x177c] ;  /* 0x00177c0001877983 */ /* 0x000ea80000300800 */
[----:B---3--:R3:W-:Y:S01]  /*109090*/  STSM.16.M88.4 [R0], R120 ;  /* 0x0000007800007844 */ /* 0x0087e20000000200 */
        /* <DEDUP_REMOVED lines=23> */
[----:B--2---:R-:W-:Y:S01]  /*109210*/  STSM.16.M88.4 [R0], R132 ;  /* 0x0000008400007844 */ /* 0x004fe20000000200 */
[----:B------:R-:W-:-:S03]  /*109220*/  NOP ;  /* 0x0000000000007918 */ /* 0x000fc60000000000 */
[----:B------:R-:W2:Y:S04]  /*109230*/  LDL.LU R203, [R1+0x1034] ;  /* 0x0010340001cb7983 */ /* 0x000ea80000300800 */
[----:B------:R-:W4:Y:S04]  /*109240*/  LDL.LU R180, [R1+0x1f4] ;  /* 0x0001f40001b47983 */ /* 0x000f280000300800 */
[----:B------:R-:W1:Y:S01]  /*109250*/  LDS.128 R132, [R0] ;  /* 0x0000000000847984 */ /* 0x000e620000000c00 */
[----:B------:R-:W-:-:S03]  /*109260*/  NOP ;  /* 0x0000000000007918 */ /* 0x000fc60000000000 */
[----:B------:R-:W4:Y:S04]  /*109270*/  LDL.LU R181, [R1+0x1fc] ;  /* 0x0001fc0001b57983 */ /* 0x000f280000300800 */
[----:B------:R-:W4:Y:S04]  /*109280*/  LDL.LU R182, [R1+0x15f4] ;  /* 0x0015f40001b67983 */ /* 0x000f280000300800 */
[----:B------:R-:W4:Y:S01]  /*109290*/  LDL.LU R183, [R1+0x15fc] ;  /* 0x0015fc0001b77983 */ /* 0x000f220000300800 */
[----:B------:R-:W-:Y:S01]  /*1092a0*/  MOV R184, R197 ;  /* 0x000000c500b87202 */ /* 0x000fe20000000f00 */
[----:B------:R-:W-:-:S02]  /*1092b0*/  IMAD.MOV.U32 R185, RZ, RZ, R199 ;  /* 0x000000ffffb97224 */ /* 0x000fc400078e00c7 */
[----:B---3--:R3:W-:Y:S01]  /*1092c0*/  STSM.16.M88.4 [R0], R120 ;  /* 0x0000007800007844 */ /* 0x0087e20000000200 */
[----:B------:R-:W-:-:S03]  /*1092d0*/  NOP ;  /* 0x0000000000007918 */ /* 0x000fc60000000000 */
[----:B------:R-:W1:Y:S01]  /*1092e0*/  LDS.128 R136, [R0] ;  /* 0x0000000000887984 */ /* 0x000e620000000c00 */
[----:B------:R-:W-:-:S03]  /*1092f0*/  NOP ;  /* 0x0000000000007918 */ /* 0x000fc60000000000 */
[----:B---3--:R-:W3:Y:S04]  /*109300*/  LDL.LU R120, [R1+0xd34] ;  /* 0x000d340001787983 */ /* 0x008ee80000300800 */
        /* <DEDUP_REMOVED lines=12> */
[----:B----4-:R-:W-:Y:S01]  /*1093d0*/  STSM.16.M88.4 [R0], R180 ;  /* 0x000000b400007844 */ /* 0x010fe20000000200 */
[----:B------:R-:W-:-:S03]  /*1093e0*/  NOP ;  /* 0x0000000000007918 */ /* 0x000fc60000000000 */
[----:B------:R-:W4:Y:S01]  /*1093f0*/  LDS.128 R180, [R0] ;  /* 0x0000000000b47984 */ /* 0x000f220000000c00 */
[----:B------:R-:W-:-:S03]  /*109400*/  NOP ;  /* 0x0000000000007918 */ /* 0x000fc60000000000 */
[----:B------:R-:W4:Y:S04]  /*109410*/  LDL.LU R194, [R1+0x4c0] ;  /* 0x0004c00001c27983 */ /* 0x000f280000300800 */
[----:B------:R-:W4:Y:S04]  /*109420*/  LDL.LU R189, [R1+0x260] ;  /* 0x0002600001bd7983 */ /* 0x000f280000300800 */
[----:B------:R-:W4:Y:S04]  /*109430*/  LDL.LU R201, [R1+0x250] ;  /* 0x0002500001c97983 */ /* 0x000f280000300800 */
[----:B------:R-:W4:Y:S04]  /*109440*/  LDL.LU R202, [R1+0x240] ;  /* 0x0002400001ca7983 */ /* 0x000f280000300800 */
[----:B------:R-:W4:Y:S01]  /*109450*/  LDL.LU R200, [R1+0x230] ;  /* 0x0002300001c87983 */ /* 0x000f220000300800 */
[----:B------:R-:W-:-:S03]  /*109460*/  LOP3.LUT P6, RZ, R3, 0x4000, RZ, 0xc0, !PT ;  /* 0x0000400003ff7812 */ /* 0x000fc600078cc0ff */
[----:B---3--:R-:W-:Y:S01]  /*109470*/  STSM.16.M88.4 [R0], R120 ;  /* 0x0000007800007844 */ /* 0x008fe20000000200 */
[----:B------:R-:W-:-:S03]  /*109480*/  NOP ;  /* 0x0000000000007918 */ /* 0x000fc60000000000 */
[----:B------:R-:W3:Y:S01]  /*109490*/  LDS.128 R120, [R0] ;  /* 0x0000000000787984 */ /* 0x000ee20000000c00 */
[----:B------:R-:W-:-:S03]  /*1094a0*/  NOP ;  /* 0x0000000000007918 */ /* 0x000fc60000000000 */
[----:B--2---:R2:W-:Y:S04]  /*1094b0*/  STSM.16.M88.4 [R0], R184 ;  /* 0x000000b800007844 */ /* 0x0045e80000000200 */
[----:B--2---:R-:W2:Y:S01]  /*1094c0*/  LDL.LU R187, [R1+0x5d0] ;  /* 0x0005d00001bb7983 */ /* 0x004ea20000300800 */
[----:B------:R-:W-:Y:S02]  /*1094d0*/  LOP3.LUT R3, R3, 0xffffffef, RZ, 0xc0, !PT ;  /* 0xffffffef03037812 */ /* 0x000fe400078ec0ff */
[----:B------:R-:W-:Y:S02]  /*1094e0*/  LOP3.LUT R4, R4, 0xffdfffff, RZ, 0xc0, !PT ;  /* 0xffdfffff04047812 */ /* 0x000fe400078ec0ff */
[----:B------:R-:W-:Y:S02]  /*1094f0*/  @P0 LOP3.LUT R3, R3, 0x10, RZ, 0xfc, !PT ;  /* 0x0000001003030812 */ /* 0x000fe400078efcff */
[----:B------:R-:W-:-:S02]  /*109500*/  @P6 LOP3.LUT R4, R4, 0x200000, RZ, 0xfc, !PT ;  /* 0x0020000004046812 */ /* 0x000fc400078efcff */
[----:B------:R-:W-:Y:S02]  /*109510*/  LOP3.LUT P6, RZ, R3, 0x1000, RZ, 0xc0, !PT ;  /* 0x0000100003ff7812 */ /* 0x000fe400078cc0ff */
[----:B------:R-:W-:-:S11]  /*109520*/  LOP3.LUT R4, R4, 0xffbfffff, RZ, 0xc0, !PT ;  /* 0xffbfffff04047812 */ /* 0x000fd600078ec0ff */
[----:B------:R-:W-:Y:S02]  /*109530*/  @P6 LOP3.LUT R4, R4, 0x400000, RZ, 0xfc, !PT ;  /* 0x0040000004046812 */ /* 0x000fe400078efcff */
[----:B------:R-:W-:Y:S02]  /*109540*/  LOP3.LUT P6, RZ, R3, 0x400, RZ, 0xc0, !PT ;  /* 0x0000040003ff7812 */ /* 0x000fe400078cc0ff */
[----:B------:R-:W-:-:S11]  /*109550*/  LOP3.LUT R4, R4, 0xff7fffff, RZ, 0xc0, !PT ;  /* 0xff7fffff04047812 */ /* 0x000fd600078ec0ff */
[----:B------:R-:W-:Y:S02]  /*109560*/  @P6 LOP3.LUT R4, R4, 0x800000, RZ, 0xfc, !PT ;  /* 0x0080000004046812 */ /* 0x000fe400078efcff */
[----:B------:R-:W-:Y:S02]  /*109570*/  LOP3.LUT P6, RZ, R3, 0x100, RZ, 0xc0, !PT ;  /* 0x0000010003ff7812 */ /* 0x000fe400078cc0ff */
[----:B------:R-:W-:-:S11]  /*109580*/  LOP3.LUT R4, R4, 0xfeffffff, RZ, 0xc0, !PT ;  /* 0xfeffffff04047812 */ /* 0x000fd600078ec0ff */
[----:B------:R-:W-:Y:S02]  /*109590*/  @P6 LOP3.LUT R4, R4, 0x1000000, RZ, 0xfc, !PT ;  /* 0x0100000004046812 */ /* 0x000fe400078efcff */
[----:B------:R-:W-:Y:S02]  /*1095a0*/  LOP3.LUT P6, RZ, R3, 0x40, RZ, 0xc0, !PT ;  /* 0x0000004003ff7812 */ /* 0x000fe400078cc0ff */
[----:B------:R-:W-:Y:S01]  /*1095b0*/  LOP3.LUT R4, R4, 0xfdffffff, RZ, 0xc0, !PT ;  /* 0xfdffffff04047812 */ /* 0x000fe200078ec0ff */
[----:B------:R-:W-:-:S10]  /*1095c0*/  IMAD.WIDE R190, R203, 0x4, R30 ;  /* 0x00000004cbbe7825 */ /* 0x000fd400078e021e */
[----:B------:R-:W-:Y:S02]  /*1095d0*/  @P6 LOP3.LUT R4, R4, 0x2000000, RZ, 0xfc, !PT ;  /* 0x0200000004046812 */ /* 0x000fe400078efcff */
[----:B------:R-:W-:Y:S01]  /*1095e0*/  LOP3.LUT P6, RZ, R3, 0x10, RZ, 0xc0, !PT ;  /* 0x0000001003ff7812 */ /* 0x000fe200078cc0ff */
[----:B------:R-:W-:Y:S01]  /*1095f0*/  NOP ;  /* 0x0000000000007918 */ /* 0x000fe20000000000 */
[----:B------:R-:W-:Y:S01]  /*109600*/  IMAD.WIDE R184, R203, 0x4, R28 ;  /* 0x00000004cbb87825 */ /* 0x000fe200078e021c */
[C---:B------:R-:W-:Y:S02]  /*109610*/  LOP3.LUT P5, RZ, R3.reuse, 0x8000, RZ, 0xc0, !PT ;  /* 0x0000800003ff7812 */ /* 0x040fe400078ac0ff */
[C---:B------:R-:W-:Y:S02]  /*109620*/  LOP3.LUT P4, RZ, R3.reuse, 0x20000, RZ, 0xc0, !PT ;  /* 0x0002000003ff7812 */ /* 0x040fe4000788c0ff */
[C---:B------:R-:W-:Y:S02]  /*109630*/  LOP3.LUT P3, RZ, R3.reuse, 0x2000000, RZ, 0xc0, !PT ;  /* 0x0200000003ff7812 */ /* 0x040fe4000786c0ff */
[----:B------:R-:W-:-:S02]  /*109640*/  LOP3.LUT P2, RZ, R3, 0x8000000, RZ, 0xc0, !PT ;  /* 0x0800000003ff7812 */ /* 0x000fc4000784c0ff */
[C---:B------:R-:W-:Y:S02]  /*109650*/  LOP3.LUT P1, RZ, R3.reuse, 0x20000000, RZ, 0xc0, !PT ;  /* 0x2000000003ff7812 */ /* 0x040fe4000782c0ff */
[----:B------:R-:W-:Y:S01]  /*109660*/  LOP3.LUT P0, RZ, R3, 0x80000000, RZ, 0xc0, !PT ;  /* 0x8000000003ff7812 */ /* 0x000fe2000780c0ff */
[----:B--2---:R-:W-:Y:S01]  /*109670*/  @P6 STG.E desc[UR60][R190.64], R187 ;  /* 0x000000bbbe006986 */ /* 0x004fe2000c10193c */
[----:B------:R-:W-:-:S13]  /*109680*/  LOP3.LUT P6, RZ, R4, 0x2000000, RZ, 0xc0, !PT ;  /* 0x0200000004ff7812 */ /* 0x000fda00078cc0ff */
[----:B------:R2:W-:Y:S01]  /*109690*/  @P6 STG.E desc[UR60][R184.64], R199 ;  /* 0x000000c7b8006986 */ /* 0x0005e2000c10193c */
[----:B------:R-:W-:Y:S01]  /*1096a0*/  LOP3.LUT P6, RZ, R4, 0x1000000, RZ, 0xc0, !PT ;  /* 0x0100000004ff7812 */ /* 0x000fe200078cc0ff */
[----:B--2---:R-:W-:-:S12]  /*1096b0*/  IMAD.WIDE R184, R203, 0x4, R26 ;  /* 0x00000004cbb87825 */ /* 0x004fd800078e021a */
        /* <DEDUP_REMOVED lines=9> */
[----:B------:R2:W-:Y:S02]  /*109750*/  @P6 STG.E desc[UR60][R184.64], R195 ;  /* 0x000000c3b8006986 */ /* 0x0005e4000c10193c */
[----:B--2---:R-:W-:-:S05]  /*109760*/  IMAD.WIDE R184, R203, 0x4, R18 ;  /* 0x00000004cbb87825 */ /* 0x004fca00078e0212 */
[----:B------:R2:W-:Y:S02]  /*109770*/  @P5 STG.E desc[UR60][R184.64], R193 ;  /* 0x000000c1b8005986 */ /* 0x0005e4000c10193c */
[----:B--2---:R-:W-:Y:S02]  /*109780*/  IMAD.WIDE R184, R203, 0x4, R16 ;  /* 0x00000004cbb87825 */ /* 0x004fe400078e0210 */
[----:B------:R-:W2:Y:S04]  /*109790*/  LDL.LU R203, [R1+0xa0] ;  /* 0x0000a00001cb7983 */ /* 0x000ea80000300800 */
[----:B----4-:R4:W-:Y:S02]  /*1097a0*/  @P4 STG.E desc[UR60][R184.64], R194 ;  /* 0x000000c2b8004986 */ /* 0x0109e4000c10193c */
[----:B----4-:R-:W-:-:S05]  /*1097b0*/  IMAD.WIDE R184, R192, 0x4, R30 ;  /* 0x00000004c0b87825 */ /* 0x010fca00078e021e */
[----:B------:R4:W-:Y:S02]  /*1097c0*/  @P3 STG.E desc[UR60][R184.64], R189 ;  /* 0x000000bdb8003986 */ /* 0x0009e4000c10193c */
[----:B----4-:R-:W-:-:S05]  /*1097d0*/  IMAD.WIDE R184, R192, 0x4, R28 ;  /* 0x00000004c0b87825 */ /* 0x010fca00078e021c */
[----:B------:R4:W-:Y:S02]  /*1097e0*/  @P2 STG.E desc[UR60][R184.64], R201 ;  /* 0x000000c9b8002986 */ /* 0x0009e4000c10193c */
[----:B----4-:R-:W-:-:S05]  /*1097f0*/  IMAD.WIDE R184, R192, 0x4, R26 ;  /* 0x00000004c0b87825 */ /* 0x010fca00078e021a */
[----:B------:R4:W-:Y:S02]  /*109800*/  @P1 STG.E desc[UR60][R184.64], R202 ;  /* 0x000000cab8001986 */ /* 0x0009e4000c10193c */
[----:B----4-:R-:W-:-:S05]  /*109810*/  IMAD.WIDE R184, R192, 0x4, R24 ;  /* 0x00000004c0b87825 */ /* 0x010fca00078e0218 */
[----:B------:R4:W-:Y:S04]  /*109820*/  @P0 STG.E desc[UR60][R184.64], R200 ;  /* 0x000000c8b8000986 */ /* 0x0009e8000c10193c */
[----:B----4-:R-:W4:Y:S04]  /*109830*/  LDL.LU R200, [R1+0x220] ;  /* 0x0002200001c87983 */ /* 0x010f280000300800 */
[----:B------:R-:W3:Y:S04]  /*109840*/  LDL.LU R193, [R1+0x210] ;  /* 0x0002100001c17983 */ /* 0x000ee80000300800 */
[----:B------:R-:W2:Y:S04]  /*109850*/  LDL.LU R194, [R1+0x1d0] ;  /* 0x0001d00001c27983 */ /* 0x000ea80000300800 */
[----:B------:R-:W2:Y:S04]  /*109860*/  LDL.LU R189, [R1+0x120] ;  /* 0x0001200001bd7983 */ /* 0x000ea80000300800 */
[----:B------:R-:W2:Y:S04]  /*109870*/  LDL.LU R201, [R1+0x5d4] ;  /* 0x0005d40001c97983 */ /* 0x000ea80000300800 */
[----:B------:R-:W2:Y:S04]  /*109880*/  LDL.LU R202, [R1+0x5c4] ;  /* 0x0005c40001ca7983 */ /* 0x000ea80000300800 */
[----:B------:R-:W2:Y:S01]  /*109890*/  LDL.LU R196, [R1+0x1028] ;  /* 0x0010280001c47983 */ /* 0x000ea20000300800 */
[C---:B------:R-:W-:Y:S01]  /*1098a0*/  LOP3.LUT P3, RZ, R5.reuse, 0x4, RZ, 0xc0, !PT ;  /* 0x0000000405ff7812 */ /* 0x040fe2000786c0ff */
[----:B------:R-:W-:Y:S01]  /*1098b0*/  IMAD.WIDE R184, R192, 0x4, R22 ;  /* 0x00000004c0b87825 */ /* 0x000fe200078e0216 */
[----:B------:R-:W-:-:S02]  /*1098c0*/  LOP3.LUT P6, RZ, R5, 0x8000000, RZ, 0xc0, !PT ;  /* 0x0800000005ff7812 */ /* 0x000fc400078cc0ff */
        /* <DEDUP_REMOVED lines=11> */
[----:B------:R-:W-:Y:S01]  /*109980*/  LOP3.LUT P6, RZ, R5, 0x20000, RZ, 0xc0, !PT ;  /* 0x0002000005ff7812 */ /* 0x000fe200078cc0ff */
[----:B----4-:R4:W-:Y:S04]  /*109990*/  @P3 STG.E desc[UR60][R184.64], R200 ;  /* 0x000000c8b8003986 */ /* 0x0109e8000c10193c */
[----:B----4-:R-:W4:Y:S04]  /*1099a0*/  LDL.LU R200, [R1+0x764] ;  /* 0x0007640001c87983 */ /* 0x010f280000300800 */
[----:B------:R-:W4:Y:S01]  /*1099b0*/  LDL.LU R187, [R1+0x754] ;  /* 0x0007540001bb7983 */ /* 0x000f220000300800 */
[----:B------:R-:W-:-:S03]  /*1099c0*/  LOP3.LUT R4, R4, 0xfffdffff, RZ, 0xc0, !PT ;  /* 0xfffdffff04047812 */ /* 0x000fc600078ec0ff */
[----:B------:R-:W4:Y:S01]  /*1099d0*/  LDL.LU R199, [R1+0x734] ;  /* 0x0007340001c77983 */ /* 0x000f220000300800 */
[----:B------:R-:W-:Y:S02]  /*1099e0*/  @P6 LOP3.LUT R4, R4, 0x20000, RZ, 0xfc, !PT ;  /* 0x0002000004046812 */ /* 0x000fe400078efcff */
[----:B------:R-:W-:Y:S01]  /*1099f0*/  LOP3.LUT P6, RZ, R5, 0x4000, RZ, 0xc0, !PT ;  /* 0x0000400005ff7812 */ /* 0x000fe200078cc0ff */
[----:B------:R-:W4:Y:S01]  /*109a00*/  LDL.LU R197, [R1+0x5f4] ;  /* 0x0005f40001c57983 */ /* 0x000f220000300800 */
[----:B------:R-:W-:-:S03]  /*109a10*/  LOP3.LUT R4, R4, 0xfffbffff, RZ, 0xc0, !PT ;  /* 0xfffbffff04047812 */ /* 0x000fc600078ec0ff */
[----:B------:R-:W4:Y:S01]  /*109a20*/  LDL.LU R198, [R1+0x5e4] ;  /* 0x0005e40001c67983 */ /* 0x000f220000300800 */
[C---:B------:R-:W-:Y:S02]  /*109a30*/  LOP3.LUT P2, RZ, R5.reuse, 0x8, RZ, 0xc0, !PT ;  /* 0x0000000805ff7812 */ /* 0x040fe4000784c0ff */
[C---:B------:R-:W-:Y:S01]  /*109a40*/  LOP3.LUT P1, RZ, R5.reuse, 0x20, RZ, 0xc0, !PT ;  /* 0x0000002005ff7812 */ /* 0x040fe2000782c0ff */
[----:B------:R-:W-:Y:S01]  /*109a50*/  IMAD.WIDE R184, R192, 0x4, R20 ;  /* 0x00000004c0b87825 */ /* 0x000fe200078e0214 */
[----:B------:R-:W4:Y:S03]  /*109a60*/  LDL.LU R195, [R1+0x4c4] ;  /* 0x0004c40001c37983 */ /* 0x000f260000300800 */
[----:B------:R-:W-:Y:S02]  /*109a70*/  @P6 LOP3.LUT R4, R4, 0x40000, RZ, 0xfc, !PT ;  /* 0x0004000004046812 */ /* 0x000fe400078efcff */
[----:B------:R-:W-:-:S02]  /*109a80*/  LOP3.LUT P6, RZ, R5, 0x1000, RZ, 0xc0, !PT ;  /* 0x0000100005ff7812 */ /* 0x000fc400078cc0ff */
[----:B------:R-:W-:Y:S02]  /*109a90*/  LOP3.LUT R4, R4, 0xfff7ffff, RZ, 0xc0, !PT ;  /* 0xfff7ffff04047812 */ /* 0x000fe400078ec0ff */
[----:B------:R-:W-:-:S09]  /*109aa0*/  LOP3.LUT P0, RZ, R5, 0x80, RZ, 0xc0, !PT ;  /* 0x0000008005ff7812 */ /* 0x000fd2000780c0ff */
[----:B------:R-:W-:Y:S02]  /*109ab0*/  @P6 LOP3.LUT R4, R4, 0x80000, RZ, 0xfc, !PT ;  /* 0x0008000004046812 */ /* 0x000fe400078efcff */
[----:B------:R-:W-:Y:S01]  /*109ac0*/  LOP3.LUT P6, RZ, R5, 0x400, RZ, 0xc0, !PT ;  /* 0x0000040005ff7812 */ /* 0x000fe200078cc0ff */
[----:B---3--:R3:W-:Y:S01]  /*109ad0*/  @P2 STG.E desc[UR60][R184.64], R193 ;  /* 0x000000c1b8002986 */ /* 0x0087e2000c10193c */
[----:B------:R-:W-:Y:S01]  /*109ae0*/  LOP3.LUT R4, R4, 0xffefffff, RZ, 0xc0, !PT ;  /* 0xffefffff04047812 */ /* 0x000fe200078ec0ff */
[----:B---3--:R-:W-:-:S10]  /*109af0*/  IMAD.WIDE R184, R192, 0x4, R18 ;  /* 0x00000004c0b87825 */ /* 0x008fd400078e0212 */
[----:B------:R-:W-:Y:S01]  /*109b00*/  @P6 LOP3.LUT R4, R4, 0x100000, RZ, 0xfc, !PT ;  /* 0x0010000004046812 */ /* 0x000fe200078efcff */
[----:B------:R-:W3:Y:S01]  /*109b10*/  LDL.LU R193, [R1+0x264] ;  /* 0x0002640001c17983 */ /* 0x000ee20000300800 */
[----:B------:R-:W-:-:S03]  /*109b20*/  LOP3.LUT P6, RZ, R5, 0x100, RZ, 0xc0, !PT ;  /* 0x0000010005ff7812 */ /* 0x000fc600078cc0ff */
[----:B--2---:R2:W-:Y:S02]  /*109b30*/  @P1 STG.E desc[UR60][R184.64], R194 ;  /* 0x000000c2b8001986 */ /* 0x0045e4000c10193c */
[----:B--2---:R-:W-:Y:S02]  /*109b40*/  IMAD.WIDE R184, R192, 0x4, R16 ;  /* 0x00000004c0b87825 */ /* 0x004fe400078e0210 */
[----:B------:R-:W2:Y:S04]  /*109b50*/  LDL.LU R194, [R1+0x254] ;  /* 0x0002540001c27983 */ /* 0x000ea80000300800 */
[----:B------:R1:W-:Y:S04]  /*109b60*/  @P0 STG.E desc[UR60][R184.64], R189 ;  /* 0x000000bdb8000986 */ /* 0x0003e8000c10193c */
[----:B------:R-:W2:Y:S01]  /*109b70*/  LDL.LU R192, [R1+0x244] ;  /* 0x0002440001c07983 */ /* 0x000ea20000300800 */
[----:B-1----:R-:W-:-:S03]  /*109b80*/  IMAD.WIDE R184, R196, 0x4, R30 ;  /* 0x00000004c4b87825 */ /* 0x002fc600078e021e */
[----:B------:R-:W2:Y:S04]  /*109b90*/  LDL.LU R189, [R1+0x234] ;  /* 0x0002340001bd7983 */ /* 0x000ea80000300800 */
[----:B------:R1:W-:Y:S01]  /*109ba0*/  @P6 STG.E desc[UR60][R184.64], R201 ;  /* 0x000000c9b8006986 */ /* 0x0003e2000c10193c */
[----:B------:R-:W-:Y:S01]  /*109bb0*/  LOP3.LUT P6, RZ, R4, 0x100000, RZ, 0xc0, !PT ;  /* 0x0010000004ff7812 */ /* 0x000fe200078cc0ff */
[----:B-1----:R-:W-:Y:S02]  /*109bc0*/  IMAD.WIDE R184, R196, 0x4, R28 ;  /* 0x00000004c4b87825 */ /* 0x002fe400078e021c */
[----:B------:R-:W2:Y:S10]  /*109bd0*/  LDL.LU R201, [R1+0x224] ;  /* 0x0002240001c97983 */ /* 0x000eb40000300800 */
[----:B------:R1:W-:Y:S01]  /*109be0*/  @P6 STG.E desc[UR60][R184.64], R202 ;  /* 0x000000cab8006986 */ /* 0x0003e2000c10193c */
[----:B------:R-:W-:-:S03]  /*109bf0*/  LOP3.LUT P6, RZ, R4, 0x80000, RZ, 0xc0, !PT ;  /* 0x0008000004ff7812 */ /* 0x000fc600078cc0ff */
[----:B-1----:R-:W2:Y:S01]  /*109c00*/  LDL.LU R202, [R1+0x214] ;  /* 0x0002140001ca7983 */ /* 0x002ea20000300800 */
[----:B------:R-:W-:-:S09]  /*109c10*/  IMAD.WIDE R184, R196, 0x4, R26 ;  /* 0x00000004c4b87825 */ /* 0x000fd200078e021a */
[----:B----4-:R1:W-:Y:S04]  /*109c20*/  @P6 STG.E desc[UR60][R184.64], R200 ;  /* 0x000000c8b8006986 */ /* 0x0103e8000c10193c */
[----:B-1----:R-:W4:Y:S01]  /*109c30*/  LDL.LU R200, [R1+0x1d4] ;  /* 0x0001d40001c87983 */ /* 0x002f220000300800 */
[----:B------:R-:W-:Y:S01]  /*109c40*/  LOP3.LUT P6, RZ, R4, 0x40000, RZ, 0xc0, !PT ;  /* 0x0004000004ff7812 */ /* 0x000fe200078cc0ff */
[----:B------:R-:W-:-:S12]  /*109c50*/  IMAD.WIDE R184, R196, 0x4, R24 ;  /* 0x00000004c4b87825 */ /* 0x000fd800078e0218 */
[----:B------:R1:W-:Y:S01]  /*109c60*/  @P6 STG.E desc[UR60][R184.64], R187 ;  /* 0x000000bbb8006986 */ /* 0x0003e2000c10193c */
[----:B------:R-:W-:Y:S01]  /*109c70*/  LOP3.LUT P6, RZ, R4, 0x20000, RZ, 0xc0, !PT ;  /* 0x0002000004ff7812 */ /* 0x000fe200078cc0ff */
[----:B-1----:R-:W-:-:S12]  /*109c80*/  IMAD.WIDE R184, R196, 0x4, R22 ;  /* 0x00000004c4b87825 */ /* 0x002fd800078e0216 */
        /* <DEDUP_REMOVED lines=10> */
[----:B------:R-:W-:Y:S02]  /*109d30*/  LOP3.LUT P6, RZ, R4, 0x2000, RZ, 0xc0, !PT ;  /* 0x0000200004ff7812 */ /* 0x000fe400078cc0ff */
[C---:B------:R-:W-:Y:S02]  /*109d40*/  LOP3.LUT P5, RZ, R5.reuse, 0x10000000, RZ, 0xc0, !PT ;  /* 0x1000000005ff7812 */ /* 0x040fe400078ac0ff */
[----:B------:R-:W-:Y:S01]  /*109d50*/  LOP3.LUT P4, RZ, R5, 0x40000000, RZ, 0xc0, !PT ;  /* 0x4000000005ff7812 */ /* 0x000fe2000788c0ff */
[----:B-1----:R-:W-:-:S08]  /*109d60*/  IMAD.WIDE R184, R203, 0x4, R30 ;  /* 0x00000004cbb87825 */ /* 0x002fd000078e021e */
[----:B---3--:R1:W-:Y:S01]  /*109d70*/  @P6 STG.E desc[UR60][R184.64], R193 ;  /* 0x000000c1b8006986 */ /* 0x0083e2000c10193c */
[----:B------:R-:W-:Y:S01]  /*109d80*/  LOP3.LUT P3, RZ, R6, 0x1, RZ, 0xc0, !PT ;  /* 0x0000000106ff7812 */ /* 0x000fe2000786c0ff */
[----:B-1----:R-:W-:-:S05]  /*109d90*/  IMAD.WIDE R184, R203, 0x4, R28 ;  /* 0x00000004cbb87825 */ /* 0x002fca00078e021c */
[----:B--2---:R1:W-:Y:S01]  /*109da0*/  @P5 STG.E desc[UR60][R184.64], R194 ;  /* 0x000000c2b8005986 */ /* 0x0043e2000c10193c */
[----:B------:R-:W-:Y:S01]  /*109db0*/  LOP3.LUT P2, RZ, R6, 0x4, RZ, 0xc0, !PT ;  /* 0x0000000406ff7812 */ /* 0x000fe2000784c0ff */
[----:B-1----:R-:W-:-:S05]  /*109dc0*/  IMAD.WIDE R184, R203, 0x4, R26 ;  /* 0x00000004cbb87825 */ /* 0x002fca00078e021a */
[----:B------:R1:W-:Y:S01]  /*109dd0*/  @P4 STG.E desc[UR60][R184.64], R192 ;  /* 0x000000c0b8004986 */ /* 0x0003e2000c10193c */
[----:B------:R-:W-:Y:S01]  /*109de0*/  LOP3.LUT P1, RZ, R6, 0x10, RZ, 0xc0, !PT ;  /* 0x0000001006ff7812 */ /* 0x000fe2000782c0ff */
[----:B-1----:R-:W-:-:S05]  /*109df0*/  IMAD.WIDE R184, R203, 0x4, R24 ;  /* 0x00000004cbb87825 */ /* 0x002fca00078e0218 */
[----:B------:R1:W-:Y:S01]  /*109e00*/  @P3 STG.E desc[UR60][R184.64], R189 ;  /* 0x000000bdb8003986 */ /* 0x0003e2000c10193c */
[----:B------:R-:W-:Y:S01]  /*109e10*/  LOP3.LUT P0, RZ, R6, 0x40, RZ, 0xc0, !PT ;  /* 0x0000004006ff7812 */ /* 0x000fe2000780c0ff */
[----:B-1----:R-:W-:-:S05]  /*109e20*/  IMAD.WIDE R184, R203, 0x4, R22 ;  /* 0x00000004cbb87825 */ /* 0x002fca00078e0216 */
[----:B------:R1:W-:Y:S02]  /*109e30*/  @P2 STG.E desc[UR60][R184.64], R201 ;  /* 0x000000c9b8002986 */ /* 0x0003e4000c10193c */
[----:B-1----:R-:W-:-:S05]  /*109e40*/  IMAD.WIDE R184, R203, 0x4, R20 ;  /* 0x00000004cbb87825 */ /* 0x002fca00078e0214 */
[----:B------:R1:W-:Y:S02]  /*109e50*/  @P1 STG.E desc[UR60][R184.64], R202 ;  /* 0x000000cab8001986 */ /* 0x0003e4000c10193c */
[----:B-1----:R-:W-:-:S05]  /*109e60*/  IMAD.WIDE R184, R203, 0x4, R18 ;  /* 0x00000004cbb87825 */ /* 0x002fca00078e0212 */
[----:B----4-:R1:W-:Y:S04]  /*109e70*/  @P0 STG.E desc[UR60][R184.64], R200 ;  /* 0x000000c8b8000986 */ /* 0x0103e8000c10193c */
[----:B-1----:R-:W2:Y:S04]  /*109e80*/  LDL.LU R200, [R1+0x124] ;  /* 0x0001240001c87983 */ /* 0x002ea80000300800 */
[----:B------:R-:W3:Y:S04]  /*109e90*/  LDL.LU R194, [R1+0x5d8] ;  /* 0x0005d80001c27983 */ /* 0x000ee80000300800 */
[----:B------:R-:W4:Y:S04]  /*109ea0*/  LDL.LU R192, [R1+0x5c8] ;  /* 0x0005c80001c07983 */ /* 0x000f280000300800 */
[----:B------:R-:W4:Y:S04]  /*109eb0*/  LDL.LU R189, [R1+0x768] ;  /* 0x0007680001bd7983 */ /* 0x000f280000300800 */
[----:B------:R-:W4:Y:S04]  /*109ec0*/  LDL.LU R201, [R1+0x758] ;  /* 0x0007580001c97983 */ /* 0x000f280000300800 */
[----:B------:R-:W4:Y:S04]  /*109ed0*/  LDL.LU R202, [R1+0x738] ;  /* 0x0007380001ca7983 */ /* 0x000f280000300800 */
[----:B------:R-:W3:Y:S01]  /*109ee0*/  LDL.LU R199, [R1+0x58] ;  /* 0x0000580001c77983 */ /* 0x000ee20000300800 */
        /* <DEDUP_REMOVED lines=15> */
[----:B--2---:R1:W-:Y:S04]  /*109fe0*/  @P3 STG.E desc[UR60][R184.64], R200 ;  /* 0x000000c8b8003986 */ /* 0x0043e8000c10193c */
[----:B-1----:R-:W2:Y:S04]  /*109ff0*/  LDL.LU R200, [R1+0x5f8] ;  /* 0x0005f80001c87983 */ /* 0x002ea80000300800 */
[----:B------:R-:W2:Y:S04]  /*10a000*/  LDL.LU R187, [R1+0x5e8] ;  /* 0x0005e80001bb7983 */ /* 0x000ea80000300800 */
[----:B------:R-:W2:Y:S01]  /*10a010*/  LDL.LU R203, [R1+0x20] ;  /* 0x0000200001cb7983 */ /* 0x000ea20000300800 */
[----:B------:R-:W-:-:S03]  /*10a020*/  LOP3.LUT R4, R4, 0xfffffdff, RZ, 0xc0, !PT ;  /* 0xfffffdff04047812 */ /* 0x000fc600078ec0ff */
[----:B------:R-:W2:Y:S01]  /*10a030*/  LDL.LU R197, [R1+0x4c8] ;  /* 0x0004c80001c57983 */ /* 0x000ea20000300800 */
[----:B------:R-:W-:Y:S02]  /*10a040*/  @P6 LOP3.LUT R4, R4, 0x200, RZ, 0xfc, !PT ;  /* 0x0000020004046812 */ /* 0x000fe400078efcff */
[----:B------:R-:W-:Y:S01]  /*10a050*/  LOP3.LUT P6, RZ, R6, 0x100000, RZ, 0xc0, !PT ;  /* 0x0010000006ff7812 */ /* 0x000fe200078cc0ff */
[----:B------:R-:W2:Y:S01]  /*10a060*/  LDL.LU R198, [R1+0x268] ;  /* 0x0002680001c67983 */ /* 0x000ea20000300800 */
[----:B------:R-:W-:-:S03]  /*10a070*/  LOP3.LUT R4, R4, 0xfffffbff, RZ, 0xc0, !PT ;  /* 0xfffffbff04047812 */ /* 0x000fc600078ec0ff */
[----:B------:R-:W2:Y:S01]  /*10a080*/  LDL.LU R196, [R1+0x258] ;  /* 0x0002580001c47983 */ /* 0x000ea20000300800 */
[C---:B------:R-:W-:Y:S02]  /*10a090*/  LOP3.LUT P2, RZ, R6.reuse, 0x400, RZ, 0xc0, !PT ;  /* 0x0000040006ff7812 */ /* 0x040fe4000784c0ff */
[----:B------:R-:W-:Y:S01]  /*10a0a0*/  LOP3.LUT P1, RZ, R6, 0x1000, RZ, 0xc0, !PT ;  /* 0x0000100006ff7812 */ /* 0x000fe2000782c0ff */
[----:B---3--:R-:W-:Y:S01]  /*10a0b0*/  IMAD.WIDE R184, R199, 0x4, R30 ;  /* 0x00000004c7b87825 */ /* 0x008fe200078e021e */
[----:B------:R-:W3:Y:S03]  /*10a0c0*/  LDL.LU R195, [R1+0x248] ;  /* 0x0002480001c37983 */ /* 0x000ee60000300800 */
[----:B------:R-:W-:Y:S01]  /*10a0d0*/  @P6 LOP3.LUT R4, R4, 0x400, RZ, 0xfc, !PT ;  /* 0x0000040004046812 */ /* 0x000fe200078efcff */
[----:B------:R-:W3:Y:S01]  /*10a0e0*/  LDL.LU R193, [R1+0x238] ;  /* 0x0002380001c17983 */ /* 0x000ee20000300800 */
[----:B------:R-:W-:-:S02]  /*10a0f0*/  LOP3.LUT P6, RZ, R6, 0x80000, RZ, 0xc0, !PT ;  /* 0x0008000006ff7812 */ /* 0x000fc400078cc0ff */
[----:B------:R-:W-:Y:S02]  /*10a100*/  LOP3.LUT R4, R4, 0xfffff7ff, RZ, 0xc0, !PT ;  /* 0xfffff7ff04047812 */ /* 0x000fe400078ec0ff */
[----:B------:R-:W-:-:S09]  /*10a110*/  LOP3.LUT P0, RZ, R6, 0x2000, RZ, 0xc0, !PT ;  /* 0x0000200006ff7812 */ /* 0x000fd2000780c0ff */
[----:B------:R-:W-:Y:S02]  /*10a120*/  @P6 LOP3.LUT R4, R4, 0x800, RZ, 0xfc, !PT ;  /* 0x0000080004046812 */ /* 0x000fe400078efcff */
[----:B------:R-:W-:Y:S01]  /*10a130*/  LOP3.LUT P6, RZ, R6, 0x20000, RZ, 0xc0, !PT ;  /* 0x0002000006ff7812 */ /* 0x000fe200078cc0ff */
[----:B------:R1:W-:Y:S01]  /*10a140*/  @P2 STG.E desc[UR60][R184.64], R194 ;  /* 0x000000c2b8002986 */ /* 0x0003e2000c10193c */
[----:B------:R-:W-:Y:S01]  /*10a150*/  LOP3.LUT R4, R4, 0xffffefff, RZ, 0xc0, !PT ;  /* 0xffffefff04047812 */ /* 0x000fe200078ec0ff */
[----:B-1----:R-:W-:-:S10]  /*10a160*/  IMAD.WIDE R184, R199, 0x4, R28 ;  /* 0x00000004c7b87825 */ /* 0x002fd400078e021c */
[----:B------:R-:W-:Y:S01]  /*10a170*/  @P6 LOP3.LUT R4, R4, 0x1000, RZ, 0xfc, !PT ;  /* 0x0000100004046812 */ /* 0x000fe200078efcff */
[----:B------:R-:W3:Y:S01]  /*10a180*/  LDL.LU R194, [R1+0x228] ;  /* 0x0002280001c27983 */ /* 0x000ee20000300800 */
[----:B------:R-:W-:-:S03]  /*10a190*/  LOP3.LUT P6, RZ, R6, 0x8000, RZ, 0xc0, !PT ;  /* 0x0000800006ff7812 */ /* 0x000fc600078cc0ff */
[----:B----4-:R1:W-:Y:S02]  /*10a1a0*/  @P1 STG.E desc[UR60][R184.64], R192 ;  /* 0x000000c0b8001986 */ /* 0x0103e4000c10193c */
[C---:B-1----:R-:W-:Y:S02]  /*10a1b0*/  IMAD.WIDE R184, R199.reuse, 0x4, R26 ;  /* 0x00000004c7b87825 */ /* 0x042fe400078e021a */
[----:B------:R-:W4:Y:S04]  /*10a1c0*/  LDL.LU R192, [R1+0x218] ;  /* 0x0002180001c07983 */ /* 0x000f280000300800 */
[----:B------:R1:W-:Y:S02]  /*10a1d0*/  @P0 STG.E desc[UR60][R184.64], R189 ;  /* 0x000000bdb8000986 */ /* 0x0003e4000c10193c */
[----:B-1----:R-:W-:-:S02]  /*10a1e0*/  IMAD.WIDE R184, R199, 0x4, R24 ;  /* 0x00000004c7b87825 */ /* 0x002fc400078e0218 */
[----:B------:R-:W4:Y:S04]  /*10a1f0*/  LDL.LU R189, [R1+0x1d8] ;  /* 0x0001d80001bd7983 */ /* 0x000f280000300800 */
[----:B------:R1:W-:Y:S01]  /*10a200*/  @P6 STG.E desc[UR60][R184.64], R201 ;  /* 0x000000c9b8006986 */ /* 0x0003e2000c10193c */
[C---:B------:R-:W-:Y:S01]  /*10a210*/  LOP3.LUT P6, RZ, R4.reuse, 0x1000, RZ, 0xc0, !PT ;  /* 0x0000100004ff7812 */ /* 0x040fe200078cc0ff */
[----:B-1----:R-:W-:Y:S02]  /*10a220*/  IMAD.WIDE R184, R199, 0x4, R22 ;  /* 0x00000004c7b87825 */ /* 0x002fe400078e0216 */
[----:B------:R-:W4:Y:S10]  /*10a230*/  LDL.LU R201, [R1+0x128] ;  /* 0x0001280001c97983 */ /* 0x000f340000300800 */
[----:B------:R1:W-:Y:S01]  /*10a240*/  @P6 STG.E desc[UR60][R184.64], R202 ;  /* 0x000000cab8006986 */ /* 0x0003e2000c10193c */
[----:B------:R-:W-:-:S03]  /*10a250*/  LOP3.LUT P6, RZ, R4, 0x800, RZ, 0xc0, !PT ;  /* 0x0000080004ff7812 */ /* 0x000fc600078cc0ff */
[----:B-1----:R-:W4:Y:S01]  /*10a260*/  LDL.LU R202, [R1+0x5dc] ;  /* 0x0005dc0001ca7983 */ /* 0x002f220000300800 */
[----:B------:R-:W-:-:S09]  /*10a270*/  IMAD.WIDE R184, R199, 0x4, R20 ;  /* 0x00000004c7b87825 */ /* 0x000fd200078e0214 */
[----:B--2---:R1:W-:Y:S04]  /*10a280*/  @P6 STG.E desc[UR60][R184.64], R200 ;  /* 0x000000c8b8006986 */ /* 0x0043e8000c10193c */
[----:B-1----:R-:W2:Y:S01]  /*10a290*/  LDL.LU R200, [R1+0x5cc] ;  /* 0x0005cc0001c87983 */ /* 0x002ea20000300800 */
        /* <DEDUP_REMOVED lines=14> */
[----:B---3--:R1:W-:Y:S01]  /*10a380*/  @P6 STG.E desc[UR60][R184.64], R195 ;  /* 0x000000c3b8006986 */ /* 0x0083e2000c10193c */
[----:B------:R-:W-:Y:S02]  /*10a390*/  LOP3.LUT P6, RZ, R4, 0x20, RZ, 0xc0, !PT ;  /* 0x0000002004ff7812 */ /* 0x000fe400078cc0ff */
[C---:B------:R-:W-:Y:S02]  /*10a3a0*/  LOP3.LUT P5, RZ, R6.reuse, 0x4000000, RZ, 0xc0, !PT ;  /* 0x0400000006ff7812 */ /* 0x040fe400078ac0ff */
[----:B------:R-:W-:Y:S01]  /*10a3b0*/  LOP3.LUT P4, RZ, R6, 0x8000000, RZ, 0xc0, !PT ;  /* 0x0800000006ff7812 */ /* 0x000fe2000788c0ff */
[----:B-1----:R-:W-:-:S08]  /*10a3c0*/  IMAD.WIDE R184, R203, 0x4, R24 ;  /* 0x00000004cbb87825 */ /* 0x002fd000078e0218 */
[----:B------:R1:W-:Y:S01]  /*10a3d0*/  @P6 STG.E desc[UR60][R184.64], R193 ;  /* 0x000000c1b8006986 */ /* 0x0003e2000c10193c */
[----:B------:R-:W-:Y:S01]  /*10a3e0*/  LOP3.LUT P3, RZ, R6, 0x10000000, RZ, 0xc0, !PT ;  /* 0x1000000006ff7812 */ /* 0x000fe2000786c0ff */
[----:B-1----:R-:W-:-:S05]  /*10a3f0*/  IMAD.WIDE R184, R203, 0x4, R22 ;  /* 0x00000004cbb87825 */ /* 0x002fca00078e0216 */
[----:B------:R1:W-:Y:S01]  /*10a400*/  @P5 STG.E desc[UR60][R184.64], R194 ;  /* 0x000000c2b8005986 */ /* 0x0003e2000c10193c */
[----:B------:R-:W-:Y:S01]  /*10a410*/  LOP3.LUT P2, RZ, R6, 0x20000000, RZ, 0xc0, !PT ;  /* 0x2000000006ff7812 */ /* 0x000fe2000784c0ff */
[----:B-1----:R-:W-:-:S05]  /*10a420*/  IMAD.WIDE R184, R203, 0x4, R20 ;  /* 0x00000004cbb87825 */ /* 0x002fca00078e0214 */
[----:B----4-:R1:W-:Y:S01]  /*10a430*/  @P4 STG.E desc[UR60][R184.64], R192 ;  /* 0x000000c0b8004986 */ /* 0x0103e2000c10193c */
        /* <DEDUP_REMOVED lines=9> */
[----:B--2---:R1:W-:Y:S04]  /*10a4d0*/  @P0 STG.E desc[UR60][R184.64], R200 ;  /* 0x000000c8b8000986 */ /* 0x0043e8000c10193c */
[----:B-1----:R-:W2:Y:S04]  /*10a4e0*/  LDL.LU R200, [R1+0x76c] ;  /* 0x00076c0001c87983 */ /* 0x002ea80000300800 */
[----:B------:R-:W3:Y:S04]  /*10a4f0*/  LDL.LU R192, [R1+0x75c] ;  /* 0x00075c0001c07983 */ /* 0x000ee80000300800 */
[----:B------:R-:W4:Y:S04]  /*10a500*/  LDL.LU R189, [R1+0x73c] ;  /* 0x00073c0001bd7983 */ /* 0x000f280000300800 */
[----:B------:R-:W4:Y:S04]  /*10a510*/  LDL.LU R203, [R1+0x5fc] ;  /* 0x0005fc0001cb7983 */ /* 0x000f280000300800 */
[----:B------:R-:W4:Y:S01]  /*10a520*/  LDL.LU R202, [R1+0x5ec] ;  /* 0x0005ec0001ca7983 */ /* 0x000f220000300800 */
[----:B------:R-:W-:-:S03]  /*10a530*/  LOP3.LUT P3, RZ, R7, 0x1, RZ, 0xc0, !PT ;  /* 0x0000000107ff7812 */ /* 0x000fc6000786c0ff */
[----:B------:R-:W4:Y:S01]  /*10a540*/  LDL.LU R201, [R1+0x4cc] ;  /* 0x0004cc0001c97983 */ /* 0x000f220000300800 */
[----:B------:R-:W-:Y:S01]  /*10a550*/  IMAD.WIDE R184, R209, 0x4, R26 ;  /* 0x00000004d1b87825 */ /* 0x000fe200078e021a */
        /* <DEDUP_REMOVED lines=14> */
[----:B--2---:R1:W-:Y:S04]  /*10a640*/  @P3 STG.E desc[UR60][R184.64], R200 ;  /* 0x000000c8b8003986 */ /* 0x0043e8000c10193c */
[----:B-1----:R-:W2:Y:S04]  /*10a650*/  LDL.LU R200, [R1+0x26c] ;  /* 0x00026c0001c87983 */ /* 0x002ea80000300800 */
[----:B------:R-:W2:Y:S04]  /*10a660*/  LDL.LU R197, [R1+0x25c] ;  /* 0x00025c0001c57983 */ /* 0x000ea80000300800 */
[----:B------:R-:W2:Y:S01]  /*10a670*/  LDL.LU R198, [R1+0x24c] ;  /* 0x00024c0001c67983 */ /* 0x000ea20000300800 */
[----:B------:R-:W-:-:S02]  /*10a680*/  @P6 LOP3.LUT R4, R4, 0x2, RZ, 0xfc, !PT ;  /* 0x0000000204046812 */ /* 0x000fc400078efcff */
[----:B------:R-:W-:Y:S01]  /*10a690*/  LOP3.LUT P6, RZ, R7, 0x80, RZ, 0xc0, !PT ;  /* 0x0000008007ff7812 */ /* 0x000fe200078cc0ff */
[----:B------:R-:W2:Y:S01]  /*10a6a0*/  LDL.LU R196, [R1+0x23c] ;  /* 0x00023c0001c47983 */ /* 0x000ea20000300800 */
[----:B------:R-:W-:-:S03]  /*10a6b0*/  LOP3.LUT R4, R4, 0xfffffffb, RZ, 0xc0, !PT ;  /* 0xfffffffb04047812 */ /* 0x000fc600078ec0ff */
[----:B------:R-:W2:Y:S01]  /*10a6c0*/  LDL.LU R195, [R1+0x22c] ;  /* 0x00022c0001c37983 */ /* 0x000ea20000300800 */
[C---:B------:R-:W-:Y:S02]  /*10a6d0*/  LOP3.LUT P2, RZ, R7.reuse, 0x2, RZ, 0xc0, !PT ;  /* 0x0000000207ff7812 */ /* 0x040fe4000784c0ff */
[----:B------:R-:W-:Y:S01]  /*10a6e0*/  LOP3.LUT P1, RZ, R7, 0x4, RZ, 0xc0, !PT ;  /* 0x0000000407ff7812 */ /* 0x000fe2000782c0ff */
[----:B------:R-:W-:Y:S01]  /*10a6f0*/  IMAD.WIDE R184, R209, 0x4, R24 ;  /* 0x00000004d1b87825 */ /* 0x000fe200078e0218 */
[C---:B------:R-:W-:Y:S01]  /*10a700*/  LOP3.LUT P0, RZ, R7.reuse, 0x8, RZ, 0xc0, !PT ;  /* 0x0000000807ff7812 */ /* 0x040fe2000780c0ff */
[----:B------:R-:W2:Y:S02]  /*10a710*/  LDL.LU R193, [R1+0x21c] ;  /* 0x00021c0001c17983 */ /* 0x000ea40000300800 */
[----:B------:R-:W-:Y:S02]  /*10a720*/  @P6 LOP3.LUT R4, R4, 0x4, RZ, 0xfc, !PT ;  /* 0x0000000404046812 */ /* 0x000fe400078efcff */
[----:B------:R-:W-:Y:S01]  /*10a730*/  LOP3.LUT P6, RZ, R7, 0x40, RZ, 0xc0, !PT ;  /* 0x0000004007ff7812 */ /* 0x000fe200078cc0ff */
[----:B------:R-:W2:Y:S01]  /*10a740*/  LDL.LU R194, [R1+0x1dc] ;  /* 0x0001dc0001c27983 */ /* 0x000ea20000300800 */
[----:B------:R-:W-:-:S11]  /*10a750*/  LOP3.LUT R4, R4, 0xfffffff7, RZ, 0xc0, !PT ;  /* 0xfffffff704047812 */ /* 0x000fd600078ec0ff */
[----:B------:R-:W-:Y:S02]  /*10a760*/  @P6 LOP3.LUT R4, R4, 0x8, RZ, 0xfc, !PT ;  /* 0x0000000804046812 */ /* 0x000fe400078efcff */
[----:B------:R-:W-:Y:S01]  /*10a770*/  LOP3.LUT P6, RZ, R7, 0x20, RZ, 0xc0, !PT ;  /* 0x0000002007ff7812 */ /* 0x000fe200078cc0ff */
[----:B---3--:R1:W-:Y:S01]  /*10a780*/  @P2 STG.E desc[UR60][R184.64], R192 ;  /* 0x000000c0b8002986 */ /* 0x0083e2000c10193c */
[----:B------:R-:W-:Y:S01]  /*10a790*/  LOP3.LUT R4, R4, 0xffffffef, RZ, 0xc0, !PT ;  /* 0xffffffef04047812 */ /* 0x000fe200078ec0ff */
[----:B-1----:R-:W-:-:S10]  /*10a7a0*/  IMAD.WIDE R184, R209, 0x4, R22 ;  /* 0x00000004d1b87825 */ /* 0x002fd400078e0216 */
[----:B------:R-:W-:Y:S02]  /*10a7b0*/  @P6 LOP3.LUT R4, R4, 0x10, RZ, 0xfc, !PT ;  /* 0x0000001004046812 */ /* 0x000fe400078efcff */
[----:B------:R-:W-:Y:S01]  /*10a7c0*/  LOP3.LUT P6, RZ, R7, 0x10, RZ, 0xc0, !PT ;  /* 0x0000001007ff7812 */ /* 0x000fe200078cc0ff */
[----:B----4-:R1:W-:Y:S02]  /*10a7d0*/  @P1 STG.E desc[UR60][R184.64], R189 ;  /* 0x000000bdb8001986 */ /* 0x0103e4000c10193c */
[----:B-1----:R-:W-:-:S05]  /*10a7e0*/  IMAD.WIDE R184, R209, 0x4, R20 ;  /* 0x00000004d1b87825 */ /* 0x002fca00078e0214 */
[----:B------:R1:W-:Y:S02]  /*10a7f0*/  @P0 STG.E desc[UR60][R184.64], R203 ;  /* 0x000000cbb8000986 */ /* 0x0003e4000c10193c */
[----:B-1----:R-:W-:-:S05]  /*10a800*/  IMAD.WIDE R184, R209, 0x4, R18 ;  /* 0x00000004d1b87825 */ /* 0x002fca00078e0212 */
[----:B------:R1:W-:Y:S01]  /*10a810*/  @P6 STG.E desc[UR60][R184.64], R202 ;  /* 0x000000cab8006986 */ /* 0x0003e2000c10193c */
[----:B------:R-:W-:-:S03]  /*10a820*/  LOP3.LUT P6, RZ, R4, 0x10, RZ, 0xc0, !PT ;  /* 0x0000001004ff7812 */ /* 0x000fc600078cc0ff */
[----:B-1----:R-:W3:Y:S04]  /*10a830*/  LDL.LU R202, [R1+0x12c] ;  /* 0x00012c0001ca7983 */ /* 0x002ee80000300800 */
[----:B------:R-:W4:Y:S01]  /*10a840*/  LDL.LU R192, [R1+0x7e0] ;  /* 0x0007e00001c07983 */ /* 0x000f220000300800 */
[----:B------:R-:W-:-:S03]  /*10a850*/  IMAD.WIDE R184, R209, 0x4, R16 ;  /* 0x00000004d1b87825 */ /* 0x000fc600078e0210 */
[----:B------:R-:W4:Y:S04]  /*10a860*/  LDL.LU R189, [R1+0x7d0] ;  /* 0x0007d00001bd7983 */ /* 0x000f280000300800 */
[----:B------:R1:W-:Y:S01]  /*10a870*/  @P6 STG.E desc[UR60][R184.64], R201 ;  /* 0x000000c9b8006986 */ /* 0x0003e2000c10193c */
[----:B------:R-:W-:-:S03]  /*10a880*/  LOP3.LUT P6, RZ, R4, 0x8, RZ, 0xc0, !PT ;  /* 0x0000000804ff7812 */ /* 0x000fc600078cc0ff */
[----:B------:R-:W4:Y:S04]  /*10a890*/  LDL.LU R203, [R1+0x7c0] ;  /* 0x0007c00001cb7983 */ /* 0x000f280000300800 */
[----:B-1----:R-:W4:Y:S01]  /*10a8a0*/  LDL.LU R201, [R1+0x7b0] ;  /* 0x0007b00001c97983 */ /* 0x002f220000300800 */
[----:B------:R-:W-:-:S05]  /*10a8b0*/  IMAD.WIDE R184, R210, 0x4, R30 ;  /* 0x00000004d2b87825 */ /* 0x000fca00078e021e */
        /* <DEDUP_REMOVED lines=21> */
[----:B------:R1:W-:Y:S01]  /*10aa10*/  @P6 STG.E desc[UR60][R184.64], R194 ;  /* 0x000000c2b8006986 */ /* 0x0003e2000c10193c */
[----:B------:R-:W-:Y:S01]  /*10aa20*/  LOP3.LUT P3, RZ, R7, 0x8000, RZ, 0xc0, !PT ;  /* 0x0000800007ff7812 */ /* 0x000fe2000786c0ff */
[----:B-1----:R-:W-:-:S05]  /*10aa30*/  IMAD.WIDE R184, R210, 0x4, R16 ;  /* 0x00000004d2b87825 */ /* 0x002fca00078e0210 */
[----:B---3--:R1:W-:Y:S01]  /*10aa40*/  @P5 STG.E desc[UR60][R184.64], R202 ;  /* 0x000000cab8005986 */ /* 0x0083e2000c10193c */
[----:B------:R-:W-:Y:S01]  /*10aa50*/  LOP3.LUT P2, RZ, R7, 0x10000, RZ, 0xc0, !PT ;  /* 0x0001000007ff7812 */ /* 0x000fe2000784c0ff */
[----:B-1----:R-:W-:Y:S01]  /*10aa60*/  IMAD.WIDE R184, R211, 0x4, R30 ;  /* 0x00000004d3b87825 */ /* 0x002fe200078e021e */
[C---:B------:R-:W-:Y:S01]  /*10aa70*/  LOP3.LUT P1, RZ, R7.reuse, 0x20000, RZ, 0xc0, !PT ;  /* 0x0002000007ff7812 */ /* 0x040fe2000782c0ff */
[----:B------:R-:W3:Y:S04]  /*10aa80*/  LDL.LU R202, [R1] ;  /* 0x0000000001ca7983 */ /* 0x000ee80000300800 */
[----:B----4-:R1:W-:Y:S01]  /*10aa90*/  @P4 STG.E desc[UR60][R184.64], R192 ;  /* 0x000000c0b8004986 */ /* 0x0103e2000c10193c */
[----:B------:R-:W-:Y:S01]  /*10aaa0*/  LOP3.LUT P0, RZ, R7, 0x40000, RZ, 0xc0, !PT ;  /* 0x0004000007ff7812 */ /* 0x000fe2000780c0ff */
[----:B-1----:R-:W-:-:S05]  /*10aab0*/  IMAD.WIDE R184, R211, 0x4, R28 ;  /* 0x00000004d3b87825 */ /* 0x002fca00078e021c */
[----:B------:R1:W-:Y:S02]  /*10aac0*/  @P3 STG.E desc[UR60][R184.64], R189 ;  /* 0x000000bdb8003986 */ /* 0x0003e4000c10193c */
[----:B-1----:R-:W-:-:S05]  /*10aad0*/  IMAD.WIDE R184, R211, 0x4, R26 ;  /* 0x00000004d3b87825 */ /* 0x002fca00078e021a */
[----:B------:R1:W-:Y:S02]  /*10aae0*/  @P2 STG.E desc[UR60][R184.64], R203 ;  /* 0x000000cbb8002986 */ /* 0x0003e4000c10193c */
[----:B-1----:R-:W-:-:S05]  /*10aaf0*/  IMAD.WIDE R184, R211, 0x4, R24 ;  /* 0x00000004d3b87825 */ /* 0x002fca00078e0218 */
[----:B------:R1:W-:Y:S02]  /*10ab00*/  @P1 STG.E desc[UR60][R184.64], R201 ;  /* 0x000000c9b8001986 */ /* 0x0003e4000c10193c */
[----:B-1----:R-:W-:-:S05]  /*10ab10*/  IMAD.WIDE R184, R211, 0x4, R22 ;  /* 0x00000004d3b87825 */ /* 0x002fca00078e0216 */
[----:B--2---:R1:W-:Y:S04]  /*10ab20*/  @P0 STG.E desc[UR60][R184.64], R200 ;  /* 0x000000c8b8000986 */ /* 0x0043e8000c10193c */
[----:B-1----:R-:W2:Y:S04]  /*10ab30*/  LDL.LU R200, [R1+0x790] ;  /* 0x0007900001c87983 */ /* 0x002ea80000300800 */
[----:B------:R-:W4:Y:S04]  /*10ab40*/  LDL.LU R194, [R1+0x510] ;  /* 0x0005100001c27983 */ /* 0x000f280000300800 */
[----:B------:R-:W3:Y:S04]  /*10ab50*/  LDL.LU R192, [R1+0x470] ;  /* 0x0004700001c07983 */ /* 0x000ee80000300800 */
[----:B------:R-:W3:Y:S04]  /*10ab60*/  LDL.LU R189, [R1+0x460] ;  /* 0x0004600001bd7983 */ /* 0x000ee80000300800 */
[----:B------:R-:W3:Y:S01]  /*10ab70*/  LDL.LU R203, [R1+0x3e0] ;  /* 0x0003e00001cb7983 */ /* 0x000ee20000300800 */
[----:B------:R-:W-:-:S03]  /*10ab80*/  LOP3.LUT P3, RZ, R7, 0x80000, RZ, 0xc0, !PT ;  /* 0x0008000007ff7812 */ /* 0x000fc6000786c0ff */
[----:B------:R-:W3:Y:S01]  /*10ab90*/  LDL.LU R201, [R1+0x3d0] ;  /* 0x0003d00001c97983 */ /* 0x000ee20000300800 */
        /* <DEDUP_REMOVED lines=27> */
[----:B------:R-:W2:Y:S03]  /*10ad50*/  LDL.LU R195, [R1+0x7e4] ;  /* 0x0007e40001c37983 */ /* 0x000ea60000300800 */
[----:B------:R-:W-:Y:S01]  /*10ad60*/  @P6 LOP3.LUT R188, R188, 0x4000000, RZ, 0xfc, !PT ;  /* 0x04000000bcbc6812 */ /* 0x000fe200078efcff */
[----:B------:R-:W2:Y:S01]  /*10ad70*/  LDL.LU R193, [R1+0x7d4] ;  /* 0x0007d40001c17983 */ /* 0x000ea20000300800 */
[----:B------:R-:W-:-:S02]  /*10ad80*/  LOP3.LUT P6, RZ, R7, 0x2000000, RZ, 0xc0, !PT ;  /* 0x0200000007ff7812 */ /* 0x000fc400078cc0ff */
[----:B------:R-:W-:Y:S02]  /*10ad90*/  LOP3.LUT R188, R188, 0xf7ffffff, RZ, 0xc0, !PT ;  /* 0xf7ffffffbcbc7812 */ /* 0x000fe400078ec0ff */
[----:B------:R-:W-:-:S09]  /*10ada0*/  LOP3.LUT P0, RZ, R7, 0x400000, RZ, 0xc0, !PT ;  /* 0x0040000007ff7812 */ /* 0x000fd2000780c0ff */
[----:B------:R-:W-:Y:S02]  /*10adb0*/  @P6 LOP3.LUT R188, R188, 0x8000000, RZ, 0xfc, !PT ;  /* 0x08000000bcbc6812 */ /* 0x000fe400078efcff */
[----:B------:R-:W-:Y:S01]  /*10adc0*/  LOP3.LUT P6, RZ, R7, 0x1000000, RZ, 0xc0, !PT ;  /* 0x0100000007ff7812 */ /* 0x000fe200078cc0ff */
[----:B----4-:R1:W-:Y:S01]  /*10add0*/  @P2 STG.E desc[UR60][R184.64], R194 ;  /* 0x000000c2b8002986 */ /* 0x0103e2000c10193c */
[----:B------:R-:W-:Y:S01]  /*10ade0*/  LOP3.LUT R188, R188, 0xefffffff, RZ, 0xc0, !PT ;  /* 0xefffffffbcbc7812 */ /* 0x000fe200078ec0ff */
[----:B-1----:R-:W-:-:S10]  /*10adf0*/  IMAD.WIDE R184, R211, 0x4, R16 ;  /* 0x00000004d3b87825 */ /* 0x002fd400078e0210 */
[----:B------:R-:W-:Y:S01]  /*10ae00*/  @P6 LOP3.LUT R188, R188, 0x10000000, RZ, 0xfc, !PT ;  /* 0x10000000bcbc6812 */ /* 0x000fe200078efcff */
[----:B------:R-:W4:Y:S01]  /*10ae10*/  LDL.LU R194, [R1+0x7c4] ;  /* 0x0007c40001c27983 */ /* 0x000f220000300800 */
[----:B------:R-:W-:-:S03]  /*10ae20*/  LOP3.LUT P6, RZ, R7, 0x800000, RZ, 0xc0, !PT ;  /* 0x0080000007ff7812 */ /* 0x000fc600078cc0ff */
[----:B---3--:R1:W-:Y:S02]  /*10ae30*/  @P1 STG.E desc[UR60][R184.64], R192 ;  /* 0x000000c0b8001986 */ /* 0x0083e4000c10193c */
[C---:B-1----:R-:W-:Y:S02]  /*10ae40*/  IMAD.WIDE R184, R252.reuse, 0x4, R30 ;  /* 0x00000004fcb87825 */ /* 0x042fe400078e021e */
[----:B------:R-:W3:Y:S04]  /*10ae50*/  LDL.LU R192, [R1+0x7b4] ;  /* 0x0007b40001c07983 */ /* 0x000ee80000300800 */
[----:B------:R1:W-:Y:S02]  /*10ae60*/  @P0 STG.E desc[UR60][R184.64], R189 ;  /* 0x000000bdb8000986 */ /* 0x0003e4000c10193c */
[----:B-1----:R-:W-:-:S02]  /*10ae70*/  IMAD.WIDE R184, R252, 0x4, R28 ;  /* 0x00000004fcb87825 */ /* 0x002fc400078e021c */
[----:B------:R-:W3:Y:S04]  /*10ae80*/  LDL.LU R189, [R1+0x7a4] ;  /* 0x0007a40001bd7983 */ /* 0x000ee80000300800 */
[----:B------:R1:W-:Y:S01]  /*10ae90*/  @P6 STG.E desc[UR60][R184.64], R203 ;  /* 0x000000cbb8006986 */ /* 0x0003e2000c10193c */
[----:B------:R-:W-:Y:S01]  /*10aea0*/  LOP3.LUT P6, RZ, R188, 0x10000000, RZ, 0xc0, !PT ;  /* 0x10000000bcff7812 */ /* 0x000fe200078cc0ff */
[----:B-1----:R-:W-:Y:S02]  /*10aeb0*/  IMAD.WIDE R184, R252, 0x4, R26 ;  /* 0x00000004fcb87825 */ /* 0x002fe400078e021a */
[----:B------:R-:W3:Y:S10]  /*10aec0*/  LDL.LU R203, [R1+0x794] ;  /* 0x0007940001cb7983 */ /* 0x000ef40000300800 */
[----:B------:R1:W-:Y:S01]  /*10aed0*/  @P6 STG.E desc[UR60][R184.64], R201 ;  /* 0x000000c9b8006986 */ /* 0x0003e2000c10193c */
[----:B------:R-:W-:-:S03]  /*10aee0*/  LOP3.LUT P6, RZ, R188, 0x8000000, RZ, 0xc0, !PT ;  /* 0x08000000bcff7812 */ /* 0x000fc600078cc0ff */
[----:B-1----:R-:W3:Y:S01]  /*10aef0*/  LDL.LU R201, [R1+0x514] ;  /* 0x0005140001c97983 */ /* 0x002ee20000300800 */
[----:B------:R-:W-:-:S09]  /*10af00*/  IMAD.WIDE R184, R252, 0x4, R24 ;  /* 0x00000004fcb87825 */ /* 0x000fd200078e0218 */
[----:B--2---:R1:W-:Y:S04]  /*10af10*/  @P6 STG.E desc[UR60][R184.64], R200 ;  /* 0x000000c8b8006986 */ /* 0x0043e8000c10193c */
[----:B-1----:R-:W2:Y:S01]  /*10af20*/  LDL.LU R200, [R1+0x474] ;  /* 0x0004740001c87983 */ /* 0x002ea20000300800 */
[----:B------:R-:W-:Y:S01]  /*10af30*/  LOP3.LUT P6, RZ, R188, 0x4000000, RZ, 0xc0, !PT ;  /* 0x04000000bcff7812 */ /* 0x000fe200078cc0ff */
[----:B------:R-:W-:Y:S01]  /*10af40*/  IMAD.WIDE R184, R252, 0x4, R22 ;  /* 0x00000004fcb87825 */ /* 0x000fe200078e0216 */
[----:B------:R-:W-:Y:S01]  /*10af50*/  LOP3.LUT P5, RZ, R8, 0x1, RZ, 0xc0, !PT ;  /* 0x0000000108ff7812 */ /* 0x000fe200078ac0ff */
[----:B------:R-:W2:Y:S10]  /*10af60*/  LDL.LU R186, [R1+0x4] ;  /* 0x0000040001ba7983 */ /* 0x000eb40000300800 */
        /* <DEDUP_REMOVED lines=14> */
[----:B------:R-:W-:Y:S01]  /*10b050*/  LOP3.LUT P4, RZ, R8, 0x2, RZ, 0xc0, !PT ;  /* 0x0000000208ff7812 */ /* 0x000fe2000788c0ff */
[----:B-1----:R-:W-:-:S10]  /*10b060*/  IMAD.WIDE R184, R202, 0x4, R28 ;  /* 0x00000004cab87825 */ /* 0x002fd400078e021c */
[----:B------:R1:W-:Y:S01]  /*10b070*/  @P6 STG.E desc[UR60][R184.64], R193 ;  /* 0x000000c1b8006986 */ /* 0x0003e2000c10193c */
[----:B------:R-:W-:Y:S01]  /*10b080*/  LOP3.LUT P3, RZ, R8, 0x4, RZ, 0xc0, !PT ;  /* 0x0000000408ff7812 */ /* 0x000fe2000786c0ff */
[----:B-1----:R-:W-:-:S05]  /*10b090*/  IMAD.WIDE R184, R202, 0x4, R26 ;  /* 0x00000004cab87825 */ /* 0x002fca00078e021a */
[----:B----4-:R1:W-:Y:S01]  /*10b0a0*/  @P5 STG.E desc[UR60][R184.64], R194 ;  /* 0x000000c2b8005986 */ /* 0x0103e2000c10193c */
[----:B------:R-:W-:Y:S01]  /*10b0b0*/  LOP3.LUT P2, RZ, R8, 0x8, RZ, 0xc0, !PT ;  /* 0x0000000808ff7812 */ /* 0x000fe2000784c0ff */
[----:B-1----:R-:W-:-:S05]  /*10b0c0*/  IMAD.WIDE R184, R202, 0x4, R24 ;  /* 0x00000004cab87825 */ /* 0x002fca00078e0218 */
[----:B---3--:R1:W-:Y:S01]  /*10b0d0*/  @P4 STG.E desc[UR60][R184.64], R192 ;  /* 0x000000c0b8004986 */ /* 0x0083e2000c10193c */
[----:B------:R-:W-:Y:S01]  /*10b0e0*/  LOP3.LUT P1, RZ, R8, 0x10, RZ, 0xc0, !PT ;  /* 0x0000001008ff7812 */ /* 0x000fe2000782c0ff */
[----:B-1----:R-:W-:-:S05]  /*10b0f0*/  IMAD.WIDE R184, R202, 0x4, R22 ;  /* 0x00000004cab87825 */ /* 0x002fca00078e0216 */
[----:B------:R1:W-:Y:S01]  /*10b100*/  @P3 STG.E desc[UR60][R184.64], R189 ;  /* 0x000000bdb8003986 */ /* 0x0003e2000c10193c */
[----:B------:R-:W-:Y:S01]  /*10b110*/  LOP3.LUT P0, RZ, R8, 0x20, RZ, 0xc0, !PT ;  /* 0x0000002008ff7812 */ /* 0x000fe2000780c0ff */
[C---:B-1----:R-:W-:Y:S02]  /*10b120*/  IMAD.WIDE R184, R202.reuse, 0x4, R20 ;  /* 0x00000004cab87825 */ /* 0x042fe400078e0214 */
[----:B------:R-:W3:Y:S04]  /*10b130*/  LDL.LU R189, [R1+0xc] ;  /* 0x00000c0001bd7983 */ /* 0x000ee80000300800 */
        /* <DEDUP_REMOVED lines=12> */
[----:B------:R-:W-:-:S03]  /*10b200*/  IMAD.WIDE R184, R186, 0x4, R30 ;  /* 0x00000004bab87825 */ /* 0x000fc600078e021e */
[----:B------:R-:W3:Y:S01]  /*10b210*/  LDL.LU R203, [R1+0x8] ;  /* 0x0000080001cb7983 */ /* 0x000ee20000300800 */
        /* <DEDUP_REMOVED lines=78> */
[----:B----4-:R1:W-:Y:S01]  /*10b700*/  @P5 STG.E desc[UR60][R184.64], R193 ;  /* 0x000000c1b8005986 */ /* 0x0103e2000c10193c */
[----:B------:R-:W-:Y:S01]  /*10b710*/  LOP3.LUT P2, RZ, R8, 0x400000, RZ, 0xc0, !PT ;  /* 0x0040000008ff7812 */ /* 0x000fe2000784c0ff */
[----:B-1----:R-:W-:-:S05]  /*10b720*/  IMAD.WIDE R184, R203, 0x4, R18 ;  /* 0x00000004cbb87825 */ /* 0x002fca00078e0212 */
[----:B---3--:R1:W-:Y:S01]  /*10b730*/  @P4 STG.E desc[UR60][R184.64], R194 ;  /* 0x000000c2b8004986 */ /* 0x0083e2000c10193c */
[C---:B------:R-:W-:Y:S01]  /*10b740*/  LOP3.LUT P1, RZ, R8.reuse, 0x800000, RZ, 0xc0, !PT ;  /* 0x0080000008ff7812 */ /* 0x040fe2000782c0ff */
[----:B-1----:R-:W-:Y:S01]  /*10b750*/  IMAD.WIDE R184, R203, 0x4, R16 ;  /* 0x00000004cbb87825 */ /* 0x002fe200078e0210 */
[----:B------:R-:W-:Y:S01]  /*10b760*/  LOP3.LUT P0, RZ, R8, 0x1000000, RZ, 0xc0, !PT ;  /* 0x0100000008ff7812 */ /* 0x000fe2000780c0ff */
[----:B------:R-:W3:Y:S04]  /*10b770*/  LDL.LU R203, [R1+0x28] ;  /* 0x0000280001cb7983 */ /* 0x000ee80000300800 */
        /* <DEDUP_REMOVED lines=11> */
[----:B------:R-:W3:Y:S04]  /*10b830*/  LDL.LU R201, [R1+0x118] ;  /* 0x0001180001c97983 */ /* 0x000ee80000300800 */
[----:B------:R-:W3:Y:S04]  /*10b840*/  LDL.LU R202, [R1+0x7ec] ;  /* 0x0007ec0001ca7983 */ /* 0x000ee80000300800 */
[----:B------:R-:W3:Y:S01]  /*10b850*/  LDL.LU R195, [R1+0x24] ;  /* 0x0000240001c37983 */ /* 0x000ee20000300800 */
[----:B------:R-:W-:Y:S01]  /*10b860*/  LOP3.LUT P3, RZ, R8, 0x2000000, RZ, 0xc0, !PT ;  /* 0x0200000008ff7812 */ /* 0x000fe2000786c0ff */
        /* <DEDUP_REMOVED lines=28> */
[----:B------:R-:W-:Y:S02]  /*10ba30*/  @P6 LOP3.LUT R188, R188, 0x400, RZ, 0xfc, !PT ;  /* 0x00000400bcbc6812 */ /* 0x000fe400078efcff */
        /* <DEDUP_REMOVED lines=18> */
[----:B------:R-:W-:-:S03]  /*10bb60*/  LOP3.LUT P6, RZ, R188, 0x1000, RZ, 0xc0, !PT ;  /* 0x00001000bcff7812 */ /* 0x000fc600078cc0ff */
[----:B------:R-:W3:Y:S01]  /*10bb70*/  LDL.LU R189, [R1+0x3dc] ;  /* 0x0003dc0001bd7983 */ /* 0x000ee20000300800 */
[----:B-1----:R-:W-:-:S03]  /*10bb80*/  IMAD.WIDE R184, R195, 0x4, R30 ;  /* 0x00000004c3b87825 */ /* 0x002fc600078e021e */
[----:B------:R-:W3:Y:S06]  /*10bb90*/  LDL.LU R201, [R1+0x36c] ;  /* 0x00036c0001c97983 */ /* 0x000eec0000300800 */
        /* <DEDUP_REMOVED lines=46> */
[----:B------:R-:W4:Y:S04]  /*10be80*/  LDL.LU R189, [R1+0x860] ;  /* 0x0008600001bd7983 */ /* 0x000f280000300800 */
[----:B------:R-:W4:Y:S04]  /*10be90*/  LDL.LU R201, [R1+0x850] ;  /* 0x0008500001c97983 */ /* 0x000f280000300800 */
[----:B------:R-:W4:Y:S01]  /*10bea0*/  LDL.LU R199, [R1+0x2c] ;  /* 0x00002c0001c77983 */ /* 0x000f220000300800 */
        /* <DEDUP_REMOVED lines=16> */
[----:B-1----:R-:W2:Y:S01]  /*10bfb0*/  LDL.LU R200, [R1+0x840] ;  /* 0x0008400001c87983 */ /* 0x002ea20000300800 */
[----:B------:R-:W-:-:S03]  /*10bfc0*/  IMAD.WIDE R184, R203, 0x4, R16 ;  /* 0x00000004cbb87825 */ /* 0x000fc600078e0210 */
[----:B------:R-:W2:Y:S04]  /*10bfd0*/  LDL.LU R203, [R1+0x30] ;  /* 0x0000300001cb7983 */ /* 0x000ea80000300800 */
[----:B------:R-:W2:Y:S01]  /*10bfe0*/  LDL.LU R186, [R1+0x830] ;  /* 0x0008300001ba7983 */ /* 0x000ea20000300800 */
[----:B------:R-:W-:-:S03]  /*10bff0*/  LOP3.LUT R188, R188, 0xfffffffd, RZ, 0xc0, !PT ;  /* 0xfffffffdbcbc7812 */ /* 0x000fc600078ec0ff */
[----:B------:R-:W2:Y:S01]  /*10c000*/  LDL.LU R187, [R1+0x820] ;  /* 0x0008200001bb7983 */ /* 0x000ea20000300800 */
[----:B------:R-:W-:Y:S02]  /*10c010*/  @P6 LOP3.LUT R188, R188, 0x2, RZ, 0xfc, !PT ;  /* 0x00000002bcbc6812 */ /* 0x000fe400078efcff */
[C---:B------:R-:W-:Y:S01]  /*10c020*/  LOP3.LUT P6, RZ, R9.reuse, 0x80000, RZ, 0xc0, !PT ;  /* 0x0008000009ff7812 */ /* 0x040fe200078cc0ff */
[----:B------:R-:W2:Y:S01]  /*10c030*/  LDL.LU R197, [R1+0x810] ;  /* 0x0008100001c57983 */ /* 0x000ea20000300800 */
[----:B------:R-:W-:Y:S02]  /*10c040*/  LOP3.LUT P2, RZ, R9, 0x2000, RZ, 0xc0, !PT ;  /* 0x0000200009ff7812 */ /* 0x000fe4000784c0ff */
[----:B------:R-:W-:-:S09]  /*10c050*/  LOP3.LUT R188, R188, 0xfffffffb, RZ, 0xc0, !PT ;  /* 0xfffffffbbcbc7812 */ /* 0x000fd200078ec0ff */
[----:B------:R-:W-:Y:S02]  /*10c060*/  @P6 LOP3.LUT R188, R188, 0x4, RZ, 0xfc, !PT ;  /* 0x00000004bcbc6812 */ /* 0x000fe400078efcff */
[----:B------:R-:W-:Y:S01]  /*10c070*/  LOP3.LUT P6, RZ, R9, 0x40000, RZ, 0xc0, !PT ;  /* 0x0004000009ff7812 */ /* 0x000fe200078cc0ff */
[----:B---3--:R1:W-:Y:S01]  /*10c080*/  @P2 STG.E desc[UR60][R184.64], R202 ;  /* 0x000000cab8002986 */ /* 0x0083e2000c10193c */
[----:B------:R-:W-:-:S03]  /*10c090*/  LOP3.LUT R188, R188, 0xfffffff7, RZ, 0xc0, !PT ;  /* 0xfffffff7bcbc7812 */ /* 0x000fc600078ec0ff */
[----:B-1----:R-:W3:Y:S04]  /*10c0a0*/  LDL.LU R202, [R1+0x34] ;  /* 0x0000340001ca7983 */ /* 0x002ee80000300800 */
[----:B------:R-:W3:Y:S04]  /*10c0b0*/  LDL.LU R198, [R1+0x800] ;  /* 0x0008000001c67983 */ /* 0x000ee80000300800 */
[----:B------:R-:W-:Y:S02]  /*10c0c0*/  @P6 LOP3.LUT R188, R188, 0x8, RZ, 0xfc, !PT ;  /* 0x00000008bcbc6812 */ /* 0x000fe400078efcff */
[C---:B------:R-:W-:Y:S01]  /*10c0d0*/  LOP3.LUT P6, RZ, R9.reuse, 0x20000, RZ, 0xc0, !PT ;  /* 0x0002000009ff7812 */ /* 0x040fe200078cc0ff */
[----:B------:R-:W3:Y:S01]  /*10c0e0*/  LDL.LU R196, [R1+0x7f0] ;  /* 0x0007f00001c47983 */ /* 0x000ee20000300800 */
[----:B------:R-:W-:-:S02]  /*10c0f0*/  LOP3.LUT P1, RZ, R9, 0x4000, RZ, 0xc0, !PT ;  /* 0x0000400009ff7812 */ /* 0x000fc4000782c0ff */
[----:B------:R-:W-:Y:S01]  /*10c100*/  LOP3.LUT P0, RZ, R9, 0x8000, RZ, 0xc0, !PT ;  /* 0x0000800009ff7812 */ /* 0x000fe2000780c0ff */
[----:B----4-:R-:W-:Y:S01]  /*10c110*/  IMAD.WIDE R184, R199, 0x4, R30 ;  /* 0x00000004c7b87825 */ /* 0x010fe200078e021e */
[----:B------:R-:W-:Y:S01]  /*10c120*/  LOP3.LUT R188, R188, 0xffffffef, RZ, 0xc0, !PT ;  /* 0xffffffefbcbc7812 */ /* 0x000fe200078ec0ff */
[----:B------:R-:W4:Y:S04]  /*10c130*/  LDL.LU R195, [R1+0x500] ;  /* 0x0005000001c37983 */ /* 0x000f280000300800 */
[----:B------:R-:W4:Y:S02]  /*10c140*/  LDL.LU R193, [R1+0x4f0] ;  /* 0x0004f00001c17983 */ /* 0x000f240000300800 */
[----:B------:R-:W-:Y:S02]  /*10c150*/  @P6 LOP3.LUT R188, R188, 0x10, RZ, 0xfc, !PT ;  /* 0x00000010bcbc6812 */ /* 0x000fe400078efcff */
[----:B------:R-:W-:Y:S01]  /*10c160*/  LOP3.LUT P6, RZ, R9, 0x10000, RZ, 0xc0, !PT ;  /* 0x0001000009ff7812 */ /* 0x000fe200078cc0ff */
[----:B------:R1:W-:Y:S02]  /*10c170*/  @P1 STG.E desc[UR60][R184.64], R194 ;  /* 0x000000c2b8001986 */ /* 0x0003e4000c10193c */
[----:B-1----:R-:W-:-:S02]  /*10c180*/  IMAD.WIDE R184, R199, 0x4, R28 ;  /* 0x00000004c7b87825 */ /* 0x002fc400078e021c */
[----:B------:R-:W4:Y:S04]  /*10c190*/  LDL.LU R194, [R1+0x450] ;  /* 0x0004500001c27983 */ /* 0x000f280000300800 */
[----:B------:R1:W-:Y:S02]  /*10c1a0*/  @P0 STG.E desc[UR60][R184.64], R192 ;  /* 0x000000c0b8000986 */ /* 0x0003e4000c10193c */
[C---:B-1----:R-:W-:Y:S02]  /*10c1b0*/  IMAD.WIDE R184, R199.reuse, 0x4, R26 ;  /* 0x00000004c7b87825 */ /* 0x042fe400078e021a */
[----:B------:R-:W4:Y:S04]  /*10c1c0*/  LDL.LU R192, [R1+0x3c0] ;  /* 0x0003c00001c07983 */ /* 0x000f280000300800 */
[----:B------:R1:W-:Y:S01]  /*10c1d0*/  @P6 STG.E desc[UR60][R184.64], R189 ;  /* 0x000000bdb8006986 */ /* 0x0003e2000c10193c */
[----:B------:R-:W-:Y:S01]  /*10c1e0*/  LOP3.LUT P6, RZ, R188, 0x10, RZ, 0xc0, !PT ;  /* 0x00000010bcff7812 */ /* 0x000fe200078cc0ff */
[----:B-1----:R-:W-:-:S02]  /*10c1f0*/  IMAD.WIDE R184, R199, 0x4, R24 ;  /* 0x00000004c7b87825 */ /* 0x002fc400078e0218 */
        /* <DEDUP_REMOVED lines=99> */
[C---:B------:R-:W-:Y:S01]  /*10c830*/  LOP3.LUT P6, RZ, R7.reuse, 0x10000000, RZ, 0xc0, !PT ;  /* 0x1000000007ff7812 */ /* 0x040fe200078cc0ff */
[----:B-1----:R-:W-:Y:S02]  /*10c840*/  IMAD.WIDE R184, R202, 0x4, R18 ;  /* 0x00000004cab87825 */ /* 0x002fe400078e0212 */
[----:B------:R-:W3:Y:S10]  /*10c850*/  LDL.LU R203, [R1+0x888] ;  /* 0x0008880001cb7983 */ /* 0x000ef40000300800 */
[----:B------:R1:W-:Y:S01]  /*10c860*/  @P6 STG.E desc[UR60][R184.64], R201 ;  /* 0x000000c9b8006986 */ /* 0x0003e2000c10193c */
[----:B------:R-:W-:-:S03]  /*10c870*/  LOP3.LUT P6, RZ, R7, 0x8000000, RZ, 0xc0, !PT ;  /* 0x0800000007ff7812 */ /* 0x000fc600078cc0ff */
[----:B-1----:R-:W3:Y:S01]  /*10c880*/  LDL.LU R201, [R1+0x878] ;  /* 0x0008780001c97983 */ /* 0x002ee20000300800 */
[----:B------:R-:W-:-:S03]  /*10c890*/  IMAD.WIDE R184, R202, 0x4, R16 ;  /* 0x00000004cab87825 */ /* 0x000fc600078e0210 */
[----:B------:R-:W3:Y:S06]  /*10c8a0*/  LDL.LU R202, [R1+0x868] ;  /* 0x0008680001ca7983 */ /* 0x000eec0000300800 */
        /* <DEDUP_REMOVED lines=25> */
[C---:B------:R-:W-:Y:S01]  /*10ca40*/  LOP3.LUT P2, RZ, R10.reuse, 0x8000, RZ, 0xc0, !PT ;  /* 0x000080000aff7812 */ /* 0x040fe2000784c0ff */
[----:B-1----:R-:W-:Y:S01]  /*10ca50*/  IMAD.WIDE R184, R189, 0x4, R16 ;  /* 0x00000004bdb87825 */ /* 0x002fe200078e0210 */
[C---:B------:R-:W-:Y:S01]  /*10ca60*/  LOP3.LUT P1, RZ, R10.reuse, 0x10000, RZ, 0xc0, !PT ;  /* 0x000100000aff7812 */ /* 0x040fe2000782c0ff */
[----:B------:R-:W3:Y:S04]  /*10ca70*/  LDL.LU R189, [R1+0x54] ;  /* 0x0000540001bd7983 */ /* 0x000ee80000300800 */
[----:B------:R1:W-:Y:S01]  /*10ca80*/  @P4 STG.E desc[UR60][R184.64], R194 ;  /* 0x000000c2b8004986 */ /* 0x0003e2000c10193c */
        /* <DEDUP_REMOVED lines=58> */
[----:B-1----:R-:W-:Y:S02]  /*10ce30*/  IMAD.WIDE R184, R192, 0x4, R16 ;  /* 0x00000004c0b87825 */ /* 0x002fe400078e0210 */
[----:B------:R-:W3:Y:S04]  /*10ce40*/  LDL.LU R194, [R1+0x87c] ;  /* 0x00087c0001c27983 */ /* 0x000ee80000300800 */
[----:B------:R1:W-:Y:S04]  /*10ce50*/  @P0 STG.E desc[UR60][R184.64], R203 ;  /* 0x000000cbb8000986 */ /* 0x0003e8000c10193c */
[----:B------:R-:W3:Y:S01]  /*10ce60*/  LDL.LU R192, [R1+0x86c] ;  /* 0x00086c0001c07983 */ /* 0x000ee20000300800 */
[----:B-1----:R-:W-:-:S03]  /*10ce70*/  IMAD.WIDE R184, R196, 0x4, R30 ;  /* 0x00000004c4b87825 */ /* 0x002fc600078e021e */
        /* <DEDUP_REMOVED lines=27> */
[----:B------:R-:W-:Y:S02]  /*10d030*/  LOP3.LUT P5, RZ, R10, 0x80000000, RZ, 0xc0, !PT ;  /* 0x800000000aff7812 */ /* 0x000fe400078ac0ff */
        /* <DEDUP_REMOVED lines=59> */
[----:B------:R-:W-:Y:S01]  /*10d3f0*/  LOP3.LUT R7, R7, 0xfffff7ff, RZ, 0xc0, !PT ;  /* 0xfffff7ff07077812 */ /* 0x000fe200078ec0ff */
[----:B------:R-:W3:Y:S01]  /*10d400*/  LDL.LU R193, [R1+0x950] ;  /* 0x0009500001c17983 */ /* 0x000ee20000300800 */
        /* <DEDUP_REMOVED lines=13> */
[----:B-1----:R-:W-:-:S05]  /*10d4e0*/  IMAD.WIDE R184, R187, 0x4, R24 ;  /* 0x00000004bbb87825 */ /* 0x002fca00078e0218 */
[----:B------:R1:W-:Y:S01]  /*10d4f0*/  @P6 STG.E desc[UR60][R184.64], R201 ;  /* 0x000000c9b8006986 */ /* 0x0003e2000c10193c */
[----:B------:R-:W-:Y:S01]  /*10d500*/  LOP3.LUT P6, RZ, R7, 0x1000, RZ, 0xc0, !PT ;  /* 0x0000100007ff7812 */ /* 0x000fe200078cc0ff */
[----:B-1----:R-:W-:Y:S02]  /*10d510*/  IMAD.WIDE R184, R187, 0x4, R22 ;  /* 0x00000004bbb87825 */ /* 0x002fe400078e0216 */
[----:B------:R-:W4:Y:S10]  /*10d520*/  LDL.LU R201, [R1+0x8c0] ;  /* 0x0008c00001c97983 */ /* 0x000f340000300800 */
[----:B------:R1:W-:Y:S01]  /*10d530*/  @P6 STG.E desc[UR60][R184.64], R202 ;  /* 0x000000cab8006986 */ /* 0x0003e2000c10193c */
[----:B------:R-:W-:-:S03]  /*10d540*/  LOP3.LUT P6, RZ, R7, 0x800, RZ, 0xc0, !PT ;  /* 0x0000080007ff7812 */ /* 0x000fc600078cc0ff */
[----:B-1----:R-:W4:Y:S04]  /*10d550*/  LDL.LU R202, [R1+0x8b0] ;  /* 0x0008b00001ca7983 */ /* 0x002f280000300800 */
[----:B------:R-:W4:Y:S01]  /*10d560*/  LDL.LU R203, [R1+0x64] ;  /* 0x0000640001cb7983 */ /* 0x000f220000300800 */
        /* <DEDUP_REMOVED lines=30> */
[----:B-1----:R-:W-:Y:S01]  /*10d750*/  IMAD.WIDE R184, R189, 0x4, R18 ;  /* 0x00000004bdb87825 */ /* 0x002fe200078e0212 */
[----:B------:R-:W-:Y:S01]  /*10d760*/  LOP3.LUT P0, RZ, R11, 0x800000, RZ, 0xc0, !PT ;  /* 0x008000000bff7812 */ /* 0x000fe2000780c0ff */
[----:B------:R-:W3:Y:S04]  /*10d770*/  LDL.LU R194, [R1+0x6c] ;  /* 0x00006c0001c27983 */ /* 0x000ee80000300800 */
[----:B----4-:R1:W-:Y:S02]  /*10d780*/  @P3 STG.E desc[UR60][R184.64], R192 ;  /* 0x000000c0b8003986 */ /* 0x0103e4000c10193c */
        /* <DEDUP_REMOVED lines=66> */
[----:B------:R-:W3:Y:S04]  /*10dbb0*/  LDL.LU R203, [R1+0x894] ;  /* 0x0008940001cb7983 */ /* 0x000ee80000300800 */
[----:B-1----:R-:W3:Y:S01]  /*10dbc0*/  LDL.LU R201, [R1+0x4e4] ;  /* 0x0004e40001c97983 */ /* 0x002ee20000300800 */
        /* <DEDUP_REMOVED lines=24> */
[----:B-1----:R-:W-:Y:S01]  /*10dd50*/  IMAD.WIDE R184, R202, 0x4, R16 ;  /* 0x00000004cab87825 */ /* 0x002fe200078e0210 */
[C---:B------:R-:W-:Y:S01]  /*10dd60*/  LOP3.LUT P2, RZ, R12.reuse, 0x100, RZ, 0xc0, !PT ;  /* 0x000001000cff7812 */ /* 0x040fe2000784c0ff */
[----:B------:R-:W4:Y:S04]  /*10dd70*/  LDL.LU R202, [R1+0x84] ;  /* 0x0000840001ca7983 */ /* 0x000f280000300800 */
[----:B---3--:R1:W-:Y:S01]  /*10dd80*/  @P5 STG.E desc[UR60][R184.64], R193 ;  /* 0x000000c1b8005986 */ /* 0x0083e2000c10193c */
        /* <DEDUP_REMOVED lines=56> */
[----:B-1----:R-:W-:-:S10]  /*10e110*/  IMAD.WIDE R184, R194, 0x4, R16 ;  /* 0x00000004c2b87825 */ /* 0x002fd400078e0210 */
[----:B------:R-:W-:Y:S01]  /*10e120*/  @P6 LOP3.LUT R8, R8, 0x10000000, RZ, 0xfc, !PT ;  /* 0x1000000008086812 */ /* 0x000fe200078efcff */
[----:B------:R-:W3:Y:S01]  /*10e130*/  LDL.LU R193, [R1+0x8a8] ;  /* 0x0008a80001c17983 */ /* 0x000ee20000300800 */
[----:B------:R-:W-:-:S03]  /*10e140*/  LOP3.LUT P6, RZ, R12, 0x8000, RZ, 0xc0, !PT ;  /* 0x000080000cff7812 */ /* 0x000fc600078cc0ff */
[----:B----4-:R1:W-:Y:S04]  /*10e150*/  @P1 STG.E desc[UR60][R184.64], R192 ;  /* 0x000000c0b8001986 */ /* 0x0103e8000c10193c */
[----:B------:R-:W4:Y:S01]  /*10e160*/  LDL.LU R194, [R1+0x898] ;  /* 0x0008980001c27983 */ /* 0x000f220000300800 */
[----:B-1----:R-:W-:-:S03]  /*10e170*/  IMAD.WIDE R184, R198, 0x4, R30 ;  /* 0x00000004c6b87825 */ /* 0x002fc600078e021e */
[----:B------:R-:W4:Y:S04]  /*10e180*/  LDL.LU R192, [R1+0x4e8] ;  /* 0x0004e80001c07983 */ /* 0x000f280000300800 */
[----:B------:R1:W-:Y:S02]  /*10e190*/  @P0 STG.E desc[UR60][R184.64], R189 ;  /* 0x000000bdb8000986 */ /* 0x0003e4000c10193c */
[----:B-1----:R-:W-:Y:S02]  /*10e1a0*/  IMAD.WIDE R184, R198, 0x4, R28 ;  /* 0x00000004c6b87825 */ /* 0x002fe400078e021c */
        /* <DEDUP_REMOVED lines=31> */
[----:B---3--:R1:W-:Y:S01]  /*10e3a0*/  @P6 STG.E desc[UR60][R184.64], R193 ;  /* 0x000000c1b8006986 */ /* 0x0083e2000c10193c */
        /* <DEDUP_REMOVED lines=23> */
[----:B------:R-:W-:-:S03]  /*10e520*/  IMAD.WIDE R184, R186, 0x4, R30 ;  /* 0x00000004bab87825 */ /* 0x000fc600078e021e */
[----:B------:R-:W4:Y:S01]  /*10e530*/  LDL.LU R192, [R1+0x8c] ;  /* 0x00008c0001c07983 */ /* 0x000f220000300800 */
        /* <DEDUP_REMOVED lines=23> */
[----:B------:R-:W-:Y:S02]  /*10e6b0*/  LOP3.LUT P2, RZ, R12, 0x80000000, RZ, 0xc0, !PT ;  /* 0x800000000cff7812 */ /* 0x000fe4000784c0ff */
[C---:B------:R-:W-:Y:S01]  /*10e6c0*/  LOP3.LUT P1, RZ, R13.reuse, 0x1, RZ, 0xc0, !PT ;  /* 0x000000010dff7812 */ /* 0x040fe2000782c0ff */
[----:B------:R-:W-:Y:S01]  /*10e6d0*/  IMAD.WIDE R184, R186, 0x4, R28 ;  /* 0x00000004bab87825 */ /* 0x000fe200078e021c */
[----:B------:R-:W2:Y:S03]  /*10e6e0*/  LDL.LU R196, [R1+0x4ec] ;  /* 0x0004ec0001c47983 */ /* 0x000ea60000300800 */
[----:B------:R-:W-:Y:S01]  /*10e6f0*/  @P6 LOP3.LUT R8, R8, 0x40000, RZ, 0xfc, !PT ;  /* 0x0004000008086812 */ /* 0x000fe200078efcff */
[----:B------:R-:W2:Y:S01]  /*10e700*/  LDL.LU R195, [R1+0x44c] ;  /* 0x00044c0001c37983 */ /* 0x000ea20000300800 */
[----:B------:R-:W-:-:S02]  /*10e710*/  LOP3.LUT P6, RZ, R13, 0x10, RZ, 0xc0, !PT ;  /* 0x000000100dff7812 */ /* 0x000fc400078cc0ff */
[----:B------:R-:W-:Y:S01]  /*10e720*/  LOP3.LUT R8, R8, 0xfff7ffff, RZ, 0xc0, !PT ;  /* 0xfff7ffff08087812 */ /* 0x000fe200078ec0ff */
[----:B------:R-:W2:Y:S01]  /*10e730*/  LDL.LU R193, [R1+0x3bc] ;  /* 0x0003bc0001c17983 */ /* 0x000ea20000300800 */
        /* <DEDUP_REMOVED lines=9> */
[----:B----4-:R1:W-:Y:S02]  /*10e7d0*/  @P1 STG.E desc[UR60][R184.64], R189 ;  /* 0x000000bdb8001986 */ /* 0x0103e4000c10193c */
[----:B-1----:R-:W-:-:S05]  /*10e7e0*/  IMAD.WIDE R184, R186, 0x4, R24 ;  /* 0x00000004bab87825 */ /* 0x002fca00078e0218 */
[----:B------:R1:W-:Y:S02]  /*10e7f0*/  @P0 STG.E desc[UR60][R184.64], R203 ;  /* 0x000000cbb8000986 */ /* 0x0003e4000c10193c */
[----:B-1----:R-:W-:-:S05]  /*10e800*/  IMAD.WIDE R184, R186, 0x4, R22 ;  /* 0x00000004bab87825 */ /* 0x002fca00078e0216 */
[----:B------:R1:W-:Y:S01]  /*10e810*/  @P6 STG.E desc[UR60][R184.64], R201 ;  /* 0x000000c9b8006986 */ /* 0x0003e2000c10193c */
[----:B------:R-:W-:Y:S01]  /*10e820*/  LOP3.LUT P6, RZ, R8, 0x100000, RZ, 0xc0, !PT ;  /* 0x0010000008ff7812 */ /* 0x000fe200078cc0ff */
[----:B-1----:R-:W-:Y:S02]  /*10e830*/  IMAD.WIDE R184, R186, 0x4, R20 ;  /* 0x00000004bab87825 */ /* 0x002fe400078e0214 */
[----:B------:R-:W4:Y:S04]  /*10e840*/  LDL.LU R201, [R1+0x20c] ;  /* 0x00020c0001c97983 */ /* 0x000f280000300800 */
[----:B------:R-:W4:Y:S06]  /*10e850*/  LDL.LU R189, [R1+0x90] ;  /* 0x0000900001bd7983 */ /* 0x000f2c0000300800 */
        /* <DEDUP_REMOVED lines=32> */
[----:B---3--:R1:W-:Y:S01]  /*10ea60*/  @P4 STG.E desc[UR60][R184.64], R194 ;  /* 0x000000c2b8004986 */ /* 0x0083e2000c10193c */
[----:B------:R-:W-:Y:S01]  /*10ea70*/  LOP3.LUT P1, RZ, R13, 0x8000, RZ, 0xc0, !PT ;  /* 0x000080000dff7812 */ /* 0x000fe2000782c0ff */
[----:B-1----:R-:W-:-:S05]  /*10ea80*/  IMAD.WIDE R184, R192, 0x4, R16 ;  /* 0x00000004c0b87825 */ /* 0x002fca00078e0210 */
[----:B----4-:R1:W-:Y:S01]  /*10ea90*/  @P3 STG.E desc[UR60][R184.64], R201 ;  /* 0x000000c9b8003986 */ /* 0x0103e2000c10193c */
        /* <DEDUP_REMOVED lines=33> */
[----:B------:R-:W2:Y:S02]  /*10ecb0*/  LDL.LU R187, [R1+0x520] ;  /* 0x0005200001bb7983 */ /* 0x000ea40000300800 */
[----:B------:R-:W-:-:S02]  /*10ecc0*/  @P6 LOP3.LUT R8, R8, 0x200, RZ, 0xfc, !PT ;  /* 0x0000020008086812 */ /* 0x000fc400078efcff */
[----:B------:R-:W-:Y:S01]  /*10ecd0*/  LOP3.LUT P6, RZ, R13, 0x1000000, RZ, 0xc0, !PT ;  /* 0x010000000dff7812 */ /* 0x000fe200078cc0ff */
[----:B------:R-:W2:Y:S01]  /*10ece0*/  LDL.LU R199, [R1+0x480] ;  /* 0x0004800001c77983 */ /* 0x000ea20000300800 */
[----:B------:R-:W-:-:S03]  /*10ecf0*/  LOP3.LUT R8, R8, 0xfffffbff, RZ, 0xc0, !PT ;  /* 0xfffffbff08087812 */ /* 0x000fc600078ec0ff */
[----:B------:R-:W2:Y:S04]  /*10ed00*/  LDL.LU R197, [R1+0x410] ;  /* 0x0004100001c57983 */ /* 0x000ea80000300800 */
[----:B------:R-:W2:Y:S04]  /*10ed10*/  LDL.LU R198, [R1+0x370] ;  /* 0x0003700001c67983 */ /* 0x000ea80000300800 */
[----:B------:R-:W-:Y:S01]  /*10ed20*/  @P6 LOP3.LUT R8, R8, 0x400, RZ, 0xfc, !PT ;  /* 0x0000040008086812 */ /* 0x000fe200078efcff */
[----:B------:R-:W2:Y:S01]  /*10ed30*/  LDL.LU R196, [R1+0x2e0] ;  /* 0x0002e00001c47983 */ /* 0x000ea20000300800 */
[----:B------:R-:W-:-:S02]  /*10ed40*/  LOP3.LUT P6, RZ, R13, 0x800000, RZ, 0xc0, !PT ;  /* 0x008000000dff7812 */ /* 0x000fc400078cc0ff */
[----:B------:R-:W-:Y:S02]  /*10ed50*/  LOP3.LUT R8, R8, 0xfffff7ff, RZ, 0xc0, !PT ;  /* 0xfffff7ff08087812 */ /* 0x000fe400078ec0ff */
[----:B------:R-:W-:-:S09]  /*10ed60*/  LOP3.LUT P2, RZ, R13, 0x40000, RZ, 0xc0, !PT ;  /* 0x000400000dff7812 */ /* 0x000fd2000784c0ff */
[----:B------:R-:W-:Y:S02]  /*10ed70*/  @P6 LOP3.LUT R8, R8, 0x800, RZ, 0xfc, !PT ;  /* 0x0000080008086812 */ /* 0x000fe400078efcff */
[C---:B------:R-:W-:Y:S02]  /*10ed80*/  LOP3.LUT P6, RZ, R13.reuse, 0x400000, RZ, 0xc0, !PT ;  /* 0x004000000dff7812 */ /* 0x040fe400078cc0ff */
[----:B------:R-:W-:Y:S02]  /*10ed90*/  LOP3.LUT R8, R8, 0xffffefff, RZ, 0xc0, !PT ;  /* 0xffffefff08087812 */ /* 0x000fe400078ec0ff */
[C---:B------:R-:W-:Y:S02]  /*10eda0*/  LOP3.LUT P1, RZ, R13.reuse, 0x80000, RZ, 0xc0, !PT ;  /* 0x000800000dff7812 */ /* 0x040fe4000782c0ff */
[C---:B------:R-:W-:Y:S02]  /*10edb0*/  LOP3.LUT P0, RZ, R13.reuse, 0x100000, RZ, 0xc0, !PT ;  /* 0x001000000dff7812 */ /* 0x040fe4000780c0ff */
[----:B------:R-:W-:-:S02]  /*10edc0*/  LOP3.LUT P5, RZ, R13, 0x40000000, RZ, 0xc0, !PT ;  /* 0x400000000dff7812 */ /* 0x000fc400078ac0ff */
[----:B------:R-:W-:-:S03]  /*10edd0*/  LOP3.LUT P4, RZ, R13, 0x80000000, RZ, 0xc0, !PT ;  /* 0x800000000dff7812 */ /* 0x000fc6000788c0ff */
[----:B------:R-:W-:Y:S02]  /*10ede0*/  @P6 LOP3.LUT R8, R8, 0x1000, RZ, 0xfc, !PT ;  /* 0x0000100008086812 */ /* 0x000fe400078efcff */
[----:B------:R-:W-:Y:S01]  /*10edf0*/  LOP3.LUT P6, RZ, R13, 0x200000, RZ, 0xc0, !PT ;  /* 0x002000000dff7812 */ /* 0x000fe200078cc0ff */
[----:B------:R-:W-:-:S05]  /*10ee00*/  IMAD.WIDE R12, R189, 0x4, R22 ;  /* 0x00000004bd0c7825 */ /* 0x000fca00078e0216 */
[----:B----4-:R1:W-:Y:S02]  /*10ee10*/  @P2 STG.E desc[UR60][R12.64], R193 ;  /* 0x000000c10c002986 */ /* 0x0103e4000c10193c */
[C---:B-1----:R-:W-:Y:S02]  /*10ee20*/  IMAD.WIDE R12, R189.reuse, 0x4, R20 ;  /* 0x00000004bd0c7825 */ /* 0x042fe400078e0214 */
[----:B------:R-:W4:Y:S04]  /*10ee30*/  LDL.LU R193, [R1+0x1a0] ;  /* 0x0001a00001c17983 */ /* 0x000f280000300800 */
[----:B---3--:R1:W-:Y:S02]  /*10ee40*/  @P1 STG.E desc[UR60][R12.64], R194 ;  /* 0x000000c20c001986 */ /* 0x0083e4000c10193c */
[----:B-1----:R-:W-:-:S02]  /*10ee50*/  IMAD.WIDE R12, R189, 0x4, R18 ;  /* 0x00000004bd0c7825 */ /* 0x002fc400078e0212 */
[----:B------:R-:W3:Y:S04]  /*10ee60*/  LDL.LU R194, [R1+0xb04] ;  /* 0x000b040001c27983 */ /* 0x000ee80000300800 */
[----:B------:R1:W-:Y:S02]  /*10ee70*/  @P0 STG.E desc[UR60][R12.64], R192 ;  /* 0x000000c00c000986 */ /* 0x0003e4000c10193c */
[----:B-1----:R-:W-:Y:S02]  /*10ee80*/  IMAD.WIDE R12, R189, 0x4, R16 ;  /* 0x00000004bd0c7825 */ /* 0x002fe400078e0210 */
        /* <DEDUP_REMOVED lines=71> */
[----:B------:R-:W-:-:S03]  /*10f300*/  IMAD.WIDE R12, R201, 0x4, R16 ;  /* 0x00000004c90c7825 */ /* 0x000fc600078e0210 */
        /* <DEDUP_REMOVED lines=11> */
[----:B------:R-:W2:Y:S04]  /*10f3c0*/  LDL.LU R195, [R1+0xaf8] ;  /* 0x000af80001c37983 */ /* 0x000ea80000300800 */
[----:B------:R-:W-:Y:S01]  /*10f3d0*/  @P6 LOP3.LUT R8, R8, 0x4, RZ, 0xfc, !PT ;  /* 0x0000000408086812 */ /* 0x000fe200078efcff */
[----:B------:R-:W2:Y:S01]  /*10f3e0*/  LDL.LU R193, [R1+0xae8] ;  /* 0x000ae80001c17983 */ /* 0x000ea20000300800 */
[----:B------:R-:W-:-:S02]  /*10f3f0*/  LOP3.LUT P6, RZ, R14, 0x400, RZ, 0xc0, !PT ;  /* 0x000004000eff7812 */ /* 0x000fc400078cc0ff */
[----:B------:R-:W-:Y:S02]  /*10f400*/  LOP3.LUT R8, R8, 0xfffffff7, RZ, 0xc0, !PT ;  /* 0xfffffff708087812 */ /* 0x000fe400078ec0ff */
[----:B------:R-:W-:-:S09]  /*10f410*/  LOP3.LUT P0, RZ, R14, 0x80, RZ, 0xc0, !PT ;  /* 0x000000800eff7812 */ /* 0x000fd2000780c0ff */
[----:B------:R-:W-:Y:S02]  /*10f420*/  @P6 LOP3.LUT R8, R8, 0x8, RZ, 0xfc, !PT ;  /* 0x0000000808086812 */ /* 0x000fe400078efcff */
[----:B------:R-:W-:Y:S01]  /*10f430*/  LOP3.LUT P6, RZ, R14, 0x200, RZ, 0xc0, !PT ;  /* 0x000002000eff7812 */ /* 0x000fe200078cc0ff */
[----:B---3--:R4:W-:Y:S01]  /*10f440*/  @P2 STG.E desc[UR60][R12.64], R194 ;  /* 0x000000c20c002986 */ /* 0x0089e2000c10193c */
[----:B------:R-:W-:Y:S01]  /*10f450*/  LOP3.LUT R8, R8, 0xffffffef, RZ, 0xc0, !PT ;  /* 0xffffffef08087812 */ /* 0x000fe200078ec0ff */
[----:B----4-:R-:W-:-:S10]  /*10f460*/  IMAD.WIDE R12, R197, 0x4, R30 ;  /* 0x00000004c50c7825 */ /* 0x010fd400078e021e */
[----:B------:R-:W-:Y:S01]  /*10f470*/  @P6 LOP3.LUT R8, R8, 0x10, RZ, 0xfc, !PT ;  /* 0x0000001008086812 */ /* 0x000fe200078efcff */
[----:B------:R-:W3:Y:S01]  /*10f480*/  LDL.LU R194, [R1+0xac8] ;  /* 0x000ac80001c27983 */ /* 0x000ee20000300800 */
[----:B------:R-:W-:-:S03]  /*10f490*/  LOP3.LUT P6, RZ, R14, 0x100, RZ, 0xc0, !PT ;  /* 0x000001000eff7812 */ /* 0x000fc600078cc0ff */
[----:B------:R1:W-:Y:S02]  /*10f4a0*/  @P1 STG.E desc[UR60][R12.64], R192 ;  /* 0x000000c00c001986 */ /* 0x0003e4000c10193c */
        /* <DEDUP_REMOVED lines=39> */
[----:B-1----:R-:W-:-:S05]  /*10f720*/  IMAD.WIDE R12, R201, 0x4, R22 ;  /* 0x00000004c90c7825 */ /* 0x002fca00078e0216 */
[----:B----4-:R1:W-:Y:S01]  /*10f730*/  @P4 STG.E desc[UR60][R12.64], R192 ;  /* 0x000000c00c004986 */ /* 0x0103e2000c10193c */
[C---:B------:R-:W-:Y:S01]  /*10f740*/  LOP3.LUT P1, RZ, R14.reuse, 0x200000, RZ, 0xc0, !PT ;  /* 0x002000000eff7812 */ /* 0x040fe2000782c0ff */
[C---:B-1----:R-:W-:Y:S01]  /*10f750*/  IMAD.WIDE R12, R201.reuse, 0x4, R20 ;  /* 0x00000004c90c7825 */ /* 0x042fe200078e0214 */
        /* <DEDUP_REMOVED lines=138> */
[C---:B------:R-:W-:Y:S01]  /*110000*/  LOP3.LUT P6, RZ, R15.reuse, 0x20000, RZ, 0xc0, !PT ;  /* 0x000200000fff7812 */ /* 0x040fe200078cc0ff */
[----:B------:R-:W2:Y:S01]  /*110010*/  LDL.LU R197, [R1+0xb20] ;  /* 0x000b200001c57983 */ /* 0x000ea20000300800 */
[----:B------:R-:W-:Y:S02]  /*110020*/  LOP3.LUT P2, RZ, R15, 0x800, RZ, 0xc0, !PT ;  /* 0x000008000fff7812 */ /* 0x000fe4000784c0ff */
[----:B------:R-:W-:Y:S01]  /*110030*/  LOP3.LUT R9, R9, 0xfffbffff, RZ, 0xc0, !PT ;  /* 0xfffbffff09097812 */ /* 0x000fe200078ec0ff */
[----:B------:R-:W-:-:S08]  /*110040*/  IMAD.WIDE R12, R192, 0x4, R20 ;  /* 0x00000004c00c7825 */ /* 0x000fd000078e0214 */
        /* <DEDUP_REMOVED lines=11> */
[C---:B------:R-:W-:Y:S01]  /*110100*/  IMAD.WIDE R12, R192.reuse, 0x4, R18 ;  /* 0x00000004c00c7825 */ /* 0x040fe200078e0212 */
[----:B------:R-:W-:Y:S01]  /*110110*/  LOP3.LUT R9, R9, 0xffefffff, RZ, 0xc0, !PT ;  /* 0xffefffff09097812 */ /* 0x000fe200078ec0ff */
[----:B------:R-:W3:Y:S06]  /*110120*/  LDL.LU R193, [R1+0x9e0] ;  /* 0x0009e00001c17983 */ /* 0x000eec0000300800 */
[----:B------:R-:W-:Y:S02]  /*110130*/  @P6 LOP3.LUT R9, R9, 0x100000, RZ, 0xfc, !PT ;  /* 0x0010000009096812 */ /* 0x000fe400078efcff */
[----:B------:R-:W-:Y:S01]  /*110140*/  LOP3.LUT P6, RZ, R15, 0x4000, RZ, 0xc0, !PT ;  /* 0x000040000fff7812 */ /* 0x000fe200078cc0ff */
[----:B----4-:R1:W-:Y:S02]  /*110150*/  @P1 STG.E desc[UR60][R12.64], R194 ;  /* 0x000000c20c001986 */ /* 0x0103e4000c10193c */
[----:B-1----:R-:W-:-:S02]  /*110160*/  IMAD.WIDE R12, R192, 0x4, R16 ;  /* 0x00000004c00c7825 */ /* 0x002fc400078e0210 */
[----:B------:R-:W4:Y:S04]  /*110170*/  LDL.LU R194, [R1+0x970] ;  /* 0x0009700001c27983 */ /* 0x000f280000300800 */
[----:B------:R1:W-:Y:S04]  /*110180*/  @P0 STG.E desc[UR60][R12.64], R189 ;  /* 0x000000bd0c000986 */ /* 0x0003e8000c10193c */
[----:B------:R-:W4:Y:S01]  /*110190*/  LDL.LU R192, [R1+0x540] ;  /* 0x0005400001c07983 */ /* 0x000f220000300800 */
[----:B-1----:R-:W-:-:S03]  /*1101a0*/  IMAD.WIDE R12, R196, 0x4, R30 ;  /* 0x00000004c40c7825 */ /* 0x002fc600078e021e */
        /* <DEDUP_REMOVED lines=55> */
[----:B------:R-:W-:-:S02]  /*110520*/  IMAD.WIDE R12, R201, 0x4, R16 ;  /* 0x00000004c90c7825 */ /* 0x000fc400078e0210 */
        /* <DEDUP_REMOVED lines=49> */
[----:B------:R-:W-:Y:S01]  /*110840*/  LOP3.LUT P6, RZ, R9, 0x1000, RZ, 0xc0, !PT ;  /* 0x0000100009ff7812 */ /* 0x000fe200078cc0ff */
        /* <DEDUP_REMOVED lines=78> */
[C---:B------:R-:W-:Y:S01]  /*110d30*/  LOP3.LUT P1, RZ, R204.reuse, 0x40000, RZ, 0xc0, !PT ;  /* 0x00040000ccff7812 */ /* 0x040fe2000782c0ff */
        /* <DEDUP_REMOVED lines=36> */
[----:B------:R-:W-:Y:S01]  /*110f80*/  @P6 STG.E desc[UR60][R12.64], R199 ;  /* 0x000000c70c006986 */ /* 0x000fe2000c10193c */
        /* <DEDUP_REMOVED lines=48> */
[C---:B------:R-:W-:Y:S02]  /*111290*/  LOP3.LUT P6, RZ, R205.reuse, 0x1000, RZ, 0xc0, !PT ;  /* 0x00001000cdff7812 */ /* 0x040fe400078cc0ff */
[----:B------:R-:W-:Y:S02]  /*1112a0*/  LOP3.LUT R10, R10, 0xfeffffff, RZ, 0xc0, !PT ;  /* 0xfeffffff0a0a7812 */ /* 0x000fe400078ec0ff */
[----:B------:R-:W-:-:S09]  /*1112b0*/  LOP3.LUT P2, RZ, R205, 0x10, RZ, 0xc0, !PT ;  /* 0x00000010cdff7812 */ /* 0x000fd2000784c0ff */
[----:B------:R-:W-:Y:S02]  /*1112c0*/  @P6 LOP3.LUT R10, R10, 0x1000000, RZ, 0xfc, !PT ;  /* 0x010000000a0a6812 */ /* 0x000fe400078efcff */
[----:B------:R-:W-:Y:S01]  /*1112d0*/  LOP3.LUT P6, RZ, R205, 0x800, RZ, 0xc0, !PT ;  /* 0x00000800cdff7812 */ /* 0x000fe200078cc0ff */
[----:B--2---:R1:W-:Y:S04]  /*1112e0*/  @P3 STG.E desc[UR60][R8.64], R200 ;  /* 0x000000c808003986 */ /* 0x0043e8000c10193c */
[----:B-1----:R-:W2:Y:S04]  /*1112f0*/  LDL.LU R200, [R1+0x4ac] ;  /* 0x0004ac0001c87983 */ /* 0x002ea80000300800 */
[----:B------:R-:W2:Y:S01]  /*111300*/  LDL.LU R187, [R1+0x42c] ;  /* 0x00042c0001bb7983 */ /* 0x000ea20000300800 */
[----:B------:R-:W-:-:S03]  /*111310*/  LOP3.LUT R10, R10, 0xfdffffff, RZ, 0xc0, !PT ;  /* 0xfdffffff0a0a7812 */ /* 0x000fc600078ec0ff */
[----:B------:R-:W2:Y:S01]  /*111320*/  LDL.LU R199, [R1+0x38c] ;  /* 0x00038c0001c77983 */ /* 0x000ea20000300800 */
[----:B------:R-:W-:Y:S01]  /*111330*/  @P6 LOP3.LUT R10, R10, 0x2000000, RZ, 0xfc, !PT ;  /* 0x020000000a0a6812 */ /* 0x000fe200078efcff */
[----:B------:R-:W-:Y:S01]  /*111340*/  IMAD.WIDE R8, R194, 0x4, R18 ;  /* 0x00000004c2087825 */ /* 0x000fe200078e0212 */
[----:B------:R-:W-:-:S04]  /*111350*/  LOP3.LUT P6, RZ, R205, 0x400, RZ, 0xc0, !PT ;  /* 0x00000400cdff7812 */ /* 0x000fc800078cc0ff */
[----:B---3--:R1:W-:Y:S01]  /*111360*/  @P2 STG.E desc[UR60][R8.64], R202 ;  /* 0x000000ca08002986 */ /* 0x0083e2000c10193c */
[----:B------:R-:W-:-:S03]  /*111370*/  LOP3.LUT R10, R10, 0xfbffffff, RZ, 0xc0, !PT ;  /* 0xfbffffff0a0a7812 */ /* 0x000fc600078ec0ff */
[----:B-1----:R-:W3:Y:S04]  /*111380*/  LDL.LU R202, [R1+0xe0] ;  /* 0x0000e00001ca7983 */ /* 0x002ee80000300800 */
[----:B------:R-:W3:Y:S01]  /*111390*/  LDL.LU R197, [R1+0x30c] ;  /* 0x00030c0001c57983 */ /* 0x000ee20000300800 */
[----:B------:R-:W-:Y:S02]  /*1113a0*/  @P6 LOP3.LUT R10, R10, 0x4000000, RZ, 0xfc, !PT ;  /* 0x040000000a0a6812 */ /* 0x000fe400078efcff */
[C---:B------:R-:W-:Y:S01]  /*1113b0*/  LOP3.LUT P6, RZ, R205.reuse, 0x200, RZ, 0xc0, !PT ;  /* 0x00000200cdff7812 */ /* 0x040fe200078cc0ff */
[----:B------:R-:W3:Y:S01]  /*1113c0*/  LDL.LU R196, [R1+0x19c] ;  /* 0x00019c0001c47983 */ /* 0x000ee20000300800 */
[----:B------:R-:W-:Y:S02]  /*1113d0*/  LOP3.LUT R10, R10, 0xf7ffffff, RZ, 0xc0, !PT ;  /* 0xf7ffffff0a0a7812 */ /* 0x000fe400078ec0ff */
[C---:B------:R-:W-:Y:S01]  /*1113e0*/  LOP3.LUT P1, RZ, R205.reuse, 0x20, RZ, 0xc0, !PT ;  /* 0x00000020cdff7812 */ /* 0x040fe2000782c0ff */
[----:B------:R-:W3:Y:S01]  /*1113f0*/  LDL.LU R195, [R1+0xbe0] ;  /* 0x000be00001c37983 */ /* 0x000ee20000300800 */
[----:B------:R-:W-:Y:S01]  /*111400*/  LOP3.LUT P0, RZ, R205, 0x40, RZ, 0xc0, !PT ;  /* 0x00000040cdff7812 */ /* 0x000fe2000780c0ff */
[----:B------:R-:W-:-:S02]  /*111410*/  IMAD.WIDE R8, R194, 0x4, R16 ;  /* 0x00000004c2087825 */ /* 0x000fc400078e0210 */
[----:B------:R-:W3:Y:S04]  /*111420*/  LDL.LU R193, [R1+0xbd0] ;  /* 0x000bd00001c17983 */ /* 0x000ee80000300800 */
[----:B------:R-:W-:Y:S01]  /*111430*/  @P6 LOP3.LUT R10, R10, 0x8000000, RZ, 0xfc, !PT ;  /* 0x080000000a0a6812 */ /* 0x000fe200078efcff */
[----:B------:R-:W3:Y:S01]  /*111440*/  LDL.LU R194, [R1+0xbc0] ;  /* 0x000bc00001c27983 */ /* 0x000ee20000300800 */
[----:B------:R-:W-:Y:S02]  /*111450*/  LOP3.LUT P6, RZ, R205, 0x100, RZ, 0xc0, !PT ;  /* 0x00000100cdff7812 */ /* 0x000fe400078cc0ff */
[----:B------:R-:W-:Y:S01]  /*111460*/  LOP3.LUT R10, R10, 0xefffffff, RZ, 0xc0, !PT ;  /* 0xefffffff0a0a7812 */ /* 0x000fe200078ec0ff */
[----:B----4-:R1:W-:Y:S10]  /*111470*/  @P1 STG.E desc[UR60][R8.64], R192 ;  /* 0x000000c008001986 */ /* 0x0103f4000c10193c */
[----:B------:R-:W-:-:S02]  /*111480*/  @P6 LOP3.LUT R10, R10, 0x10000000, RZ, 0xfc, !PT ;  /* 0x100000000a0a6812 */ /* 0x000fc400078efcff */
[----:B------:R-:W-:Y:S01]  /*111490*/  LOP3.LUT P6, RZ, R205, 0x80, RZ, 0xc0, !PT ;  /* 0x00000080cdff7812 */ /* 0x000fe200078cc0ff */
[C---:B-1----:R-:W-:Y:S01]  /*1114a0*/  IMAD.WIDE R8, R198.reuse, 0x4, R30 ;  /* 0x00000004c6087825 */ /* 0x042fe200078e021e */
        /* <DEDUP_REMOVED lines=287> */
[----:B------:R-:W-:Y:S02]  /*1126a0*/  LOP3.LUT R10, R10, 0xfffffffb, RZ, 0xc0, !PT ;  /* 0xfffffffb0a0a7812 */ /* 0x000fe400078ec0ff */
[C---:B------:R-:W-:Y:S01]  /*1126b0*/  LOP3.LUT P2, RZ, R206.reuse, 0x20000000, RZ, 0xc0, !PT ;  /* 0x20000000ceff7812 */ /* 0x040fe2000784c0ff */
[----:B------:R-:W2:Y:S01]  /*1126c0*/  LDL.LU R198, [R1+0xa0c] ;  /* 0x000a0c0001c67983 */ /* 0x000ea20000300800 */
[C---:B------:R-:W-:Y:S02]  /*1126d0*/  LOP3.LUT P1, RZ, R206.reuse, 0x40000000, RZ, 0xc0, !PT ;  /* 0x40000000ceff7812 */ /* 0x040fe4000782c0ff */
[----:B------:R-:W-:Y:S01]  /*1126e0*/  LOP3.LUT P0, RZ, R206, 0x80000000, RZ, 0xc0, !PT ;  /* 0x80000000ceff7812 */ /* 0x000fe2000780c0ff */
[----:B------:R-:W2:Y:S04]  /*1126f0*/  LDL.LU R196, [R1+0x98c] ;  /* 0x00098c0001c47983 */ /* 0x000ea80000300800 */
[----:B------:R-:W-:Y:S01]  /*112700*/  @P6 LOP3.LUT R10, R10, 0x4, RZ, 0xfc, !PT ;  /* 0x000000040a0a6812 */ /* 0x000fe200078efcff */
[----:B------:R-:W2:Y:S01]  /*112710*/  LDL.LU R195, [R1+0x56c] ;  /* 0x00056c0001c37983 */ /* 0x000ea20000300800 */
[----:B------:R-:W-:-:S02]  /*112720*/  LOP3.LUT P6, RZ, R207, 0x4, RZ, 0xc0, !PT ;  /* 0x00000004cfff7812 */ /* 0x000fc400078cc0ff */
[----:B------:R-:W-:Y:S01]  /*112730*/  LOP3.LUT R10, R10, 0xfffffff7, RZ, 0xc0, !PT ;  /* 0xfffffff70a0a7812 */ /* 0x000fe200078ec0ff */
[----:B---3--:R4:W-:Y:S04]  /*112740*/  @P2 STG.E desc[UR60][R8.64], R194 ;  /* 0x000000c208002986 */ /* 0x0089e8000c10193c */
[----:B------:R-:W3:Y:S06]  /*112750*/  LDL.LU R193, [R1+0x4dc] ;  /* 0x0004dc0001c17983 */ /* 0x000eec0000300800 */
[----:B------:R-:W-:-:S02]  /*112760*/  @P6 LOP3.LUT R10, R10, 0x8, RZ, 0xfc, !PT ;  /* 0x000000080a0a6812 */ /* 0x000fc400078efcff */
[----:B------:R-:W-:Y:S01]  /*112770*/  LOP3.LUT P6, RZ, R207, 0x2, RZ, 0xc0, !PT ;  /* 0x00000002cfff7812 */ /* 0x000fe200078cc0ff */
[----:B----4-:R-:W-:Y:S01]  /*112780*/  IMAD.WIDE R8, R199, 0x4, R30 ;  /* 0x00000004c7087825 */ /* 0x010fe200078e021e */
[----:B------:R-:W-:Y:S01]  /*112790*/  LOP3.LUT R10, R10, 0xffffffef, RZ, 0xc0, !PT ;  /* 0xffffffef0a0a7812 */ /* 0x000fe200078ec0ff */
[----:B------:R-:W4:Y:S04]  /*1127a0*/  LDL.LU R194, [R1+0x43c] ;  /* 0x00043c0001c27983 */ /* 0x000f280000300800 */
[----:B------:R1:W-:Y:S06]  /*1127b0*/  @P1 STG.E desc[UR60][R8.64], R192 ;  /* 0x000000c008001986 */ /* 0x0003ec000c10193c */
[----:B------:R-:W-:-:S02]  /*1127c0*/  @P6 LOP3.LUT R10, R10, 0x10, RZ, 0xfc, !PT ;  /* 0x000000100a0a6812 */ /* 0x000fc400078efcff */
[----:B------:R-:W-:Y:S01]  /*1127d0*/  LOP3.LUT P6, RZ, R207, 0x1, RZ, 0xc0, !PT ;  /* 0x00000001cfff7812 */ /* 0x000fe200078cc0ff */
[C---:B-1----:R-:W-:Y:S01]  /*1127e0*/  IMAD.WIDE R8, R199.reuse, 0x4, R28 ;  /* 0x00000004c7087825 */ /* 0x042fe200078e021c */
        /* <DEDUP_REMOVED lines=9> */
[----:B------:R-:W-:Y:S01]  /*112880*/  LOP3.LUT P6, RZ, R10, 0x8, RZ, 0xc0, !PT ;  /* 0x000000080aff7812 */ /* 0x000fe200078cc0ff */
[----:B-1----:R-:W-:-:S12]  /*112890*/  IMAD.WIDE R8, R199, 0x4, R22 ;  /* 0x00000004c7087825 */ /* 0x002fd800078e0216 */
[----:B--2---:R1:W-:Y:S04]  /*1128a0*/  @P6 STG.E desc[UR60][R8.64], R200 ;  /* 0x000000c808006986 */ /* 0x0043e8000c10193c */
[----:B-1----:R-:W2:Y:S04]  /*1128b0*/  LDL.LU R200, [R1+0xc50] ;  /* 0x000c500001c87983 */ /* 0x002ea80000300800 */
[----:B------:R-:W2:Y:S01]  /*1128c0*/  LDL.LU R202, [R1+0xec] ;  /* 0x0000ec0001ca7983 */ /* 0x000ea20000300800 */
        /* <DEDUP_REMOVED lines=35> */
[----:B--2---:R-:W-:-:S05]  /*112b00*/  IMAD.WIDE R8, R202, 0x4, R30 ;  /* 0x00000004ca087825 */ /* 0x004fca00078e021e */
[----:B------:R1:W-:Y:S04]  /*112b10*/  @P0 STG.E desc[UR60][R8.64], R200 ;  /* 0x000000c808000986 */ /* 0x0003e8000c10193c */
        /* <DEDUP_REMOVED lines=229> */
[----:B------:R-:W2:Y:S04]  /*113970*/  LDL.LU R189, [R1+0x10c] ;  /* 0x00010c0001bd7983 */ /* 0x000ea80000300800 */
        /* <DEDUP_REMOVED lines=8> */
[C---:B------:R-:W-:Y:S02]  /*113a00*/  LOP3.LUT P2, RZ, R208.reuse, 0x400000, RZ, 0xc0, !PT ;  /* 0x00400000d0ff7812 */ /* 0x040fe4000784c0ff */
[----:B------:R-:W-:Y:S01]  /*113a10*/  LOP3.LUT P1, RZ, R208, 0x800000, RZ, 0xc0, !PT ;  /* 0x00800000d0ff7812 */ /* 0x000fe2000782c0ff */
[----:B---3--:R-:W-:Y:S01]  /*113a20*/  IMAD.WIDE R8, R187, 0x4, R30 ;  /* 0x00000004bb087825 */ /* 0x008fe200078e021e */
[----:B------:R-:W3:Y:S05]  /*113a30*/  LDL.LU R195, [R1+0xc2c] ;  /* 0x000c2c0001c37983 */ /* 0x000eea0000300800 */
[----:B------:R-:W-:-:S02]  /*113a40*/  @P6 LOP3.LUT R11, R11, 0x400, RZ, 0xfc, !PT ;  /* 0x000004000b0b6812 */ /* 0x000fc400078efcff */
[C---:B------:R-:W-:Y:S02]  /*113a50*/  LOP3.LUT P6, RZ, R208.reuse, 0x8000000, RZ, 0xc0, !PT ;  /* 0x08000000d0ff7812 */ /* 0x040fe400078cc0ff */
[----:B------:R-:W-:Y:S01]  /*113a60*/  LOP3.LUT R11, R11, 0xfffff7ff, RZ, 0xc0, !PT ;  /* 0xfffff7ff0b0b7812 */ /* 0x000fe200078ec0ff */
[----:B------:R1:W-:Y:S01]  /*113a70*/  @P2 STG.E desc[UR60][R8.64], R193 ;  /* 0x000000c108002986 */ /* 0x0003e2000c10193c */
[----:B------:R-:W-:-:S09]  /*113a80*/  LOP3.LUT P0, RZ, R208, 0x1000000, RZ, 0xc0, !PT ;  /* 0x01000000d0ff7812 */ /* 0x000fd2000780c0ff */
[----:B------:R-:W-:Y:S02]  /*113a90*/  @P6 LOP3.LUT R11, R11, 0x800, RZ, 0xfc, !PT ;  /* 0x000008000b0b6812 */ /* 0x000fe400078efcff */
[----:B------:R-:W-:Y:S01]  /*113aa0*/  LOP3.LUT P6, RZ, R208, 0x4000000, RZ, 0xc0, !PT ;  /* 0x04000000d0ff7812 */ /* 0x000fe200078cc0ff */
[----:B-1----:R-:W-:Y:S01]  /*113ab0*/  IMAD.WIDE R8, R187, 0x4, R28 ;  /* 0x00000004bb087825 */ /* 0x002fe200078e021c */
[----:B------:R-:W3:Y:S01]  /*113ac0*/  LDL.LU R193, [R1+0xc1c] ;  /* 0x000c1c0001c17983 */ /* 0x000ee20000300800 */
[----:B------:R-:W-:-:S03]  /*113ad0*/  LOP3.LUT R11, R11, 0xffffefff, RZ, 0xc0, !PT ;  /* 0xffffefff0b0b7812 */ /* 0x000fc600078ec0ff */
[----:B----4-:R1:W-:Y:S07]  /*113ae0*/  @P1 STG.E desc[UR60][R8.64], R194 ;  /* 0x000000c208001986 */ /* 0x0103ee000c10193c */
[----:B------:R-:W-:Y:S02]  /*113af0*/  @P6 LOP3.LUT R11, R11, 0x1000, RZ, 0xfc, !PT ;  /* 0x000010000b0b6812 */ /* 0x000fe400078efcff */
[----:B------:R-:W-:Y:S01]  /*113b00*/  LOP3.LUT P6, RZ, R208, 0x2000000, RZ, 0xc0, !PT ;  /* 0x02000000d0ff7812 */ /* 0x000fe200078cc0ff */
[----:B-1----:R-:W4:Y:S01]  /*113b10*/  LDL.LU R194, [R1+0xc0c] ;  /* 0x000c0c0001c27983 */ /* 0x002f220000300800 */
[----:B------:R-:W-:-:S05]  /*113b20*/  IMAD.WIDE R8, R187, 0x4, R26 ;  /* 0x00000004bb087825 */ /* 0x000fca00078e021a */
        /* <DEDUP_REMOVED lines=32> */
[----:B---3--:R1:W-:Y:S02]  /*113d30*/  @P6 STG.E desc[UR60][R8.64], R195 ;  /* 0x000000c308006986 */ /* 0x0083e4000c10193c */
[----:B-1----:R-:W-:-:S05]  /*113d40*/  IMAD.WIDE R8, R189, 0x4, R22 ;  /* 0x00000004bd087825 */ /* 0x002fca00078e0216 */
[----:B------:R1:W-:Y:S02]  /*113d50*/  @P5 STG.E desc[UR60][R8.64], R193 ;  /* 0x000000c108005986 */ /* 0x0003e4000c10193c */
[----:B-1----:R-:W-:-:S05]  /*113d60*/  IMAD.WIDE R8, R189, 0x4, R20 ;  /* 0x00000004bd087825 */ /* 0x002fca00078e0214 */
[----:B----4-:R1:W-:Y:S01]  /*113d70*/  @P4 STG.E desc[UR60][R8.64], R194 ;  /* 0x000000c208004986 */ /* 0x0103e2000c10193c */
[----:B------:R-:W-:-:S03]  /*113d80*/  LOP3.LUT P3, RZ, R2, 0x10, RZ, 0xc0, !PT ;  /* 0x0000001002ff7812 */ /* 0x000fc6000786c0ff */
[----:B-1----:R-:W3:Y:S01]  /*113d90*/  LDL.LU R194, [R1+0x9dc] ;  /* 0x0009dc0001c27983 */ /* 0x002ee20000300800 */
[C---:B------:R-:W-:Y:S01]  /*113da0*/  LOP3.LUT P2, RZ, R2.reuse, 0x20, RZ, 0xc0, !PT ;  /* 0x0000002002ff7812 */ /* 0x040fe2000784c0ff */
[----:B------:R-:W-:Y:S01]  /*113db0*/  IMAD.WIDE R8, R189, 0x4, R18 ;  /* 0x00000004bd087825 */ /* 0x000fe200078e0212 */
[----:B------:R-:W-:-:S07]  /*113dc0*/  LOP3.LUT P1, RZ, R2, 0x40, RZ, 0xc0, !PT ;  /* 0x0000004002ff7812 */ /* 0x000fce000782c0ff */
[----:B------:R1:W-:Y:S01]  /*113dd0*/  @P3 STG.E desc[UR60][R8.64], R192 ;  /* 0x000000c008003986 */ /* 0x0003e2000c10193c */
[----:B------:R-:W-:Y:S01]  /*113de0*/  LOP3.LUT P0, RZ, R2, 0x80, RZ, 0xc0, !PT ;  /* 0x0000008002ff7812 */ /* 0x000fe2000780c0ff */
[----:B-1----:R-:W-:Y:S02]  /*113df0*/  IMAD.WIDE R8, R189, 0x4, R16 ;  /* 0x00000004bd087825 */ /* 0x002fe400078e0210 */
[----:B------:R-:W4:Y:S04]  /*113e00*/  LDL.LU R192, [R1+0x61c] ;  /* 0x00061c0001c07983 */ /* 0x000f280000300800 */
[----:B------:R1:W-:Y:S04]  /*113e10*/  @P2 STG.E desc[UR60][R8.64], R203 ;  /* 0x000000cb08002986 */ /* 0x0003e8000c10193c */
[----:B------:R-:W4:Y:S01]  /*113e20*/  LDL.LU R189, [R1+0x57c] ;  /* 0x00057c0001bd7983 */ /* 0x000f220000300800 */
[----:B-1----:R-:W-:-:S05]  /*113e30*/  IMAD.WIDE R8, R201, 0x4, R30 ;  /* 0x00000004c9087825 */ /* 0x002fca00078e021e */
[----:B------:R1:W-:Y:S02]  /*113e40*/  @P1 STG.E desc[UR60][R8.64], R202 ;  /* 0x000000ca08001986 */ /* 0x0003e4000c10193c */
[----:B-1----:R-:W-:-:S05]  /*113e50*/  IMAD.WIDE R8, R201, 0x4, R28 ;  /* 0x00000004c9087825 */ /* 0x002fca00078e021c */
[----:B--2---:R1:W-:Y:S04]  /*113e60*/  @P0 STG.E desc[UR60][R8.64], R200 ;  /* 0x000000c808000986 */ /* 0x0043e8000c10193c */
[----:B-1----:R-:W2:Y:S01]  /*113e70*/  LDL.LU R200, [R1+0x53c] ;  /* 0x00053c0001c87983 */ /* 0x002ea20000300800 */
[C---:B------:R-:W-:Y:S02]  /*113e80*/  LOP3.LUT P6, RZ, R2.reuse, 0x20000, RZ, 0xc0, !PT ;  /* 0x0002000002ff7812 */ /* 0x040fe400078cc0ff */
[C---:B------:R-:W-:Y:S01]  /*113e90*/  LOP3.LUT P1, RZ, R2.reuse, 0x100, RZ, 0xc0, !PT ;  /* 0x0000010002ff7812 */ /* 0x040fe2000782c0ff */
[----:B------:R-:W2:Y:S01]  /*113ea0*/  LDL.LU R203, [R1+0x49c] ;  /* 0x00049c0001cb7983 */ /* 0x000ea20000300800 */
[C---:B------:R-:W-:Y:S02]  /*113eb0*/  LOP3.LUT P4, RZ, R2.reuse, 0x200, RZ, 0xc0, !PT ;  /* 0x0000020002ff7812 */ /* 0x040fe4000788c0ff */
[C---:B------:R-:W-:Y:S01]  /*113ec0*/  LOP3.LUT P3, RZ, R2.reuse, 0x400, RZ, 0xc0, !PT ;  /* 0x0000040002ff7812 */ /* 0x040fe2000786c0ff */
[----:B------:R-:W2:Y:S01]  /*113ed0*/  LDL.LU R202, [R1+0x2dc] ;  /* 0x0002dc0001ca7983 */ /* 0x000ea20000300800 */
[----:B------:R-:W-:-:S02]  /*113ee0*/  LOP3.LUT R2, R2, 0x7fffffff, RZ, 0xc0, !PT ;  /* 0x7fffffff02027812 */ /* 0x000fc400078ec0ff */
[----:B------:R-:W-:Y:S01]  /*113ef0*/  LOP3.LUT R11, R11, 0xfffffffe, RZ, 0xc0, !PT ;  /* 0xfffffffe0b0b7812 */ /* 0x000fe200078ec0ff */
[----:B------:R-:W-:Y:S01]  /*113f00*/  IMAD.WIDE R8, R201, 0x4, R26 ;  /* 0x00000004c9087825 */ /* 0x000fe200078e021a */
[----:B------:R-:W2:Y:S01]  /*113f10*/  LDL.LU R193, [R1+0x148] ;  /* 0x0001480001c17983 */ /* 0x000ea20000300800 */
[----:B------:R-:W-:-:S04]  /*113f20*/  @P6 LOP3.LUT R2, R2, 0x80000000, RZ, 0xfc, !PT ;  /* 0x8000000002026812 */ /* 0x000fc800078efcff */
[----:B------:R-:W-:-:S13]  /*113f30*/  LOP3.LUT P6, RZ, R2, 0x10000, RZ, 0xc0, !PT ;  /* 0x0001000002ff7812 */ /* 0x000fda00078cc0ff */
        /* <DEDUP_REMOVED lines=14> */
[----:B---3--:R1:W-:Y:S04]  /*114020*/  @P1 STG.E desc[UR60][R8.64], R194 ;  /* 0x000000c208001986 */ /* 0x0083e8000c10193c */
[----:B-1----:R-:W3:Y:S04]  /*114030*/  LDL.LU R194, [R1+0xcd0] ;  /* 0x000cd00001c27983 */ /* 0x002ee80000300800 */
[----:B------:R-:W3:Y:S01]  /*114040*/  LDL.LU R186, [R1+0xcc0] ;  /* 0x000cc00001ba7983 */ /* 0x000ee20000300800 */
[----:B------:R-:W-:-:S03]  /*114050*/  IMAD.WIDE R8, R201, 0x4, R24 ;  /* 0x00000004c9087825 */ /* 0x000fc600078e0218 */
[----:B------:R-:W3:Y:S04]  /*114060*/  LDL.LU R187, [R1+0xcb0] ;  /* 0x000cb00001bb7983 */ /* 0x000ee80000300800 */
[----:B----4-:R1:W-:Y:S02]  /*114070*/  @P4 STG.E desc[UR60][R8.64], R192 ;  /* 0x000000c008004986 */ /* 0x0103e4000c10193c */
[----:B-1----:R-:W-:-:S05]  /*114080*/  IMAD.WIDE R8, R201, 0x4, R22 ;  /* 0x00000004c9087825 */ /* 0x002fca00078e0216 */
[----:B------:R1:W-:Y:S02]  /*114090*/  @P3 STG.E desc[UR60][R8.64], R189 ;  /* 0x000000bd08003986 */ /* 0x0003e4000c10193c */
[----:B-1----:R-:W-:-:S05]  /*1140a0*/  IMAD.WIDE R8, R201, 0x4, R20 ;  /* 0x00000004c9087825 */ /* 0x002fca00078e0214 */
[----:B--2---:R1:W-:Y:S04]  /*1140b0*/  @P6 STG.E desc[UR60][R8.64], R200 ;  /* 0x000000c808006986 */ /* 0x0043e8000c10193c */
[----:B-1----:R-:W2:Y:S04]  /*1140c0*/  LDL.LU R200, [R1+0xca0] ;  /* 0x000ca00001c87983 */ /* 0x002ea80000300800 */
[----:B------:R-:W4:Y:S04]  /*1140d0*/  LDL.LU R199, [R1+0xc90] ;  /* 0x000c900001c77983 */ /* 0x000f280000300800 */
[----:B------:R-:W4:Y:S01]  /*1140e0*/  LDL.LU R197, [R1+0xc80] ;  /* 0x000c800001c57983 */ /* 0x000f220000300800 */
[----:B------:R-:W-:Y:S01]  /*1140f0*/  LOP3.LUT P6, RZ, R11, 0x10, RZ, 0xc0, !PT ;  /* 0x000000100bff7812 */ /* 0x000fe200078cc0ff */
[----:B------:R-:W-:-:S02]  /*114100*/  IMAD.WIDE R8, R201, 0x4, R18 ;  /* 0x00000004c9087825 */ /* 0x000fc400078e0212 */
[----:B------:R-:W4:Y:S04]  /*114110*/  LDL.LU R195, [R1+0xc70] ;  /* 0x000c700001c37983 */ /* 0x000f280000300800 */
[----:B------:R-:W4:Y:S01]  /*114120*/  LDL.LU R191, [R1+0xc60] ;  /* 0x000c600001bf7983 */ /* 0x000f220000300800 */
[----:B------:R-:W-:-:S03]  /*114130*/  LOP3.LUT P0, RZ, R2, 0x100000, RZ, 0xc0, !PT ;  /* 0x0010000002ff7812 */ /* 0x000fc6000780c0ff */
[----:B------:R-:W4:Y:S04]  /*114140*/  LDL.LU R198, [R1+0x14c] ;  /* 0x00014c0001c67983 */ /* 0x000f280000300800 */
[----:B------:R1:W-:Y:S01]  /*114150*/  @P6 STG.E desc[UR60][R8.64], R203 ;  /* 0x000000cb08006986 */ /* 0x0003e2000c10193c */
[----:B------:R-:W-:-:S03]  /*114160*/  LOP3.LUT P6, RZ, R11, 0x8, RZ, 0xc0, !PT ;  /* 0x000000080bff7812 */ /* 0x000fc600078cc0ff */
[----:B------:R-:W4:Y:S04]  /*114170*/  LDL.LU R4, [R1+0x150] ;  /* 0x0001500001047983 */ /* 0x000f280000300800 */
[----:B------:R-:W4:Y:S01]  /*114180*/  LDL.LU R196, [R1+0x2ce0] ;  /* 0x002ce00001c47983 */ /* 0x000f220000300800 */
[----:B-1----:R-:W-:-:S03]  /*114190*/  IMAD.WIDE R8, R201, 0x4, R16 ;  /* 0x00000004c9087825 */ /* 0x002fc600078e0210 */
[----:B------:R-:W4:Y:S04]  /*1141a0*/  LDL.LU R192, [R1+0x2cec] ;  /* 0x002cec0001c07983 */ /* 0x000f280000300800 */
[----:B------:R1:W-:Y:S01]  /*1141b0*/  @P6 STG.E desc[UR60][R8.64], R202 ;  /* 0x000000ca08006986 */ /* 0x0003e2000c10193c */
[----:B------:R-:W-:-:S03]  /*1141c0*/  LOP3.LUT P6, RZ, R11, 0x4, RZ, 0xc0, !PT ;  /* 0x000000040bff7812 */ /* 0x000fc600078cc0ff */
[----:B------:R-:W4:Y:S04]  /*1141d0*/  LDL.LU R189, [R1+0x2cf0] ;  /* 0x002cf00001bd7983 */ /* 0x000f280000300800 */
[----:B------:R-:W4:Y:S01]  /*1141e0*/  LDL.LU R203, [R1+0x2cf4] ;  /* 0x002cf40001cb7983 */ /* 0x000f220000300800 */
[----:B-1----:R-:W-:-:S03]  /*1141f0*/  IMAD.WIDE R8, R193, 0x4, R30 ;  /* 0x00000004c1087825 */ /* 0x002fc600078e021e */
[----:B------:R-:W4:Y:S04]  /*114200*/  LDL.LU R201, [R1+0x2cf8] ;  /* 0x002cf80001c97983 */ /* 0x000f280000300800 */
[----:B------:R-:W4:Y:S01]  /*114210*/  LDL.LU R202, [R1+0x2cfc] ;  /* 0x002cfc0001ca7983 */ /* 0x000f220000300800 */
[----:B------:R-:W-:-:S04]  /*114220*/  LOP3.LUT R2, R2, 0xdfffffff, RZ, 0xc0, !PT ;  /* 0xdfffffff02027812 */ /* 0x000fc800078ec0ff */
[----:B------:R-:W-:-:S04]  /*114230*/  @P0 LOP3.LUT R2, R2, 0x20000000, RZ, 0xfc, !PT ;  /* 0x2000000002020812 */ /* 0x000fc800078efcff */
[C---:B------:R-:W-:Y:S02]  /*114240*/  LOP3.LUT P0, RZ, R2.reuse, 0x80000, RZ, 0xc0, !PT ;  /* 0x0008000002ff7812 */ /* 0x040fe4000780c0ff */
[----:B------:R-:W-:-:S11]  /*114250*/  LOP3.LUT R2, R2, 0xbfffffff, RZ, 0xc0, !PT ;  /* 0xbfffffff02027812 */ /* 0x000fd600078ec0ff */
[----:B------:R-:W-:Y:S01]  /*114260*/  @P0 LOP3.LUT R2, R2, 0x40000000, RZ, 0xfc, !PT ;  /* 0x4000000002020812 */ /* 0x000fe200078efcff */
[----:B---3--:R1:W-:Y:S01]  /*114270*/  @P6 STG.E desc[UR60][R8.64], R194 ;  /* 0x000000c208006986 */ /* 0x0083e2000c10193c */
[----:B------:R-:W-:-:S03]  /*114280*/  LOP3.LUT P6, RZ, R11, 0x2, RZ, 0xc0, !PT ;  /* 0x000000020bff7812 */ /* 0x000fc600078cc0ff */
[----:B-1----:R-:W3:Y:S01]  /*114290*/  LDL.LU R194, [R1+0xad0] ;  /* 0x000ad00001c27983 */ /* 0x002ee20000300800 */
[----:B------:R-:W-:-:S09]  /*1142a0*/  IMAD.WIDE R8, R193, 0x4, R28 ;  /* 0x00000004c1087825 */ /* 0x000fd200078e021c */
[----:B------:R1:W-:Y:S01]  /*1142b0*/  @P6 STG.E desc[UR60][R8.64], R186 ;  /* 0x000000ba08006986 */ /* 0x0003e2000c10193c */
[----:B------:R-:W-:-:S03]  /*1142c0*/  LOP3.LUT P6, RZ, R11, 0x1, RZ, 0xc0, !PT ;  /* 0x000000010bff7812 */ /* 0x000fc600078cc0ff */
[----:B-1----:R-:W3:Y:S01]  /*1142d0*/  LDL.LU R186, [R1+0xa90] ;  /* 0x000a900001ba7983 */ /* 0x002ee20000300800 */
[----:B------:R-:W-:-:S09]  /*1142e0*/  IMAD.WIDE R8, R193, 0x4, R26 ;  /* 0x00000004c1087825 */ /* 0x000fd200078e021a */
[----:B------:R1:W-:Y:S01]  /*1142f0*/  @P6 STG.E desc[UR60][R8.64], R187 ;  /* 0x000000bb08006986 */ /* 0x0003e2000c10193c */
[----:B------:R-:W-:-:S03]  /*114300*/  LOP3.LUT P6, RZ, R2, 0x80000000, RZ, 0xc0, !PT ;  /* 0x8000000002ff7812 */ /* 0x000fc600078cc0ff */
[----:B-1----:R-:W3:Y:S01]  /*114310*/  LDL.LU R187, [R1+0xa70] ;  /* 0x000a700001bb7983 */ /* 0x002ee20000300800 */
[----:B------:R-:W-:Y:S01]  /*114320*/  IMAD.WIDE R8, R193, 0x4, R24 ;  /* 0x00000004c1087825 */ /* 0x000fe200078e0218 */
[----:B------:R-:W-:-:S08]  /*114330*/  LOP3.LUT P0, RZ, R2, 0x40000, RZ, 0xc0, !PT ;  /* 0x0004000002ff7812 */ /* 0x000fd0000780c0ff */
[----:B--2---:R1:W-:Y:S04]  /*114340*/  @P6 STG.E desc[UR60][R8.64], R200 ;  /* 0x000000c808006986 */ /* 0x0043e8000c10193c */
[----:B-1----:R-:W2:Y:S01]  /*114350*/  LDL.LU R200, [R1+0x660] ;  /* 0x0006600001c87983 */ /* 0x002ea20000300800 */
[----:B------:R-:W-:-:S05]  /*114360*/  IMAD.WIDE R8, R193, 0x4, R22 ;  /* 0x00000004c1087825 */ /* 0x000fca00078e0216 */
[----:B----4-:R1:W-:Y:S01]  /*114370*/  @P0 STG.E desc[UR60][R8.64], R199 ;  /* 0x000000c708000986 */ /* 0x0103e2000c10193c */
[----:B------:R-:W-:-:S03]  /*114380*/  LOP3.LUT P0, RZ, R2, 0x40000000, RZ, 0xc0, !PT ;  /* 0x4000000002ff7812 */ /* 0x000fc6000780c0ff */
[----:B-1----:R-:W4:Y:S01]  /*114390*/  LDL.LU R199, [R1+0x580] ;  /* 0x0005800001c77983 */ /* 0x002f220000300800 */
[----:B------:R-:W-:-:S09]  /*1143a0*/  IMAD.WIDE R8, R193, 0x4, R20 ;  /* 0x00000004c1087825 */ /* 0x000fd200078e0214 */
[----:B------:R1:W-:Y:S04]  /*1143b0*/  @P0 STG.E desc[UR60][R8.64], R197 ;  /* 0x000000c508000986 */ /* 0x0003e8000c10193c */
[----:B-1----:R-:W4:Y:S04]  /*1143c0*/  LDL.LU R197, [R1+0x550] ;  /* 0x0005500001c57983 */ /* 0x002f280000300800 */
[----:B------:R-:W4:Y:S01]  /*1143d0*/  LDL.LU R190, [R1+0x400] ;  /* 0x0004000001be7983 */ /* 0x000f220000300800 */
[C---:B------:R-:W-:Y:S02]  /*1143e0*/  LOP3.LUT P0, RZ, R2.reuse, 0x20000000, RZ, 0xc0, !PT ;  /* 0x2000000002ff7812 */ /* 0x040fe4000780c0ff */
[----:B------:R-:W-:Y:S01]  /*1143f0*/  LOP3.LUT P1, RZ, R2, 0x200000, RZ, 0xc0, !PT ;  /* 0x0020000002ff7812 */ /* 0x000fe2000782c0ff */
[----:B------:R-:W-:Y:S01]  /*114400*/  IMAD.WIDE R8, R193, 0x4, R18 ;  /* 0x00000004c1087825 */ /* 0x000fe200078e0212 */
[----:B------:R-:W-:-:S09]  /*114410*/  LOP3.LUT P2, RZ, R3, 0x80000, RZ, 0xc0, !PT ;  /* 0x0008000003ff7812 */ /* 0x000fd2000784c0ff */
[----:B------:R1:W-:Y:S02]  /*114420*/  @P0 STG.E desc[UR60][R8.64], R195 ;  /* 0x000000c308000986 */ /* 0x0003e4000c10193c */
[----:B-1----:R-:W-:Y:S02]  /*114430*/  IMAD.WIDE R8, R193, 0x4, R16 ;  /* 0x00000004c1087825 */ /* 0x002fe400078e0210 */
[----:B------:R-:W4:Y:S04]  /*114440*/  LDL.LU R195, [R1+0x2ce4] ;  /* 0x002ce40001c37983 */ /* 0x000f280000300800 */
[----:B------:R-:W4:Y:S04]  /*114450*/  LDL.LU R193, [R1+0x2ce8] ;  /* 0x002ce80001c17983 */ /* 0x000f280000300800 */
[----:B------:R1:W-:Y:S04]  /*114460*/  @P1 STG.E desc[UR60][R8.64], R191 ;  /* 0x000000bf08001986 */ /* 0x0003e8000c10193c */
[----:B-1----:R-:W4:Y:S01]  /*114470*/  LDL.LU R191, [R1+0x2c0] ;  /* 0x0002c00001bf7983 */ /* 0x002f220000300800 */
[----:B------:R-:W-:Y:S01]  /*114480*/  IMAD.WIDE R8, R198, 0x4, R30 ;  /* 0x00000004c6087825 */ /* 0x000fe200078e021e */
[----:B------:R-:W-:-:S02]  /*114490*/  LOP3.LUT P5, RZ, R3, 0x200000, RZ, 0xc0, !PT ;  /* 0x0020000003ff7812 */ /* 0x000fc400078ac0ff */
[C---:B------:R-:W-:Y:S02]  /*1144a0*/  LOP3.LUT P4, RZ, R3.reuse, 0x400000, RZ, 0xc0, !PT ;  /* 0x0040000003ff7812 */ /* 0x040fe4000788c0ff */
[----:B------:R-:W-:Y:S01]  /*1144b0*/  LOP3.LUT P3, RZ, R3, 0x8, RZ, 0xc0, !PT ;  /* 0x0000000803ff7812 */ /* 0x000fe2000786c0ff */
[----:B---3--:R1:W-:Y:S04]  /*1144c0*/  @P2 STG.E desc[UR60][R8.64], R194 ;  /* 0x000000c208002986 */ /* 0x0083e8000c10193c */
[----:B-1----:R-:W3:Y:S01]  /*1144d0*/  LDL.LU R194, [R1+0xcd4] ;  /* 0x000cd40001c27983 */ /* 0x002ee20000300800 */
[----:B------:R-:W-:-:S05]  /*1144e0*/  IMAD.WIDE R8, R198, 0x4, R28 ;  /* 0x00000004c6087825 */ /* 0x000fca00078e021c */
[----:B------:R1:W-:Y:S04]  /*1144f0*/  @P5 STG.E desc[UR60][R8.64], R186 ;  /* 0x000000ba08005986 */ /* 0x0003e8000c10193c */
[----:B-1----:R-:W3:Y:S01]  /*114500*/  LDL.LU R186, [R1+0xcc4] ;  /* 0x000cc40001ba7983 */ /* 0x002ee20000300800 */
[----:B------:R-:W-:-:S05]  /*114510*/  IMAD.WIDE R8, R198, 0x4, R26 ;  /* 0x00000004c6087825 */ /* 0x000fca00078e021a */
[----:B------:R1:W-:Y:S01]  /*114520*/  @P4 STG.E desc[UR60][R8.64], R187 ;  /* 0x000000bb08004986 */ /* 0x0003e2000c10193c */
[----:B------:R-:W-:-:S03]  /*114530*/  ISETP.LT.AND P4, PT, R192, UR4, !P3 ;  /* 0x00000004c0007c0c */ /* 0x000fc6000df81270 */
[----:B-1----:R-:W3:Y:S01]  /*114540*/  LDL.LU R187, [R1+0xcb4] ;  /* 0x000cb40001bb7983 */ /* 0x002ee20000300800 */
[----:B------:R-:W-:-:S09]  /*114550*/  IMAD.WIDE R8, R198, 0x4, R24 ;  /* 0x00000004c6087825 */ /* 0x000fd200078e0218 */
[----:B--2---:R1:W-:Y:S04]  /*114560*/  @P4 STG.E desc[UR60][R8.64], R200 ;  /* 0x000000c808004986 */ /* 0x0043e8000c10193c */
[----:B-1----:R-:W2:Y:S01]  /*114570*/  LDL.LU R200, [R1+0xca4] ;  /* 0x000ca40001c87983 */ /* 0x002ea20000300800 */
[----:B------:R-:W-:Y:S01]  /*114580*/  ISETP.LT.AND P4, PT, R189, UR4, !P3 ;  /* 0x00000004bd007c0c */ /* 0x000fe2000df81270 */
[----:B------:R-:W-:-:S12]  /*114590*/  IMAD.WIDE R8, R198, 0x4, R22 ;  /* 0x00000004c6087825 */ /* 0x000fd800078e0216 */
[----:B----4-:R1:W-:Y:S01]  /*1145a0*/  @P4 STG.E desc[UR60][R8.64], R199 ;  /* 0x000000c708004986 */ /* 0x0103e2000c10193c */
[----:B------:R-:W-:-:S03]  /*1145b0*/  ISETP.LT.AND P4, PT, R203, UR4, !P3 ;  /* 0x00000004cb007c0c */ /* 0x000fc6000df81270 */
[----:B-1----:R-:W4:Y:S01]  /*1145c0*/  LDL.LU R199, [R1+0xc94] ;  /* 0x000c940001c77983 */ /* 0x002f220000300800 */
[----:B------:R-:W-:-:S09]  /*1145d0*/  IMAD.WIDE R8, R198, 0x4, R20 ;  /* 0x00000004c6087825 */ /* 0x000fd200078e0214 */
[----:B------:R1:W-:Y:S01]  /*1145e0*/  @P4 STG.E desc[UR60][R8.64], R197 ;  /* 0x000000c508004986 */ /* 0x0003e2000c10193c */
[----:B------:R-:W-:-:S03]  /*1145f0*/  ISETP.LT.AND P4, PT, R201, UR4, !P3 ;  /* 0x00000004c9007c0c */ /* 0x000fc6000df81270 */
[----:B-1----:R-:W4:Y:S01]  /*114600*/  LDL.LU R197, [R1+0xc84] ;  /* 0x000c840001c57983 */ /* 0x002f220000300800 */
[----:B------:R-:W-:-:S09]  /*114610*/  IMAD.WIDE R8, R198, 0x4, R18 ;  /* 0x00000004c6087825 */ /* 0x000fd200078e0212 */
[----:B------:R1:W-:Y:S02]  /*114620*/  @P4 STG.E desc[UR60][R8.64], R190 ;  /* 0x000000be08004986 */ /* 0x0003e4000c10193c */
[----:B-1----:R-:W-:Y:S02]  /*114630*/  IMAD.WIDE R8, R198, 0x4, R16 ;  /* 0x00000004c6087825 */ /* 0x002fe400078e0210 */
[----:B------:R-:W4:Y:S01]  /*114640*/  LDL.LU R198, [R1+0xc74] ;  /* 0x000c740001c67983 */ /* 0x000f220000300800 */
[----:B------:R-:W-:Y:S02]  /*114650*/  ISETP.LT.AND P3, PT, R202, UR4, !P3 ;  /* 0x00000004ca007c0c */ /* 0x000fe4000df61270 */
[----:B------:R-:W-:Y:S01]  /*114660*/  LOP3.LUT P6, RZ, R3, 0x4, RZ, 0xc0, !PT ;  /* 0x0000000403ff7812 */ /* 0x000fe200078cc0ff */
[----:B------:R-:W4:Y:S04]  /*114670*/  LDL.LU R190, [R1+0x154] ;  /* 0x0001540001be7983 */ /* 0x000f280000300800 */
[----:B------:R-:W4:Y:S06]  /*114680*/  LDL.LU R209, [R1+0x158] ;  /* 0x0001580001d17983 */ /* 0x000f2c0000300800 */
[----:B------:R1:W-:Y:S01]  /*114690*/  @P3 STG.E desc[UR60][R8.64], R191 ;  /* 0x000000bf08003986 */ /* 0x0003e2000c10193c */
[----:B------:R-:W-:Y:S01]  /*1146a0*/  ISETP.LT.AND P3, PT, R196, UR4, !P6 ;  /* 0x00000004c4007c0c */ /* 0x000fe2000f761270 */
[----:B-1----:R-:W-:-:S12]  /*1146b0*/  IMAD.WIDE R8, R4, 0x4, R30 ;  /* 0x0000000404087825 */ /* 0x002fd800078e021e */
[----:B---3--:R1:W-:Y:S01]  /*1146c0*/  @P3 STG.E desc[UR60][R8.64], R194 ;  /* 0x000000c208003986 */ /* 0x0083e2000c10193c */
[----:B------:R-:W-:-:S03]  /*1146d0*/  ISETP.LT.AND P3, PT, R195, UR4, !P6 ;  /* 0x00000004c3007c0c */ /* 0x000fc6000f761270 */
[----:B-1----:R-:W3:Y:S01]  /*1146e0*/  LDL.LU R194, [R1+0xc64] ;  /* 0x000c640001c27983 */ /* 0x002ee20000300800 */
[----:B------:R-:W-:-:S03]  /*1146f0*/  IMAD.WIDE R8, R4, 0x4, R28 ;  /* 0x0000000404087825 */ /* 0x000fc600078e021c */
[----:B------:R-:W3:Y:S06]  /*114700*/  LDL.LU R191, [R1+0xad4] ;  /* 0x000ad40001bf7983 */ /* 0x000eec0000300800 */
[----:B------:R1:W-:Y:S01]  /*114710*/  @P3 STG.E desc[UR60][R8.64], R186 ;  /* 0x000000ba08003986 */ /* 0x0003e2000c10193c */
[----:B------:R-:W-:Y:S01]  /*114720*/  ISETP.LT.AND P3, PT, R193, UR4, !P6 ;  /* 0x00000004c1007c0c */ /* 0x000fe2000f761270 */
[----:B-1----:R-:W-:Y:S02]  /*114730*/  IMAD.WIDE R8, R4, 0x4, R26 ;  /* 0x0000000404087825 */ /* 0x002fe400078e021a */
[----:B------:R-:W3:Y:S10]  /*114740*/  LDL.LU R186, [R1+0xa94] ;  /* 0x000a940001ba7983 */ /* 0x000ef40000300800 */
[----:B------:R1:W-:Y:S01]  /*114750*/  @P3 STG.E desc[UR60][R8.64], R187 ;  /* 0x000000bb08003986 */ /* 0x0003e2000c10193c */
[----:B------:R-:W-:Y:S01]  /*114760*/  ISETP.LT.AND P3, PT, R192, UR4, !P6 ;  /* 0x00000004c0007c0c */ /* 0x000fe2000f761270 */
[----:B-1----:R-:W-:-:S12]  /*114770*/  IMAD.WIDE R8, R4, 0x4, R24 ;  /* 0x0000000404087825 */ /* 0x002fd800078e0218 */
[----:B--2---:R1:W-:Y:S04]  /*114780*/  @P3 STG.E desc[UR60][R8.64], R200 ;  /* 0x000000c808003986 */ /* 0x0043e8000c10193c */
[----:B-1----:R-:W2:Y:S01]  /*114790*/  LDL.LU R200, [R1+0xa74] ;  /* 0x000a740001c87983 */ /* 0x002ea20000300800 */
[----:B------:R-:W-:-:S03]  /*1147a0*/  ISETP.LT.AND P3, PT, R189, UR4, !P6 ;  /* 0x00000004bd007c0c */ /* 0x000fc6000f761270 */
[----:B------:R-:W2:Y:S01]  /*1147b0*/  LDL.LU R187, [R1+0x664] ;  /* 0x0006640001bb7983 */ /* 0x000ea20000300800 */
[----:B------:R-:W-:-:S09]  /*1147c0*/  IMAD.WIDE R8, R4, 0x4, R22 ;  /* 0x0000000404087825 */ /* 0x000fd200078e0216 */
        /* <DEDUP_REMOVED lines=8> */
[----:B------:R1:W-:Y:S04]  /*114850*/  @P3 STG.E desc[UR60][R8.64], R198 ;  /* 0x000000c608003986 */ /* 0x0003e8000c10193c */
[----:B-1----:R-:W4:Y:S01]  /*114860*/  LDL.LU R198, [R1+0x404] ;  /* 0x0004040001c67983 */ /* 0x002f220000300800 */
[----:B------:R-:W-:Y:S01]  /*114870*/  ISETP.LT.AND P6, PT, R202, UR4, !P6 ;  /* 0x00000004ca007c0c */ /* 0x000fe2000f7c1270 */
[----:B------:R-:W-:Y:S01]  /*114880*/  IMAD.WIDE R8, R4, 0x4, R16 ;  /* 0x0000000404087825 */ /* 0x000fe200078e0210 */
[----:B------:R-:W-:Y:S01]  /*114890*/  LOP3.LUT P5, RZ, R3, 0x2, RZ, 0xc0, !PT ;  /* 0x0000000203ff7812 */ /* 0x000fe200078ac0ff */
[----:B------:R-:W4:Y:S10]  /*1148a0*/  LDL.LU R4, [R1+0x15c] ;  /* 0x00015c0001047983 */ /* 0x000f340000300800 */
[----:B---3--:R1:W-:Y:S01]  /*1148b0*/  @P6 STG.E desc[UR60][R8.64], R194 ;  /* 0x000000c208006986 */ /* 0x0083e2000c10193c */
[----:B------:R-:W-:-:S03]  /*1148c0*/  ISETP.LT.AND P6, PT, R196, UR4, !P5 ;  /* 0x00000004c4007c0c */ /* 0x000fc6000efc1270 */
[----:B-1----:R-:W3:Y:S01]  /*1148d0*/  LDL.LU R194, [R1+0x2c4] ;  /* 0x0002c40001c27983 */ /* 0x002ee20000300800 */
[----:B------:R-:W-:-:S09]  /*1148e0*/  IMAD.WIDE R8, R190, 0x4, R30 ;  /* 0x00000004be087825 */ /* 0x000fd200078e021e */
[----:B------:R1:W-:Y:S01]  /*1148f0*/  @P6 STG.E desc[UR60][R8.64], R191 ;  /* 0x000000bf08006986 */ /* 0x0003e2000c10193c */
[----:B------:R-:W-:-:S03]  /*114900*/  ISETP.LT.AND P6, PT, R195, UR4, !P5 ;  /* 0x00000004c3007c0c */ /* 0x000fc6000efc1270 */
[----:B-1----:R-:W3:Y:S01]  /*114910*/  LDL.LU R191, [R1+0xcd8] ;  /* 0x000cd80001bf7983 */ /* 0x002ee20000300800 */
[----:B------:R-:W-:-:S09]  /*114920*/  IMAD.WIDE R8, R190, 0x4, R28 ;  /* 0x00000004be087825 */ /* 0x000fd200078e021c */
        /* <DEDUP_REMOVED lines=8> */
[----:B------:R1:W-:Y:S01]  /*1149b0*/  @P6 STG.E desc[UR60][R8.64], R187 ;  /* 0x000000bb08006986 */ /* 0x0003e2000c10193c */
[----:B------:R-:W-:-:S03]  /*1149c0*/  ISETP.LT.AND P6, PT, R189, UR4, !P5 ;  /* 0x00000004bd007c0c */ /* 0x000fc6000efc1270 */
[----:B-1----:R-:W2:Y:S01]  /*1149d0*/  LDL.LU R187, [R1+0xca8] ;  /* 0x000ca80001bb7983 */ /* 0x002ea20000300800 */
        /* <DEDUP_REMOVED lines=81> */
[----:B------:R-:W-:-:S11]  /*114ef0*/  LOP3.LUT P6, RZ, R3, 0x20, RZ, 0xc0, !PT ;  /* 0x0000002003ff7812 */ /* 0x000fd600078cc0ff */
        /* <DEDUP_REMOVED lines=35> */
[----:B------:R-:W-:Y:S01]  /*115130*/  ISETP.LT.AND P0, PT, R196, UR4, !P5 ;  /* 0x00000004c4007c0c */ /* 0x000fe2000ef01270 */
[----:B-1----:R-:W-:-:S02]  /*115140*/  IMAD.WIDE R8, R209, 0x4, R30 ;  /* 0x00000004d1087825 */ /* 0x002fc400078e021e */
[----:B------:R-:W3:Y:S10]  /*115150*/  LDL.LU R194, [R1+0x2cc] ;  /* 0x0002cc0001c27983 */ /* 0x000ef40000300800 */
[----:B------:R1:W-:Y:S01]  /*115160*/  @P0 STG.E desc[UR60][R8.64], R191 ;  /* 0x000000bf08000986 */ /* 0x0003e2000c10193c */
[----:B------:R-:W-:Y:S01]  /*115170*/  ISETP.LT.AND P0, PT, R195, UR4, !P5 ;  /* 0x00000004c3007c0c */ /* 0x000fe2000ef01270 */
[----:B-1----:R-:W-:-:S02]  /*115180*/  IMAD.WIDE R8, R209, 0x4, R28 ;  /* 0x00000004d1087825 */ /* 0x002fc400078e021c */
        /* <DEDUP_REMOVED lines=30> */
[----:B------:R-:W-:-:S03]  /*115370*/  IMAD.WIDE R8, R4, 0x4, R30 ;  /* 0x0000000404087825 */ /* 0x000fc600078e021e */
[----:B------:R-:W3:Y:S06]  /*115380*/  LDL.LU R209, [R1+0x170] ;  /* 0x0001700001d17983 */ /* 0x000eec0000300800 */
        /* <DEDUP_REMOVED lines=266> */
[----:B------:R-:W4:Y:S04]  /*116430*/  LDL.LU R4, [R1+0x2a8] ;  /* 0x0002a80001047983 */ /* 0x000f280000300800 */
[----:B------:R-:W4:Y:S06]  /*116440*/  LDL.LU R190, [R1+0xe00] ;  /* 0x000e000001be7983 */ /* 0x000f2c0000300800 */
[----:B---3--:R1:W-:Y:S01]  /*116450*/  @P0 STG.E desc[UR60][R8.64], R194 ;  /* 0x000000c208000986 */ /* 0x0083e2000c10193c */
[----:B------:R-:W-:Y:S01]  /*116460*/  ISETP.LT.AND P0, PT, R196, UR4, !P5 ;  /* 0x00000004c4007c0c */ /* 0x000fe2000ef01270 */
[----:B-1----:R-:W-:-:S02]  /*116470*/  IMAD.WIDE R8, R209, 0x4, R30 ;  /* 0x00000004d1087825 */ /* 0x002fc400078e021e */
[----:B------:R-:W3:Y:S10]  /*116480*/  LDL.LU R194, [R1+0x2ac] ;  /* 0x0002ac0001c27983 */ /* 0x000ef40000300800 */
[----:B--2---:R1:W-:Y:S01]  /*116490*/  @P0 STG.E desc[UR60][R8.64], R200 ;  /* 0x000000c808000986 */ /* 0x0043e2000c10193c */
[----:B------:R-:W-:-:S03]  /*1164a0*/  ISETP.LT.AND P0, PT, R195, UR4, !P5 ;  /* 0x00000004c3007c0c */ /* 0x000fc6000ef01270 */
[----:B-1----:R-:W2:Y:S01]  /*1164b0*/  LDL.LU R200, [R1+0xdf0] ;  /* 0x000df00001c87983 */ /* 0x002ea20000300800 */
        /* <DEDUP_REMOVED lines=27> */
[----:B------:R1:W-:Y:S01]  /*116670*/  @P0 STG.E desc[UR60][R8.64], R190 ;  /* 0x000000be08000986 */ /* 0x0003e2000c10193c */
[----:B------:R-:W-:-:S03]  /*116680*/  ISETP.LT.AND P0, PT, R196, UR4, !P4 ;  /* 0x00000004c4007c0c */ /* 0x000fc6000e701270 */
[----:B-1----:R-:W4:Y:S01]  /*116690*/  LDL.LU R190, [R1+0x5b0] ;  /* 0x0005b00001be7983 */ /* 0x002f220000300800 */
[----:B------:R-:W-:-:S09]  /*1166a0*/  IMAD.WIDE R8, R4, 0x4, R30 ;  /* 0x0000000404087825 */ /* 0x000fd200078e021e */
[----:B--2---:R1:W-:Y:S01]  /*1166b0*/  @P0 STG.E desc[UR60][R8.64], R200 ;  /* 0x000000c808000986 */ /* 0x0043e2000c10193c */
[----:B------:R-:W-:-:S03]  /*1166c0*/  ISETP.LT.AND P0, PT, R195, UR4, !P4 ;  /* 0x00000004c3007c0c */ /* 0x000fc6000e701270 */
[----:B-1----:R-:W2:Y:S01]  /*1166d0*/  LDL.LU R200, [R1+0xe74] ;  /* 0x000e740001c87983 */ /* 0x002ea20000300800 */
[----:B------:R-:W-:-:S09]  /*1166e0*/  IMAD.WIDE R8, R4, 0x4, R28 ;  /* 0x0000000404087825 */ /* 0x000fd200078e021c */
        /* <DEDUP_REMOVED lines=60> */
[----:B------:R1:W-:Y:S01]  /*116ab0*/  @P0 STG.E desc[UR60][R8.64], R190 ;  /* 0x000000be08000986 */ /* 0x0003e2000c10193c */
[----:B------:R-:W-:Y:S01]  /*116ac0*/  ISETP.LT.AND P0, PT, R196, UR4, !P5 ;  /* 0x00000004c4007c0c */ /* 0x000fe2000ef01270 */
[----:B-1----:R-:W-:-:S12]  /*116ad0*/  IMAD.WIDE R8, R209, 0x4, R30 ;  /* 0x00000004d1087825 */ /* 0x002fd800078e021e */
[----:B--2---:R1:W-:Y:S01]  /*116ae0*/  @P0 STG.E desc[UR60][R8.64], R200 ;  /* 0x000000c808000986 */ /* 0x0043e2000c10193c */
[----:B------:R-:W-:-:S03]  /*116af0*/  ISETP.LT.AND P0, PT, R195, UR4, !P5 ;  /* 0x00000004c3007c0c */ /* 0x000fc6000ef01270 */
[----:B-1----:R-:W2:Y:S01]  /*116b00*/  LDL.LU R200, [R1+0x5b4] ;  /* 0x0005b40001c87983 */ /* 0x002ea20000300800 */
[----:B------:R-:W-:-:S03]  /*116b10*/  IMAD.WIDE R8, R209, 0x4, R28 ;  /* 0x00000004d1087825 */ /* 0x000fc600078e021c */
[----:B------:R-:W2:Y:S06]  /*116b20*/  LDL.LU R190, [R1+0xe78] ;  /* 0x000e780001be7983 */ /* 0x000eac0000300800 */
[----:B---3--:R1:W-:Y:S01]  /*116b30*/  @P0 STG.E desc[UR60][R8.64], R191 ;  /* 0x000000bf08000986 */ /* 0x0083e2000c10193c */
[----:B------:R-:W-:Y:S01]  /*116b40*/  ISETP.LT.AND P0, PT, R193, UR4, !P5 ;  /* 0x00000004c1007c0c */ /* 0x000fe2000ef01270 */
[----:B-1----:R-:W-:-:S12]  /*116b50*/  IMAD.WIDE R8, R209, 0x4, R26 ;  /* 0x00000004d1087825 */ /* 0x002fd800078e021a */
        /* <DEDUP_REMOVED lines=17> */
[----:B-1----:R-:W4:Y:S04]  /*116c70*/  LDL.LU R198, [R1+0xe28] ;  /* 0x000e280001c67983 */ /* 0x002f280000300800 */
[----:B------:R-:W4:Y:S01]  /*116c80*/  LDL.LU R191, [R1+0xe18] ;  /* 0x000e180001bf7983 */ /* 0x000f220000300800 */
[----:B------:R-:W-:Y:S01]  /*116c90*/  ISETP.LT.AND P0, PT, R202, UR4, !P5 ;  /* 0x00000004ca007c0c */ /* 0x000fe2000ef01270 */
[----:B------:R-:W-:Y:S01]  /*116ca0*/  IMAD.WIDE R8, R209, 0x4, R16 ;  /* 0x00000004d1087825 */ /* 0x000fe200078e0210 */
[----:B------:R-:W-:Y:S01]  /*116cb0*/  LOP3.LUT P1, RZ, R2, 0x8000000, RZ, 0xc0, !PT ;  /* 0x0800000002ff7812 */ /* 0x000fe2000782c0ff */
[----:B------:R-:W4:Y:S10]  /*116cc0*/  LDL.LU R209, [R1+0x2bc] ;  /* 0x0002bc0001d17983 */ /* 0x000f340000300800 */
[----:B--2---:R1:W-:Y:S01]  /*116cd0*/  @P0 STG.E desc[UR60][R8.64], R200 ;  /* 0x000000c808000986 */ /* 0x0043e2000c10193c */
[----:B------:R-:W-:-:S03]  /*116ce0*/  ISETP.LT.AND P0, PT, R196, UR4, !P1 ;  /* 0x00000004c4007c0c */ /* 0x000fc6000cf01270 */
[----:B-1----:R-:W2:Y:S01]  /*116cf0*/  LDL.LU R200, [R1+0xe08] ;  /* 0x000e080001c87983 */ /* 0x002ea20000300800 */
[----:B------:R-:W-:-:S09]  /*116d00*/  IMAD.WIDE R8, R194, 0x4, R30 ;  /* 0x00000004c2087825 */ /* 0x000fd200078e021e */
[----:B------:R1:W-:Y:S01]  /*116d10*/  @P0 STG.E desc[UR60][R8.64], R190 ;  /* 0x000000be08000986 */ /* 0x0003e2000c10193c */
        /* <DEDUP_REMOVED lines=26> */
[----:B------:R-:W-:-:S03]  /*116ec0*/  ISETP.LT.AND P1, PT, R202, UR4, !P1 ;  /* 0x00000004ca007c0c */ /* 0x000fc6000cf21270 */
[----:B------:R-:W4:Y:S10]  /*116ed0*/  LDL.LU R191, [R1+0x328] ;  /* 0x0003280001bf7983 */ /* 0x000f340000300800 */
[----:B--2---:R1:W-:Y:S01]  /*116ee0*/  @P1 STG.E desc[UR60][R8.64], R200 ;  /* 0x000000c808001986 */ /* 0x0043e2000c10193c */
[----:B------:R-:W-:-:S04]  /*116ef0*/  LOP3.LUT P1, RZ, R5, 0x10, RZ, 0xc0, !PT ;  /* 0x0000001005ff7812 */ /* 0x000fc8000782c0ff */
[----:B------:R-:W-:Y:S01]  /*116f00*/  ISETP.LT.AND P0, PT, R196, UR4, !P1 ;  /* 0x00000004c4007c0c */ /* 0x000fe2000cf01270 */
[----:B-1----:R-:W2:Y:S01]  /*116f10*/  LDL.LU R200, [R1+0x5b8] ;  /* 0x0005b80001c87983 */ /* 0x002ea20000300800 */
[----:B------:R-:W-:-:S11]  /*116f20*/  IMAD.WIDE R8, R4, 0x4, R30 ;  /* 0x0000000404087825 */ /* 0x000fd600078e021e */
        /* <DEDUP_REMOVED lines=63> */
[----:B--2---:R1:W-:Y:S01]  /*117320*/  @P0 STG.E desc[UR60][R8.64], R200 ;  /* 0x000000c808000986 */ /* 0x0043e2000c10193c */
[----:B------:R-:W-:-:S03]  /*117330*/  ISETP.LT.AND P0, PT, R196, UR4, !P6 ;  /* 0x00000004c4007c0c */ /* 0x000fc6000f701270 */
[----:B-1----:R-:W2:Y:S01]  /*117340*/  LDL.LU R200, [R1+0x5bc] ;  /* 0x0005bc0001c87983 */ /* 0x002ea20000300800 */
[----:B------:R-:W-:-:S03]  /*117350*/  IMAD.WIDE R8, R191, 0x4, R30 ;  /* 0x00000004bf087825 */ /* 0x000fc600078e021e */
[----:B------:R-:W2:Y:S06]  /*117360*/  LDL.LU R209, [R1+0xf30] ;  /* 0x000f300001d17983 */ /* 0x000eac0000300800 */
[----:B------:R1:W-:Y:S01]  /*117370*/  @P0 STG.E desc[UR60][R8.64], R190 ;  /* 0x000000be08000986 */ /* 0x0003e2000c10193c */
[----:B------:R-:W-:Y:S01]  /*117380*/  ISETP.LT.AND P0, PT, R195, UR4, !P6 ;  /* 0x00000004c3007c0c */ /* 0x000fe2000f701270 */
[----:B-1----:R-:W-:-:S12]  /*117390*/  IMAD.WIDE R8, R191, 0x4, R28 ;  /* 0x00000004bf087825 */ /* 0x002fd800078e021c */
        /* <DEDUP_REMOVED lines=22> */
[----:B------:R-:W-:Y:S02]  /*117500*/  ISETP.LT.AND P0, PT, R202, UR4, !P6 ;  /* 0x00000004ca007c0c */ /* 0x000fe4000f701270 */
[C---:B------:R-:W-:Y:S01]  /*117510*/  LOP3.LUT P2, RZ, R2.reuse, 0x4000000, RZ, 0xc0, !PT ;  /* 0x0400000002ff7812 */ /* 0x040fe2000784c0ff */
[----:B------:R-:W4:Y:S01]  /*117520*/  LDL.LU R190, [R1+0x394] ;  /* 0x0003940001be7983 */ /* 0x000f220000300800 */
[C---:B------:R-:W-:Y:S02]  /*117530*/  LOP3.LUT P3, RZ, R2.reuse, 0x2000000, RZ, 0xc0, !PT ;  /* 0x0200000002ff7812 */ /* 0x040fe4000786c0ff */
[----:B------:R-:W-:-:S02]  /*117540*/  LOP3.LUT P4, RZ, R2, 0x1000000, RZ, 0xc0, !PT ;  /* 0x0100000002ff7812 */ /* 0x000fc4000788c0ff */
[C---:B------:R-:W-:Y:S02]  /*117550*/  LOP3.LUT P5, RZ, R2.reuse, 0x800000, RZ, 0xc0, !PT ;  /* 0x0080000002ff7812 */ /* 0x040fe400078ac0ff */
[----:B------:R-:W-:Y:S01]  /*117560*/  LOP3.LUT P6, RZ, R2, 0x400000, RZ, 0xc0, !PT ;  /* 0x0040000002ff7812 */ /* 0x000fe200078cc0ff */
[----:B------:R-:W-:Y:S01]  /*117570*/  IMAD.WIDE R2, R191, 0x4, R16 ;  /* 0x00000004bf027825 */ /* 0x000fe200078e0210 */
[----:B------:R-:W-:Y:S01]  /*117580*/  LOP3.LUT P1, RZ, R5, 0x800, RZ, 0xc0, !PT ;  /* 0x0000080005ff7812 */ /* 0x000fe2000782c0ff */
[----:B------:R-:W4:Y:S04]  /*117590*/  LDL.LU R191, [R1+0xec0] ;  /* 0x000ec00001bf7983 */ /* 0x000f280000300800 */
[----:B--2---:R1:W-:Y:S01]  /*1175a0*/  @P0 STG.E desc[UR60][R2.64], R200 ;  /* 0x000000c802000986 */ /* 0x0043e2000c10193c */
[----:B------:R-:W-:Y:S01]  /*1175b0*/  ISETP.LT.AND P0, PT, R196, UR4, !P1 ;  /* 0x00000004c4007c0c */ /* 0x000fe2000cf01270 */
[----:B-1----:R-:W-:-:S02]  /*1175c0*/  IMAD.WIDE R2, R4, 0x4, R30 ;  /* 0x0000000404027825 */ /* 0x002fc400078e021e */
[----:B------:R-:W2:Y:S10]  /*1175d0*/  LDL.LU R200, [R1+0x320] ;  /* 0x0003200001c87983 */ /* 0x000eb40000300800 */
        /* <DEDUP_REMOVED lines=27> */
[----:B------:R-:W-:-:S12]  /*117790*/  IMAD.WIDE R2, R4, 0x4, R16 ;  /* 0x0000000404027825 */ /* 0x000fd800078e0210 */
        /* <DEDUP_REMOVED lines=31> */
[----:B------:R-:W-:Y:S01]  /*117990*/  ISETP.LT.AND P0, PT, R196, UR4, !P3 ;  /* 0x00000004c4007c0c */ /* 0x000fe2000df01270 */
[----:B------:R-:W-:Y:S02]  /*1179a0*/  IMAD.WIDE R2, R190, 0x4, R16 ;  /* 0x00000004be027825 */ /* 0x000fe400078e0210 */
[----:B------:R-:W4:Y:S08]  /*1179b0*/  LDL.LU R190, [R1+0x398] ;  /* 0x0003980001be7983 */ /* 0x000f300000300800 */
[----:B------:R1:W-:Y:S02]  /*1179c0*/  @P2 STG.E desc[UR60][R2.64], R191 ;  /* 0x000000bf02002986 */ /* 0x0003e4000c10193c */
[----:B-1----:R-:W-:-:S02]  /*1179d0*/  IMAD.WIDE R2, R200, 0x4, R30 ;  /* 0x00000004c8027825 */ /* 0x002fc400078e021e */
[----:B------:R-:W4:Y:S04]  /*1179e0*/  LDL.LU R191, [R1+0xec4] ;  /* 0x000ec40001bf7983 */ /* 0x000f280000300800 */
[----:B--2---:R1:W-:Y:S01]  /*1179f0*/  @P0 STG.E desc[UR60][R2.64], R209 ;  /* 0x000000d102000986 */ /* 0x0043e2000c10193c */
[----:B------:R-:W-:Y:S01]  /*117a00*/  ISETP.LT.AND P0, PT, R195, UR4, !P3 ;  /* 0x00000004c3007c0c */ /* 0x000fe2000df01270 */
[----:B-1----:R-:W-:-:S12]  /*117a10*/  IMAD.WIDE R2, R200, 0x4, R28 ;  /* 0x00000004c8027825 */ /* 0x002fd800078e021c */
[----:B---3--:R1:W-:Y:S01]  /*117a20*/  @P0 STG.E desc[UR60][R2.64], R186 ;  /* 0x000000ba02000986 */ /* 0x0083e2000c10193c */
[----:B------:R-:W-:-:S03]  /*117a30*/  ISETP.LT.AND P0, PT, R193, UR4, !P3 ;  /* 0x00000004c1007c0c */ /* 0x000fc6000df01270 */
[----:B-1----:R-:W2:Y:S01]  /*117a40*/  LDL.LU R186, [R1+0xeb4] ;  /* 0x000eb40001ba7983 */ /* 0x002ea20000300800 */
        /* <DEDUP_REMOVED lines=19> */
[----:B------:R-:W-:-:S03]  /*117b80*/  IMAD.WIDE R2, R200, 0x4, R16 ;  /* 0x00000004c8027825 */ /* 0x000fc600078e0210 */
[----:B------:R-:W4:Y:S01]  /*117b90*/  LDL.LU R200, [R1+0x644] ;  /* 0x0006440001c87983 */ /* 0x000f220000300800 */
[----:B------:R-:W-:Y:S02]  /*117ba0*/  ISETP.LT.AND P3, PT, R202, UR4, !P3 ;  /* 0x00000004ca007c0c */ /* 0x000fe4000df61270 */
[----:B------:R-:W-:Y:S01]  /*117bb0*/  LOP3.LUT P1, RZ, R5, 0x10000, RZ, 0xc0, !PT ;  /* 0x0001000005ff7812 */ /* 0x000fe2000782c0ff */
[----:B------:R-:W4:Y:S03]  /*117bc0*/  LDL.LU R4, [R1+0x39c] ;  /* 0x00039c0001047983 */ /* 0x000f260000300800 */
[----:B------:R-:W-:Y:S01]  /*117bd0*/  ISETP.LT.AND P0, PT, R196, UR4, !P1 ;  /* 0x00000004c4007c0c */ /* 0x000fe2000cf01270 */
[----:B------:R-:W4:Y:S06]  /*117be0*/  LDL.LU R209, [R1+0x5a0] ;  /* 0x0005a00001d17983 */ /* 0x000f2c0000300800 */
[----:B------:R1:W-:Y:S04]  /*117bf0*/  @P3 STG.E desc[UR60][R2.64], R191 ;  /* 0x000000bf02003986 */ /* 0x0003e8000c10193c */
[----:B-1----:R-:W4:Y:S01]  /*117c00*/  LDL.LU R191, [R1+0x4b4] ;  /* 0x0004b40001bf7983 */ /* 0x002f220000300800 */
[----:B------:R-:W-:-:S05]  /*117c10*/  IMAD.WIDE R2, R190, 0x4, R30 ;  /* 0x00000004be027825 */ /* 0x000fca00078e021e */
        /* <DEDUP_REMOVED lines=150> */
[----:B------:R-:W-:-:S03]  /*118580*/  IMAD.WIDE R2, R4, 0x4, R22 ;  /* 0x0000000404027825 */ /* 0x000fc600078e0216 */
[----:B------:R-:W4:Y:S06]  /*118590*/  LDL.LU R190, [R1+0xf70] ;  /* 0x000f700001be7983 */ /* 0x000f2c0000300800 */
[----:B------:R1:W-:Y:S01]  /*1185a0*/  @P0 STG.E desc[UR60][R2.64], R198 ;  /* 0x000000c602000986 */ /* 0x0003e2000c10193c */
[----:B------:R-:W-:Y:S01]  /*1185b0*/  ISETP.LT.AND P0, PT, R203, UR4, !P2 ;  /* 0x00000004cb007c0c */ /* 0x000fe2000d701270 */
[----:B-1----:R-:W-:-:S12]  /*1185c0*/  IMAD.WIDE R2, R4, 0x4, R20 ;  /* 0x0000000404027825 */ /* 0x002fd800078e0214 */
        /* <DEDUP_REMOVED lines=13> */
[----:B-1----:R-:W-:-:S02]  /*1186a0*/  IMAD.WIDE R2, R209, 0x4, R30 ;  /* 0x00000004d1027825 */ /* 0x002fc400078e021e */
[----:B------:R-:W4:Y:S10]  /*1186b0*/  LDL.LU R191, [R1+0xf64] ;  /* 0x000f640001bf7983 */ /* 0x000f340000300800 */
        /* <DEDUP_REMOVED lines=31> */
[----:B------:R-:W-:Y:S01]  /*1188b0*/  ISETP.LT.AND P0, PT, R196, UR4, !P1 ;  /* 0x00000004c4007c0c */ /* 0x000fe2000cf01270 */
[----:B-1----:R-:W-:-:S12]  /*1188c0*/  IMAD.WIDE R2, R198, 0x4, R30 ;  /* 0x00000004c6027825 */ /* 0x002fd800078e021e */
        /* <DEDUP_REMOVED lines=135> */
[----:B------:R-:W-:Y:S01]  /*119140*/  ISETP.LT.AND P0, PT, R195, UR4, !P2 ;  /* 0x00000004c3007c0c */ /* 0x000fe2000d701270 */
[----:B-1----:R-:W-:Y:S02]  /*119150*/  IMAD.WIDE R2, R191, 0x4, R28 ;  /* 0x00000004bf027825 */ /* 0x002fe400078e021c */
[----:B------:R-:W2:Y:S10]  /*119160*/  LDL.LU R186, [R1+0xfbc] ;  /* 0x000fbc0001ba7983 */ /* 0x000eb40000300800 */
[----:B---3--:R1:W-:Y:S01]  /*119170*/  @P0 STG.E desc[UR60][R2.64], R187 ;  /* 0x000000bb02000986 */ /* 0x0083e2000c10193c */
[----:B------:R-:W-:Y:S01]  /*119180*/  ISETP.LT.AND P0, PT, R193, UR4, !P2 ;  /* 0x00000004c1007c0c */ /* 0x000fe2000d701270 */
[----:B-1----:R-:W-:-:S02]  /*119190*/  IMAD.WIDE R2, R191, 0x4, R26 ;  /* 0x00000004bf027825 */ /* 0x002fc400078e021a */
[----:B------:R-:W3:Y:S10]  /*1191a0*/  LDL.LU R187, [R1+0xfac] ;  /* 0x000fac0001bb7983 */ /* 0x000ef40000300800 */
[----:B----4-:R1:W-:Y:S01]  /*1191b0*/  @P0 STG.E desc[UR60][R2.64], R199 ;  /* 0x000000c702000986 */ /* 0x0103e2000c10193c */
[----:B------:R-:W-:Y:S01]  /*1191c0*/  ISETP.LT.AND P0, PT, R192, UR4, !P2 ;  /* 0x00000004c0007c0c */ /* 0x000fe2000d701270 */
[----:B-1----:R-:W-:-:S02]  /*1191d0*/  IMAD.WIDE R2, R191, 0x4, R24 ;  /* 0x00000004bf027825 */ /* 0x002fc400078e0218 */
[----:B------:R-:W4:Y:S10]  /*1191e0*/  LDL.LU R199, [R1+0xf9c] ;  /* 0x000f9c0001c77983 */ /* 0x000f340000300800 */
[----:B------:R1:W-:Y:S01]  /*1191f0*/  @P0 STG.E desc[UR60][R2.64], R197 ;  /* 0x000000c502000986 */ /* 0x0003e2000c10193c */
[----:B------:R-:W-:Y:S01]  /*119200*/  ISETP.LT.AND P0, PT, R189, UR4, !P2 ;  /* 0x00000004bd007c0c */ /* 0x000fe2000d701270 */
[----:B-1----:R-:W-:-:S02]  /*119210*/  IMAD.WIDE R2, R191, 0x4, R22 ;  /* 0x00000004bf027825 */ /* 0x002fc400078e0216 */
[----:B------:R-:W4:Y:S10]  /*119220*/  LDL.LU R197, [R1+0xf8c] ;  /* 0x000f8c0001c57983 */ /* 0x000f340000300800 */
[----:B------:R1:W-:Y:S01]  /*119230*/  @P0 STG.E desc[UR60][R2.64], R190 ;  /* 0x000000be02000986 */ /* 0x0003e2000c10193c */
[----:B------:R-:W-:Y:S01]  /*119240*/  ISETP.LT.AND P0, PT, R203, UR4, !P2 ;  /* 0x00000004cb007c0c */ /* 0x000fe2000d701270 */
[----:B-1----:R-:W-:-:S12]  /*119250*/  IMAD.WIDE R2, R191, 0x4, R20 ;  /* 0x00000004bf027825 */ /* 0x002fd800078e0214 */
[----:B------:R1:W-:Y:S04]  /*119260*/  @P0 STG.E desc[UR60][R2.64], R194 ;  /* 0x000000c202000986 */ /* 0x0003e8000c10193c */
[----:B-1----:R-:W4:Y:S01]  /*119270*/  LDL.LU R194, [R1+0xf7c] ;  /* 0x000f7c0001c27983 */ /* 0x002f220000300800 */
[----:B------:R-:W-:-:S03]  /*119280*/  ISETP.LT.AND P0, PT, R201, UR4, !P2 ;  /* 0x00000004c9007c0c */ /* 0x000fc6000d701270 */
[----:B------:R-:W4:Y:S01]  /*119290*/  LDL.LU R210, [R1+0xf5c] ;  /* 0x000f5c0001d27983 */ /* 0x000f220000300800 */
[----:B------:R-:W-:-:S09]  /*1192a0*/  IMAD.WIDE R2, R191, 0x4, R18 ;  /* 0x00000004bf027825 */ /* 0x000fd200078e0212 */
[----:B------:R1:W-:Y:S04]  /*1192b0*/  @P0 STG.E desc[UR60][R2.64], R200 ;  /* 0x000000c802000986 */ /* 0x0003e8000c10193c */
[----:B-1----:R-:W4:Y:S04]  /*1192c0*/  LDL.LU R200, [R1+0xf4c] ;  /* 0x000f4c0001c87983 */ /* 0x002f280000300800 */
[----:B------:R-:W4:Y:S01]  /*1192d0*/  LDL.LU R209, [R1+0x78c] ;  /* 0x00078c0001d17983 */ /* 0x000f220000300800 */
[----:B------:R-:W-:-:S03]  /*1192e0*/  ISETP.LT.AND P0, PT, R202, UR4, !P2 ;  /* 0x00000004ca007c0c */ /* 0x000fc6000d701270 */
[----:B------:R-:W4:Y:S01]  /*1192f0*/  LDL.LU R190, [R1+0x74c] ;  /* 0x00074c0001be7983 */ /* 0x000f220000300800 */
[----:B------:R-:W-:Y:S01]  /*119300*/  IMAD.WIDE R2, R191, 0x4, R16 ;  /* 0x00000004bf027825 */ /* 0x000fe200078e0210 */
[----:B------:R-:W-:Y:S02]  /*119310*/  LOP3.LUT P3, RZ, R6, 0x20, RZ, 0xc0, !PT ;  /* 0x0000002006ff7812 */ /* 0x000fe4000786c0ff */
        /* <DEDUP_REMOVED lines=25> */
[----:B------:R-:W-:Y:S01]  /*1194b0*/  ISETP.LT.AND P0, PT, R201, UR4, !P3 ;  /* 0x00000004c9007c0c */ /* 0x000fe2000df01270 */
[----:B-1----:R-:W-:-:S12]  /*1194c0*/  IMAD.WIDE R2, R4, 0x4, R18 ;  /* 0x0000000404027825 */ /* 0x002fd800078e0212 */
[----:B------:R1:W-:Y:S01]  /*1194d0*/  @P0 STG.E desc[UR60][R2.64], R200 ;  /* 0x000000c802000986 */ /* 0x0003e2000c10193c */
[----:B------:R-:W-:-:S03]  /*1194e0*/  ISETP.LT.AND P0, PT, R202, UR4, !P3 ;  /* 0x00000004ca007c0c */ /* 0x000fc6000df01270 */
[----:B-1----:R-:W4:Y:S01]  /*1194f0*/  LDL.LU R200, [R1+0xff8] ;  /* 0x000ff80001c87983 */ /* 0x002f220000300800 */
[----:B------:R-:W-:Y:S01]  /*119500*/  IMAD.WIDE R2, R4, 0x4, R16 ;  /* 0x0000000404027825 */ /* 0x000fe200078e0210 */
[----:B------:R-:W-:-:S08]  /*119510*/  LOP3.LUT P1, RZ, R6, 0x80, RZ, 0xc0, !PT ;  /* 0x0000008006ff7812 */ /* 0x000fd0000782c0ff */
[----:B------:R1:W-:Y:S01]  /*119520*/  @P0 STG.E desc[UR60][R2.64], R209 ;  /* 0x000000d102000986 */ /* 0x0003e2000c10193c */
[----:B------:R-:W-:Y:S01]  /*119530*/  ISETP.LT.AND P0, PT, R196, UR4, !P1 ;  /* 0x00000004c4007c0c */ /* 0x000fe2000cf01270 */
[----:B-1----:R-:W-:-:S12]  /*119540*/  IMAD.WIDE R2, R198, 0x4, R30 ;  /* 0x00000004c6027825 */ /* 0x002fd800078e021e */
[----:B------:R1:W-:Y:S01]  /*119550*/  @P0 STG.E desc[UR60][R2.64], R190 ;  /* 0x000000be02000986 */ /* 0x0003e2000c10193c */
[----:B------:R-:W-:Y:S01]  /*119560*/  ISETP.LT.AND P0, PT, R195, UR4, !P1 ;  /* 0x00000004c3007c0c */ /* 0x000fe2000cf01270 */
[----:B-1----:R-:W-:-:S12]  /*119570*/  IMAD.WIDE R2, R198, 0x4, R28 ;  /* 0x00000004c6027825 */ /* 0x002fd800078e021c */
[----:B------:R1:W-:Y:S01]  /*119580*/  @P0 STG.E desc[UR60][R2.64], R191 ;  /* 0x000000bf02000986 */ /* 0x0003e2000c10193c */
[----:B------:R-:W-:Y:S01]  /*119590*/  ISETP.LT.AND P0, PT, R193, UR4, !P1 ;  /* 0x00000004c1007c0c */ /* 0x000fe2000cf01270 */
[----:B-1----:R-:W-:-:S12]  /*1195a0*/  IMAD.WIDE R2, R198, 0x4, R26 ;  /* 0x00000004c6027825 */ /* 0x002fd800078e021a */
[----:B--2---:R1:W-:Y:S01]  /*1195b0*/  @P0 STG.E desc[UR60][R2.64], R186 ;  /* 0x000000ba02000986 */ /* 0x0043e2000c10193c */
[----:B------:R-:W-:Y:S01]  /*1195c0*/  ISETP.LT.AND P0, PT, R192, UR4, !P1 ;  /* 0x00000004c0007c0c */ /* 0x000fe2000cf01270 */
[----:B-1----:R-:W-:-:S12]  /*1195d0*/  IMAD.WIDE R2, R198, 0x4, R24 ;  /* 0x00000004c6027825 */ /* 0x002fd800078e0218 */
[----:B---3--:R1:W-:Y:S01]  /*1195e0*/  @P0 STG.E desc[UR60][R2.64], R187 ;  /* 0x000000bb02000986 */ /* 0x0083e2000c10193c */
[----:B------:R-:W-:Y:S01]  /*1195f0*/  ISETP.LT.AND P0, PT, R189, UR4, !P1 ;  /* 0x00000004bd007c0c */ /* 0x000fe2000cf01270 */
[----:B-1----:R-:W-:-:S12]  /*119600*/  IMAD.WIDE R2, R198, 0x4, R22 ;  /* 0x00000004c6027825 */ /* 0x002fd800078e0216 */
[----:B----4-:R1:W-:Y:S01]  /*119610*/  @P0 STG.E desc[UR60][R2.64], R199 ;  /* 0x000000c702000986 */ /* 0x0103e2000c10193c */
[----:B------:R-:W-:Y:S01]  /*119620*/  ISETP.LT.AND P0, PT, R203, UR4, !P1 ;  /* 0x00000004cb007c0c */ /* 0x000fe2000cf01270 */
[----:B-1----:R-:W-:-:S12]  /*119630*/  IMAD.WIDE R2, R198, 0x4, R20 ;  /* 0x00000004c6027825 */ /* 0x002fd800078e0214 */
[----:B------:R1:W-:Y:S01]  /*119640*/  @P0 STG.E desc[UR60][R2.64], R197 ;  /* 0x000000c502000986 */ /* 0x0003e2000c10193c */
[----:B------:R-:W-:Y:S01]  /*119650*/  ISETP.LT.AND P0, PT, R201, UR4, !P1 ;  /* 0x00000004c9007c0c */ /* 0x000fe2000cf01270 */
[----:B-1----:R-:W-:-:S12]  /*119660*/  IMAD.WIDE R2, R198, 0x4, R18 ;  /* 0x00000004c6027825 */ /* 0x002fd800078e0212 */
[----:B------:R1:W-:Y:S04]  /*119670*/  @P0 STG.E desc[UR60][R2.64], R194 ;  /* 0x000000c202000986 */ /* 0x0003e8000c10193c */
[----:B-1----:R-:W2:Y:S01]  /*119680*/  LDL.LU R194, [R1+0x1000] ;  /* 0x0010000001c27983 */ /* 0x002ea20000300800 */
[----:B------:R-:W-:Y:S01]  /*119690*/  ISETP.LT.AND P0, PT, R202, UR4, !P1 ;  /* 0x00000004ca007c0c */ /* 0x000fe2000cf01270 */
[----:B------:R-:W-:Y:S02]  /*1196a0*/  IMAD.WIDE R2, R198, 0x4, R16 ;  /* 0x00000004c6027825 */ /* 0x000fe400078e0210 */
[----:B------:R-:W3:Y:S01]  /*1196b0*/  LDL.LU R198, [R1+0x1020] ;  /* 0x0010200001c67983 */ /* 0x000ee20000300800 */
[----:B------:R-:W-:-:S09]  /*1196c0*/  LOP3.LUT P2, RZ, R6, 0x200, RZ, 0xc0, !PT ;  /* 0x0000020006ff7812 */ /* 0x000fd2000784c0ff */
        /* <DEDUP_REMOVED lines=23> */
[----:B-1----:R-:W-:Y:S02]  /*119840*/  IMAD.WIDE R2, R200, 0x4, R16 ;  /* 0x00000004c8027825 */ /* 0x002fe400078e0210 */
[----:B------:R-:W4:Y:S01]  /*119850*/  LDL.LU R200, [R1+0x1024] ;  /* 0x0010240001c87983 */ /* 0x000f220000300800 */
[----:B------:R-:W-:-:S09]  /*119860*/  LOP3.LUT P3, RZ, R6, 0x800, RZ, 0xc0, !PT ;  /* 0x0000080006ff7812 */ /* 0x000fd2000786c0ff */
[----:B------:R2:W-:Y:S01]  /*119870*/  @P0 STG.E desc[UR60][R2.64], R216 ;  /* 0x000000d802000986 */ /* 0x0005e2000c10193c */
[----:B------:R-:W-:Y:S01]  /*119880*/  ISETP.LT.AND P0, PT, R196, UR4, !P3 ;  /* 0x00000004c4007c0c */ /* 0x000fe2000df01270 */
[----:B--2---:R-:W-:-:S12]  /*119890*/  IMAD.WIDE R2, R194, 0x4, R30 ;  /* 0x00000004c2027825 */ /* 0x004fd800078e021e */
        /* <DEDUP_REMOVED lines=18> */
[----:B------:R1:W-:Y:S02]  /*1199c0*/  @P0 STG.E desc[UR60][R2.64], R112 ;  /* 0x0000007002000986 */ /* 0x0003e4000c10193c */
[----:B-1----:R-:W-:Y:S02]  /*1199d0*/  IMAD.WIDE R2, R194, 0x4, R16 ;  /* 0x00000004c2027825 */ /* 0x002fe400078e0210 */
[----:B------:R-:W2:Y:S01]  /*1199e0*/  LDL.LU R194, [R1+0x101c] ;  /* 0x00101c0001c27983 */ /* 0x000ea20000300800 */
[----:B------:R-:W-:Y:S02]  /*1199f0*/  ISETP.LT.AND P0, PT, R202, UR4, !P3 ;  /* 0x00000004ca007c0c */ /* 0x000fe4000df01270 */
[----:B------:R-:W-:-:S11]  /*119a00*/  LOP3.LUT P1, RZ, R6, 0x4000, RZ, 0xc0, !PT ;  /* 0x0000400006ff7812 */ /* 0x000fd6000782c0ff */
[----:B------:R3:W-:Y:S01]  /*119a10*/  @P0 STG.E desc[UR60][R2.64], R108 ;  /* 0x0000006c02000986 */ /* 0x0007e2000c10193c */
[----:B------:R-:W-:Y:S01]  /*119a20*/  ISETP.LT.AND P0, PT, R196, UR4, !P1 ;  /* 0x00000004c4007c0c */ /* 0x000fe2000cf01270 */
[----:B---3--:R-:W-:-:S12]  /*119a30*/  IMAD.WIDE R2, R198, 0x4, R30 ;  /* 0x00000004c6027825 */ /* 0x008fd800078e021e */
        /* <DEDUP_REMOVED lines=19> */
[----:B------:R-:W-:Y:S02]  /*119b70*/  ISETP.LT.AND P0, PT, R202, UR4, !P1 ;  /* 0x00000004ca007c0c */ /* 0x000fe4000cf01270 */
[----:B------:R-:W-:Y:S01]  /*119b80*/  LOP3.LUT P2, RZ, R6, 0x10000, RZ, 0xc0, !PT ;  /* 0x0001000006ff7812 */ /* 0x000fe2000784c0ff */
[----:B-1----:R-:W-:Y:S02]  /*119b90*/  IMAD.WIDE R2, R198, 0x4, R16 ;  /* 0x00000004c6027825 */ /* 0x002fe400078e0210 */
[----:B------:R-:W3:Y:S08]  /*119ba0*/  LDL.LU R198, [R1+0x1018] ;  /* 0x0010180001c67983 */ /* 0x000ef00000300800 */
[----:B------:R4:W-:Y:S01]  /*119bb0*/  @P0 STG.E desc[UR60][R2.64], R217 ;  /* 0x000000d902000986 */ /* 0x0009e2000c10193c */
[----:B------:R-:W-:Y:S01]  /*119bc0*/  ISETP.LT.AND P0, PT, R196, UR4, !P2 ;  /* 0x00000004c4007c0c */ /* 0x000fe2000d701270 */
[----:B----4-:R-:W-:-:S12]  /*119bd0*/  IMAD.WIDE R2, R200, 0x4, R30 ;  /* 0x00000004c8027825 */ /* 0x010fd800078e021e */
        /* <DEDUP_REMOVED lines=22> */
[----:B------:R-:W4:Y:S08]  /*119d40*/  LDL.LU R200, [R1+0x1014] ;  /* 0x0010140001c87983 */ /* 0x000f300000300800 */
        /* <DEDUP_REMOVED lines=46> */
[----:B------:R-:W-:Y:S02]  /*11a030*/  LOP3.LUT P2, RZ, R5, 0x2000, RZ, 0xc0, !PT ;  /* 0x0000200005ff7812 */ /* 0x000fe4000784c0ff */
[----:B------:R-:W-:Y:S01]  /*11a040*/  ISETP.LT.AND P1, PT, R202, UR4, !P1 ;  /* 0x00000004ca007c0c */ /* 0x000fe2000cf21270 */
[----:B-1----:R-:W-:-:S08]  /*11a050*/  IMAD.WIDE R2, R198, 0x4, R18 ;  /* 0x00000004c6027825 */ /* 0x002fd000078e0212 */
[----:B------:R1:W-:Y:S01]  /*11a060*/  @P0 STG.E desc[UR60][R2.64], R114 ;  /* 0x0000007202000986 */ /* 0x0003e2000c10193c */
[----:B------:R-:W-:Y:S02]  /*11a070*/  ISETP.LT.AND P0, PT, R196, UR4, !P2 ;  /* 0x00000004c4007c0c */ /* 0x000fe4000d701270 */
[----:B------:R-:W-:Y:S01]  /*11a080*/  LOP3.LUT P3, RZ, R5, 0x2, RZ, 0xc0, !PT ;  /* 0x0000000205ff7812 */ /* 0x000fe2000786c0ff */
[----:B-1----:R-:W-:Y:S02]  /*11a090*/  IMAD.WIDE R2, R198, 0x4, R16 ;  /* 0x00000004c6027825 */ /* 0x002fe400078e0210 */
[----:B------:R-:W3:Y:S04]  /*11a0a0*/  LDL.LU R198, [R1+0x100c] ;  /* 0x00100c0001c67983 */ /* 0x000ee80000300800 */
[----:B------:R1:W-:Y:S01]  /*11a0b0*/  @P1 STG.E desc[UR60][R2.64], R110 ;  /* 0x0000006e02001986 */ /* 0x0003e2000c10193c */
[----:B------:R-:W-:Y:S01]  /*11a0c0*/  ISETP.LT.AND P1, PT, R195, UR4, !P2 ;  /* 0x00000004c3007c0c */ /* 0x000fe2000d721270 */
[----:B----4-:R-:W-:-:S05]  /*11a0d0*/  IMAD.WIDE R4, R200, 0x4, R30 ;  /* 0x00000004c8047825 */ /* 0x010fca00078e021e */
[----:B------:R4:W-:Y:S01]  /*11a0e0*/  @P0 STG.E desc[UR60][R4.64], R247 ;  /* 0x000000f704000986 */ /* 0x0009e2000c10193c */
[----:B------:R-:W-:Y:S01]  /*11a0f0*/  ISETP.LT.AND P0, PT, R193, UR4, !P2 ;  /* 0x00000004c1007c0c */ /* 0x000fe2000d701270 */
[----:B-1----:R-:W-:-:S05]  /*11a100*/  IMAD.WIDE R2, R200, 0x4, R28 ;  /* 0x00000004c8027825 */ /* 0x002fca00078e021c */
[----:B------:R1:W-:Y:S01]  /*11a110*/  @P1 STG.E desc[UR60][R2.64], R243 ;  /* 0x000000f302001986 */ /* 0x0003e2000c10193c */
[----:B----4-:R-:W-:Y:S01]  /*11a120*/  IMAD.WIDE R4, R200, 0x4, R26 ;  /* 0x00000004c8047825 */ /* 0x010fe200078e021a */
[----:B------:R-:W-:-:S05]  /*11a130*/  ISETP.LT.AND P1, PT, R192, UR4, !P2 ;  /* 0x00000004c0007c0c */ /* 0x000fca000d721270 */
[----:B------:R4:W-:Y:S01]  /*11a140*/  @P0 STG.E desc[UR60][R4.64], R239 ;  /* 0x000000ef04000986 */ /* 0x0009e2000c10193c */
[----:B------:R-:W-:Y:S01]  /*11a150*/  ISETP.LT.AND P0, PT, R189, UR4, !P2 ;  /* 0x00000004bd007c0c */ /* 0x000fe2000d701270 */
[----:B------:R-:W-:-:S04]  /*11a160*/  IMAD.WIDE R6, R200, 0x4, R24 ;  /* 0x00000004c8067825 */ /* 0x000fc800078e0218 */
[----:B------:R-:W-:Y:S02]  /*11a170*/  IMAD.WIDE R8, R200, 0x4, R22 ;  /* 0x00000004c8087825 */ /* 0x000fe400078e0216 */
[----:B------:R2:W-:Y:S01]  /*11a180*/  @P1 STG.E desc[UR60][R6.64], R235 ;  /* 0x000000eb06001986 */ /* 0x0005e2000c10193c */
[----:B------:R-:W-:-:S05]  /*11a190*/  ISETP.LT.AND P1, PT, R203, UR4, !P2 ;  /* 0x00000004cb007c0c */ /* 0x000fca000d721270 */
[----:B------:R2:W-:Y:S01]  /*11a1a0*/  @P0 STG.E desc[UR60][R8.64], R231 ;  /* 0x000000e708000986 */ /* 0x0005e2000c10193c */
[----:B------:R-:W-:Y:S01]  /*11a1b0*/  ISETP.LT.AND P0, PT, R201, UR4, !P2 ;  /* 0x00000004c9007c0c */ /* 0x000fe2000d701270 */
[----:B------:R-:W-:-:S04]  /*11a1c0*/  IMAD.WIDE R10, R200, 0x4, R20 ;  /* 0x00000004c80a7825 */ /* 0x000fc800078e0214 */
[----:B-1----:R-:W-:Y:S01]  /*11a1d0*/  IMAD.WIDE R2, R200, 0x4, R18 ;  /* 0x00000004c8027825 */ /* 0x002fe200078e0212 */
[----:B------:R-:W-:-:S03]  /*11a1e0*/  ISETP.LT.AND P2, PT, R202, UR4, !P2 ;  /* 0x00000004ca007c0c */ /* 0x000fc6000d741270 */
[----:B----4-:R-:W-:Y:S02]  /*11a1f0*/  IMAD.WIDE R4, R200, 0x4, R16 ;  /* 0x00000004c8047825 */ /* 0x010fe400078e0210 */
[----:B------:R-:W4:Y:S04]  /*11a200*/  LDL.LU R200, [R1+0x1008] ;  /* 0x0010080001c87983 */ /* 0x000f280000300800 */
[----:B------:R1:W-:Y:S01]  /*11a210*/  @P1 STG.E desc[UR60][R10.64], R227 ;  /* 0x000000e30a001986 */ /* 0x0003e2000c10193c */
[----:B------:R-:W-:-:S03]  /*11a220*/  ISETP.LT.AND P1, PT, R196, UR4, !P3 ;  /* 0x00000004c4007c0c */ /* 0x000fc6000df21270 */
[----:B------:R1:W-:Y:S01]  /*11a230*/  @P0 STG.E desc[UR60][R2.64], R223 ;  /* 0x000000df02000986 */ /* 0x0003e2000c10193c */
[----:B------:R-:W-:-:S03]  /*11a240*/  ISETP.LT.AND P0, PT, R195, UR4, !P3 ;  /* 0x00000004c3007c0c */ /* 0x000fc6000df01270 */
[----:B------:R1:W-:Y:S01]  /*11a250*/  @P2 STG.E desc[UR60][R4.64], R219 ;  /* 0x000000db04002986 */ /* 0x0003e2000c10193c */
[----:B--2---:R-:W-:-:S04]  /*11a260*/  IMAD.WIDE R6, R194, 0x4, R30 ;  /* 0x00000004c2067825 */ /* 0x004fc800078e021e */
[C---:B------:R-:W-:Y:S01]  /*11a270*/  IMAD.WIDE R8, R194.reuse, 0x4, R28 ;  /* 0x00000004c2087825 */ /* 0x040fe200078e021c */
[----:B------:R2:W-:Y:S03]  /*11a280*/  @P1 STG.E desc[UR60][R6.64], R215 ;  /* 0x000000d706001986 */ /* 0x0005e6000c10193c */
[C---:B-1----:R-:W-:Y:S01]  /*11a290*/  IMAD.WIDE R10, R194.reuse, 0x4, R26 ;  /* 0x00000004c20a7825 */ /* 0x042fe200078e021a */
[----:B------:R1:W-:Y:S03]  /*11a2a0*/  @P0 STG.E desc[UR60][R8.64], R47 ;  /* 0x0000002f08000986 */ /* 0x0003e6000c10193c */
[----:B------:R-:W-:-:S04]  /*11a2b0*/  IMAD.WIDE R2, R194, 0x4, R24 ;  /* 0x00000004c2027825 */ /* 0x000fc800078e0218 */
[----:B------:R-:W-:-:S04]  /*11a2c0*/  IMAD.WIDE R12, R194, 0x4, R22 ;  /* 0x00000004c20c7825 */ /* 0x000fc800078e0216 */
[----:B------:R-:W-:-:S04]  /*11a2d0*/  IMAD.WIDE R4, R194, 0x4, R20 ;  /* 0x00000004c2047825 */ /* 0x000fc800078e0214 */
[----:B--2---:R-:W-:-:S04]  /*11a2e0*/  IMAD.WIDE R6, R194, 0x4, R18 ;  /* 0x00000004c2067825 */ /* 0x004fc800078e0212 */
[----:B-1----:R-:W-:Y:S02]  /*11a2f0*/  IMAD.WIDE R8, R194, 0x4, R16 ;  /* 0x00000004c2087825 */ /* 0x002fe400078e0210 */
[----:B------:R-:W2:Y:S01]  /*11a300*/  LDL.LU R194, [R1+0x1004] ;  /* 0x0010040001c27983 */ /* 0x000ea20000300800 */
[----:B------:R-:W-:Y:S02]  /*11a310*/  ISETP.LT.AND P2, PT, R193, UR4, !P3 ;  /* 0x00000004c1007c0c */ /* 0x000fe4000df41270 */
[----:B------:R-:W-:Y:S01]  /*11a320*/  ISETP.LT.AND P1, PT, R192, UR4, !P3 ;  /* 0x00000004c0007c0c */ /* 0x000fe2000df21270 */
[----:B------:R-:W2:Y:S01]  /*11a330*/  LDL.LU R33, [R1+0x5a88] ;  /* 0x005a880001217983 */ /* 0x000ea20000300800 */
[----:B------:R-:W-:-:S03]  /*11a340*/  ISETP.LT.AND P0, PT, R189, UR4, !P3 ;  /* 0x00000004bd007c0c */ /* 0x000fc6000df01270 */
[----:B------:R-:W2:Y:S06]  /*11a350*/  LDL.LU R32, [R1+0x5a84] ;  /* 0x005a840001207983 */ /* 0x000eac0000300800 */
[----:B------:R-:W-:Y:S01]  /*11a360*/  @P2 STG.E desc[UR60][R10.64], R43 ;  /* 0x0000002b0a002986 */ /* 0x000fe2000c10193c */
[----:B------:R-:W-:-:S03]  /*11a370*/  ISETP.LT.AND P2, PT, R201, UR4, !P3 ;  /* 0x00000004c9007c0c */ /* 0x000fc6000df41270 */
[----:B------:R3:W-:Y:S01]  /*11a380*/  @P1 STG.E desc[UR60][R2.64], R39 ;  /* 0x0000002702001986 */ /* 0x0007e2000c10193c */
[----:B------:R-:W-:-:S03]  /*11a390*/  ISETP.LT.AND P1, PT, R203, UR4, !P3 ;  /* 0x00000004cb007c0c */ /* 0x000fc6000df21270 */
[----:B------:R1:W-:Y:S01]  /*11a3a0*/  @P0 STG.E desc[UR60][R12.64], R35 ;  /* 0x000000230c000986 */ /* 0x0003e2000c10193c */
[----:B------:R-:W-:Y:S02]  /*11a3b0*/  ISETP.LT.AND P0, PT, R202, UR4, !P3 ;  /* 0x00000004ca007c0c */ /* 0x000fe4000df01270 */
[----:B------:R-:W-:-:S07]  /*11a3c0*/  ISETP.LT.AND P3, PT, R196, UR4, !P4 ;  /* 0x00000004c4007c0c */ /* 0x000fce000e761270 */
[----:B------:R1:W-:Y:S04]  /*11a3d0*/  @P1 STG.E desc[UR60][R4.64], R51 ;  /* 0x0000003304001986 */ /* 0x0003e8000c10193c */
[----:B------:R1:W-:Y:S01]  /*11a3e0*/  @P2 STG.E desc[UR60][R6.64], R115 ;  /* 0x0000007306002986 */ /* 0x0003e2000c10193c */
[----:B------:R-:W-:Y:S02]  /*11a3f0*/  ISETP.LT.AND P2, PT, R195, UR4, !P4 ;  /* 0x00000004c3007c0c */ /* 0x000fe4000e741270 */
[----:B------:R-:W-:Y:S01]  /*11a400*/  ISETP.LT.AND P1, PT, R193, UR4, !P4 ;  /* 0x00000004c1007c0c */ /* 0x000fe2000e721270 */
[----:B------:R-:W-:Y:S01]  /*11a410*/  @P0 STG.E desc[UR60][R8.64], R111 ;  /* 0x0000006f08000986 */ /* 0x000fe2000c10193c */
[----:B------:R-:W-:Y:S01]  /*11a420*/  ISETP.LT.AND P0, PT, R189, UR4, !P4 ;  /* 0x00000004bd007c0c */ /* 0x000fe2000e701270 */
[----:B---3--:R-:W-:-:S04]  /*11a430*/  IMAD.WIDE R2, R198, 0x4, R30 ;  /* 0x00000004c6027825 */ /* 0x008fc800078e021e */
[----:B------:R-:W-:Y:S01]  /*11a440*/  IMAD.WIDE R10, R198, 0x4, R28 ;  /* 0x00000004c60a7825 */ /* 0x000fe200078e021c */
[----:B------:R3:W-:Y:S01]  /*11a450*/  @P3 STG.E desc[UR60][R2.64], R104 ;  /* 0x0000006802003986 */ /* 0x0007e2000c10193c */
[----:B------:R-:W-:-:S03]  /*11a460*/  ISETP.LT.AND P3, PT, R192, UR4, !P4 ;  /* 0x00000004c0007c0c */ /* 0x000fc6000e761270 */
[----:B------:R3:W-:Y:S01]  /*11a470*/  @P2 STG.E desc[UR60][R10.64], R100 ;  /* 0x000000640a002986 */ /* 0x0007e2000c10193c */
[----:B------:R-:W-:Y:S01]  /*11a480*/  ISETP.LT.AND P2, PT, R203, UR4, !P4 ;  /* 0x00000004cb007c0c */ /* 0x000fe2000e741270 */
[----:B-1----:R-:W-:-:S04]  /*11a490*/  IMAD.WIDE R12, R198, 0x4, R26 ;  /* 0x00000004c60c7825 */ /* 0x002fc800078e021a */
[C---:B------:R-:W-:Y:S01]  /*11a4a0*/  IMAD.WIDE R4, R198.reuse, 0x4, R24 ;  /* 0x00000004c6047825 */ /* 0x040fe200078e0218 */
[----:B------:R4:W-:Y:S03]  /*11a4b0*/  @P1 STG.E desc[UR60][R12.64], R96 ;  /* 0x000000600c001986 */ /* 0x0009e6000c10193c */
[----:B------:R-:W-:Y:S01]  /*11a4c0*/  IMAD.WIDE R6, R198, 0x4, R22 ;  /* 0x00000004c6067825 */ /* 0x000fe200078e0216 */
[----:B------:R-:W-:Y:S01]  /*11a4d0*/  ISETP.LT.AND P1, PT, R201, UR4, !P4 ;  /* 0x00000004c9007c0c */ /* 0x000fe2000e721270 */
[----:B------:R1:W-:Y:S01]  /*11a4e0*/  @P3 STG.E desc[UR60][R4.64], R92 ;  /* 0x0000005c04003986 */ /* 0x0003e2000c10193c */
[----:B------:R-:W-:Y:S01]  /*11a4f0*/  ISETP.LT.AND P4, PT, R202, UR4, !P4 ;  /* 0x00000004ca007c0c */ /* 0x000fe2000e781270 */
[----:B---3--:R-:W-:Y:S01]  /*11a500*/  IMAD.WIDE R2, R198, 0x4, R20 ;  /* 0x00000004c6027825 */ /* 0x008fe200078e0214 */
[----:B------:R-:W-:Y:S01]  /*11a510*/  ISETP.LT.AND P3, PT, R196, UR4, !P5 ;  /* 0x00000004c4007c0c */ /* 0x000fe2000ef61270 */
[----:B------:R3:W-:Y:S01]  /*11a520*/  @P0 STG.E desc[UR60][R6.64], R88 ;  /* 0x0000005806000986 */ /* 0x0007e2000c10193c */
[----:B------:R-:W-:Y:S01]  /*11a530*/  ISETP.LT.AND P0, PT, R195, UR4, !P5 ;  /* 0x00000004c3007c0c */ /* 0x000fe2000ef01270 */
[----:B------:R-:W-:-:S02]  /*11a540*/  IMAD.WIDE R8, R198, 0x4, R18 ;  /* 0x00000004c6087825 */ /* 0x000fc400078e0212 */
[----:B------:R3:W-:Y:S01]  /*11a550*/  @P2 STG.E desc[UR60][R2.64], R84 ;  /* 0x0000005402002986 */ /* 0x0007e2000c10193c */
[----:B------:R-:W-:Y:S01]  /*11a560*/  ISETP.LT.AND P2, PT, R193, UR4, !P5 ;  /* 0x00000004c1007c0c */ /* 0x000fe2000ef41270 */
[----:B------:R-:W-:Y:S02]  /*11a570*/  IMAD.WIDE R10, R198, 0x4, R16 ;  /* 0x00000004c60a7825 */ /* 0x000fe400078e0210 */
[----:B------:R3:W-:Y:S01]  /*11a580*/  @P1 STG.E desc[UR60][R8.64], R80 ;  /* 0x0000005008001986 */ /* 0x0007e2000c10193c */
[----:B------:R-:W-:-:S03]  /*11a590*/  ISETP.LT.AND P1, PT, R192, UR4, !P5 ;  /* 0x00000004c0007c0c */ /* 0x000fc6000ef21270 */
[----:B------:R-:W-:Y:S04]  /*11a5a0*/  @P4 STG.E desc[UR60][R10.64], R68 ;  /* 0x000000440a004986 */ /* 0x000fe8000c10193c */
[----:B------:R-:W2:Y:S01]  /*11a5b0*/  LDL.LU R198, [R1+0xffc] ;  /* 0x000ffc0001c67983 */ /* 0x000ea20000300800 */
[----:B------:R-:W-:Y:S01]  /*11a5c0*/  ISETP.LT.AND P4, PT, R203, UR4, !P5 ;  /* 0x00000004cb007c0c */ /* 0x000fe2000ef81270 */
[----:B----4-:R-:W-:-:S04]  /*11a5d0*/  IMAD.WIDE R12, R200, 0x4, R30 ;  /* 0x00000004c80c7825 */ /* 0x010fc800078e021e */
[C---:B-1----:R-:W-:Y:S01]  /*11a5e0*/  IMAD.WIDE R4, R200.reuse, 0x4, R28 ;  /* 0x00000004c8047825 */ /* 0x042fe200078e021c */
[----:B------:R-:W-:Y:S03]  /*11a5f0*/  @P3 STG.E desc[UR60][R12.64], R76 ;  /* 0x0000004c0c003986 */ /* 0x000fe6000c10193c */
[----:B---3--:R-:W-:Y:S01]  /*11a600*/  IMAD.WIDE R6, R200, 0x4, R26 ;  /* 0x00000004c8067825 */ /* 0x008fe200078e021a */
[----:B------:R1:W-:Y:S01]  /*11a610*/  @P0 STG.E desc[UR60][R4.64], R64 ;  /* 0x0000004004000986 */ /* 0x0003e2000c10193c */
[----:B------:R-:W-:Y:S02]  /*11a620*/  ISETP.LT.AND P0, PT, R189, UR4, !P5 ;  /* 0x00000004bd007c0c */ /* 0x000fe4000ef01270 */
[----:B------:R-:W-:Y:S01]  /*11a630*/  ISETP.LT.AND P3, PT, R201, UR4, !P5 ;  /* 0x00000004c9007c0c */ /* 0x000fe2000ef61270 */
[----:B------:R-:W-:Y:S01]  /*11a640*/  @P2 STG.E desc[UR60][R6.64], R60 ;  /* 0x0000003c06002986 */ /* 0x000fe2000c10193c */
[----:B------:R-:W-:-:S02]  /*11a650*/  ISETP.LT.AND P5, PT, R202, UR4, !P5 ;  /* 0x00000004ca007c0c */ /* 0x000fc4000efa1270 */
[----:B------:R-:W-:Y:S01]  /*11a660*/  ISETP.LT.AND P2, PT, R196, UR4, !P6 ;  /* 0x00000004c4007c0c */ /* 0x000fe2000f741270 */
[----:B------:R-:W-:-:S04]  /*11a670*/  IMAD.WIDE R2, R200, 0x4, R24 ;  /* 0x00000004c8027825 */ /* 0x000fc800078e0218 */
[C---:B------:R-:W-:Y:S01]  /*11a680*/  IMAD.WIDE R8, R200.reuse, 0x4, R22 ;  /* 0x00000004c8087825 */ /* 0x040fe200078e0216 */
[----:B------:R-:W-:Y:S03]  /*11a690*/  @P1 STG.E desc[UR60][R2.64], R56 ;  /* 0x0000003802001986 */ /* 0x000fe6000c10193c */
[C---:B-1----:R-:W-:Y:S01]  /*11a6a0*/  IMAD.WIDE R4, R200.reuse, 0x4, R20 ;  /* 0x00000004c8047825 */ /* 0x042fe200078e0214 */
[----:B------:R-:W-:Y:S03]  /*11a6b0*/  @P0 STG.E desc[UR60][R8.64], R52 ;  /* 0x0000003408000986 */ /* 0x000fe6000c10193c */
[C---:B------:R-:W-:Y:S01]  /*11a6c0*/  IMAD.WIDE R10, R200.reuse, 0x4, R18 ;  /* 0x00000004c80a7825 */ /* 0x040fe200078e0212 */
[----:B------:R-:W-:Y:S03]  /*11a6d0*/  @P4 STG.E desc[UR60][R4.64], R72 ;  /* 0x0000004804004986 */ /* 0x000fe6000c10193c */
[----:B------:R-:W-:Y:S01]  /*11a6e0*/  IMAD.WIDE R12, R200, 0x4, R16 ;  /* 0x00000004c80c7825 */ /* 0x000fe200078e0210 */
[----:B------:R-:W-:Y:S04]  /*11a6f0*/  @P3 STG.E desc[UR60][R10.64], R176 ;  /* 0x000000b00a003986 */ /* 0x000fe8000c10193c */
[----:B------:R-:W-:Y:S04]  /*11a700*/  @P5 STG.E desc[UR60][R12.64], R172 ;  /* 0x000000ac0c005986 */ /* 0x000fe8000c10193c */
[----:B------:R-:W3:Y:S01]  /*11a710*/  LDL.LU R200, [R1+0xff4] ;  /* 0x000ff40001c87983 */ /* 0x000ee20000300800 */
[----:B--2---:R-:W-:-:S05]  /*11a720*/  IMAD.WIDE R14, R194, 0x4, R30 ;  /* 0x00000004c20e7825 */ /* 0x004fca00078e021e */
[----:B------:R1:W-:Y:S04]  /*11a730*/  @P2 STG.E desc[UR60][R14.64], R105 ;  /* 0x000000690e002986 */ /* 0x0003e8000c10193c */
[----:B-1----:R-:W2:Y:S01]  /*11a740*/  LDL.LU R14, [R1+0x5a80] ;  /* 0x005a8000010e7983 */ /* 0x002ea20000300800 */
[----:B------:R-:W-:Y:S02]  /*11a750*/  ISETP.LT.AND P1, PT, R195, UR4, !P6 ;  /* 0x00000004c3007c0c */ /* 0x000fe4000f721270 */
[----:B------:R-:W-:Y:S02]  /*11a760*/  ISETP.LT.AND P2, PT, R193, UR4, !P6 ;  /* 0x00000004c1007c0c */ /* 0x000fe4000f741270 */
[----:B------:R-:W-:Y:S01]  /*11a770*/  ISETP.LT.AND P0, PT, R192, UR4, !P6 ;  /* 0x00000004c0007c0c */ /* 0x000fe2000f701270 */
[----:B------:R-:W-:Y:S01]  /*11a780*/  IMAD.WIDE R2, R194, 0x4, R28 ;  /* 0x00000004c2027825 */ /* 0x000fe200078e021c */
[----:B------:R-:W-:-:S03]  /*11a790*/  ISETP.LT.AND P4, PT, R189, UR4, !P6 ;  /* 0x00000004bd007c0c */ /* 0x000fc6000f781270 */
[----:B------:R-:W-:Y:S01]  /*11a7a0*/  IMAD.WIDE R6, R194, 0x4, R26 ;  /* 0x00000004c2067825 */ /* 0x000fe200078e021a */
[----:B------:R-:W-:-:S03]  /*11a7b0*/  ISETP.GE.AND P5, PT, R33, UR5, PT ;  /* 0x0000000521007c0c */ /* 0x000fc6000bfa6270 */
[----:B------:R-:W-:Y:S01]  /*11a7c0*/  IMAD.WIDE R4, R194, 0x4, R24 ;  /* 0x00000004c2047825 */ /* 0x000fe200078e0218 */
[----:B------:R-:W-:Y:S01]  /*11a7d0*/  ISETP.LT.AND P3, PT, R203, UR4, !P6 ;  /* 0x00000004cb007c0c */ /* 0x000fe2000f761270 */
[----:B------:R1:W-:Y:S01]  /*11a7e0*/  @P1 STG.E desc[UR60][R2.64], R101 ;  /* 0x0000006502001986 */ /* 0x0003e2000c10193c */
[----:B------:R-:W-:Y:S02]  /*11a7f0*/  ISETP.LT.AND P1, PT, R201, UR4, !P6 ;  /* 0x00000004c9007c0c */ /* 0x000fe4000f721270 */
[----:B------:R-:W-:Y:S01]  /*11a800*/  ISETP.LT.AND P6, PT, R202, UR4, !P6 ;  /* 0x00000004ca007c0c */ /* 0x000fe2000f7c1270 */
[----:B------:R-:W-:Y:S01]  /*11a810*/  @P2 STG.E desc[UR60][R6.64], R97 ;  /* 0x0000006106002986 */ /* 0x000fe2000c10193c */
[----:B------:R-:W-:-:S03]  /*11a820*/  ISETP.LT.AND P2, PT, R196, UR4, !P5 ;  /* 0x00000004c4007c0c */ /* 0x000fc6000ef41270 */
[----:B------:R4:W-:Y:S01]  /*11a830*/  @P0 STG.E desc[UR60][R4.64], R93 ;  /* 0x0000005d04000986 */ /* 0x0009e2000c10193c */
[----:B------:R-:W-:Y:S01]  /*11a840*/  ISETP.LT.AND P0, PT, R195, UR4, !P5 ;  /* 0x00000004c3007c0c */ /* 0x000fe2000ef01270 */
[----:B------:R-:W-:-:S04]  /*11a850*/  IMAD.WIDE R8, R194, 0x4, R22 ;  /* 0x00000004c2087825 */ /* 0x000fc800078e0216 */
[C---:B------:R-:W-:Y:S01]  /*11a860*/  IMAD.WIDE R10, R194.reuse, 0x4, R20 ;  /* 0x00000004c20a7825 */ /* 0x040fe200078e0214 */
[----:B------:R4:W-:Y:S03]  /*11a870*/  @P4 STG.E desc[UR60][R8.64], R89 ;  /* 0x0000005908004986 */ /* 0x0009e6000c10193c */
[C---:B-1----:R-:W-:Y:S01]  /*11a880*/  IMAD.WIDE R2, R194.reuse, 0x4, R18 ;  /* 0x00000004c2027825 */ /* 0x042fe200078e0212 */
[----:B------:R1:W-:Y:S03]  /*11a890*/  @P3 STG.E desc[UR60][R10.64], R85 ;  /* 0x000000550a003986 */ /* 0x0003e6000c10193c */
[----:B------:R-:W-:Y:S01]  /*11a8a0*/  IMAD.WIDE R12, R194, 0x4, R16 ;  /* 0x00000004c20c7825 */ /* 0x000fe200078e0210 */
[----:B------:R-:W-:Y:S01]  /*11a8b0*/  ISETP.LT.AND P4, PT, R193, UR4, !P5 ;  /* 0x00000004c1007c0c */ /* 0x000fe2000ef81270 */
[----:B------:R1:W-:Y:S01]  /*11a8c0*/  @P1 STG.E desc[UR60][R2.64], R81 ;  /* 0x0000005102001986 */ /* 0x0003e2000c10193c */
[----:B------:R-:W-:-:S03]  /*11a8d0*/  ISETP.LT.AND P3, PT, R192, UR4, !P5 ;  /* 0x00000004c0007c0c */ /* 0x000fc6000ef61270 */
[----:B------:R-:W2:Y:S01]  /*11a8e0*/  LDL.LU R194, [R1+0xfec] ;  /* 0x000fec0001c27983 */ /* 0x000ea20000300800 */
[----:B------:R-:W-:-:S03]  /*11a8f0*/  ISETP.LT.AND P1, PT, R189, UR4, !P5 ;  /* 0x00000004bd007c0c */ /* 0x000fc6000ef21270 */
[----:B------:R1:W-:Y:S01]  /*11a900*/  @P6 STG.E desc[UR60][R12.64], R69 ;  /* 0x000000450c006986 */ /* 0x0003e2000c10193c */
[----:B------:R-:W-:-:S03]  /*11a910*/  ISETP.LT.AND P6, PT, R203, UR4, !P5 ;  /* 0x00000004cb007c0c */ /* 0x000fc6000efc1270 */
[----:B------:R-:W2:Y:S01]  /*11a920*/  LDL.LU R15, [R1+0x5a7c] ;  /* 0x005a7c00010f7983 */ /* 0x000ea20000300800 */
[----:B----4-:R-:W-:-:S04]  /*11a930*/  IMAD.WIDE R4, R198, 0x4, R30 ;  /* 0x00000004c6047825 */ /* 0x010fc800078e021e */
[C---:B------:R-:W-:Y:S01]  /*11a940*/  IMAD.WIDE R6, R198.reuse, 0x4, R28 ;  /* 0x00000004c6067825 */ /* 0x040fe200078e021c */
[----:B------:R4:W-:Y:S04]  /*11a950*/  @P2 STG.E desc[UR60][R4.64], R77 ;  /* 0x0000004d04002986 */ /* 0x0009e8000c10193c */
[----:B------:R4:W-:Y:S01]  /*11a960*/  @P0 STG.E desc[UR60][R6.64], R65 ;  /* 0x0000004106000986 */ /* 0x0009e2000c10193c */
[----:B------:R-:W-:Y:S01]  /*11a970*/  ISETP.LT.AND P0, PT, R201, UR4, !P5 ;  /* 0x00000004c9007c0c */ /* 0x000fe2000ef01270 */
[----:B------:R-:W-:-:S04]  /*11a980*/  IMAD.WIDE R8, R198, 0x4, R26 ;  /* 0x00000004c6087825 */ /* 0x000fc800078e021a */
[C---:B-1----:R-:W-:Y:S01]  /*11a990*/  IMAD.WIDE R10, R198.reuse, 0x4, R24 ;  /* 0x00000004c60a7825 */ /* 0x042fe200078e0218 */
[----:B------:R3:W-:Y:S03]  /*11a9a0*/  @P4 STG.E desc[UR60][R8.64], R61 ;  /* 0x0000003d08004986 */ /* 0x0007e6000c10193c */
[C---:B------:R-:W-:Y:S01]  /*11a9b0*/  IMAD.WIDE R2, R198.reuse, 0x4, R22 ;  /* 0x00000004c6027825 */ /* 0x040fe200078e0216 */
[----:B------:R1:W-:Y:S03]  /*11a9c0*/  @P3 STG.E desc[UR60][R10.64], R57 ;  /* 0x000000390a003986 */ /* 0x0003e6000c10193c */
[C---:B------:R-:W-:Y:S01]  /*11a9d0*/  IMAD.WIDE R12, R198.reuse, 0x4, R20 ;  /* 0x00000004c60c7825 */ /* 0x040fe200078e0214 */
[----:B------:R1:W-:Y:S03]  /*11a9e0*/  @P1 STG.E desc[UR60][R2.64], R53 ;  /* 0x0000003502001986 */ /* 0x0003e6000c10193c */
[----:B----4-:R-:W-:Y:S01]  /*11a9f0*/  IMAD.WIDE R4, R198, 0x4, R18 ;  /* 0x00000004c6047825 */ /* 0x010fe200078e0212 */
[----:B------:R4:W-:Y:S01]  /*11aa00*/  @P6 STG.E desc[UR60][R12.64], R73 ;  /* 0x000000490c006986 */ /* 0x0009e2000c10193c */
[----:B------:R-:W-:-:S03]  /*11aa10*/  ISETP.GE.AND P2, PT, R32, UR5, PT ;  /* 0x0000000520007c0c */ /* 0x000fc6000bf46270 */
[----:B------:R4:W-:Y:S01]  /*11aa20*/  @P0 STG.E desc[UR60][R4.64], R177 ;  /* 0x000000b104000986 */ /* 0x0009e2000c10193c */
[----:B------:R-:W-:Y:S01]  /*11aa30*/  IMAD.WIDE R6, R198, 0x4, R16 ;  /* 0x00000004c6067825 */ /* 0x000fe200078e0210 */
[----:B------:R-:W-:Y:S02]  /*11aa40*/  ISETP.LT.AND P5, PT, R202, UR4, !P5 ;  /* 0x00000004ca007c0c */ /* 0x000fe4000efa1270 */
[----:B------:R-:W-:Y:S02]  /*11aa50*/  ISETP.LT.AND P4, PT, R196, UR4, !P2 ;  /* 0x00000004c4007c0c */ /* 0x000fe4000d781270 */
[----:B------:R-:W-:-:S09]  /*11aa60*/  ISETP.LT.AND P3, PT, R195, UR4, !P2 ;  /* 0x00000004c3007c0c */ /* 0x000fd2000d761270 */
[----:B------:R4:W-:Y:S01]  /*11aa70*/  @P5 STG.E desc[UR60][R6.64], R173 ;  /* 0x000000ad06005986 */ /* 0x0009e2000c10193c */
[----:B---3--:R-:W-:-:S04]  /*11aa80*/  IMAD.WIDE R8, R200, 0x4, R30 ;  /* 0x00000004c8087825 */ /* 0x008fc800078e021e */
[C---:B-1----:R-:W-:Y:S01]  /*11aa90*/  IMAD.WIDE R10, R200.reuse, 0x4, R28 ;  /* 0x00000004c80a7825 */ /* 0x042fe200078e021c */
[----:B------:R1:W-:Y:S03]  /*11aaa0*/  @P4 STG.E desc[UR60][R8.64], R106 ;  /* 0x0000006a08004986 */ /* 0x0003e6000c10193c */
[C---:B------:R-:W-:Y:S01]  /*11aab0*/  IMAD.WIDE R2, R200.reuse, 0x4, R26 ;  /* 0x00000004c8027825 */ /* 0x040fe200078e021a */
[----:B------:R3:W-:Y:S03]  /*11aac0*/  @P3 STG.E desc[UR60][R10.64], R102 ;  /* 0x000000660a003986 */ /* 0x0007e6000c10193c */
[----:B----4-:R-:W-:-:S04]  /*11aad0*/  IMAD.WIDE R12, R200, 0x4, R24 ;  /* 0x00000004c80c7825 */ /* 0x010fc800078e0218 */
[----:B------:R-:W-:-:S04]  /*11aae0*/  IMAD.WIDE R4, R200, 0x4, R22 ;  /* 0x00000004c8047825 */ /* 0x000fc800078e0216 */
[----:B------:R-:W-:-:S04]  /*11aaf0*/  IMAD.WIDE R6, R200, 0x4, R20 ;  /* 0x00000004c8067825 */ /* 0x000fc800078e0214 */
[----:B-1----:R-:W-:-:S04]  /*11ab00*/  IMAD.WIDE R8, R200, 0x4, R18 ;  /* 0x00000004c8087825 */ /* 0x002fc800078e0212 */
[----:B---3--:R-:W-:Y:S01]  /*11ab10*/  IMAD.WIDE R10, R200, 0x4, R16 ;  /* 0x00000004c80a7825 */ /* 0x008fe200078e0210 */
[----:B--2---:R-:W-:Y:S02]  /*11ab20*/  ISETP.GE.AND P0, PT, R14, UR5, PT ;  /* 0x000000050e007c0c */ /* 0x004fe4000bf06270 */
[----:B------:R-:W2:Y:S04]  /*11ab30*/  LDL.LU R14, [R1+0x5a78] ;  /* 0x005a7800010e7983 */ /* 0x000ea80000300800 */
[----:B------:R-:W3:Y:S04]  /*11ab40*/  LDL.LU R198, [R1+0xfe8] ;  /* 0x000fe80001c67983 */ /* 0x000ee80000300800 */
[----:B------:R-:W4:Y:S01]  /*11ab50*/  LDL.LU R200, [R1+0xfe4] ;  /* 0x000fe40001c87983 */ /* 0x000f220000300800 */
[----:B------:R-:W-:-:S02]  /*11ab60*/  ISETP.LT.AND P6, PT, R193, UR4, !P2 ;  /* 0x00000004c1007c0c */ /* 0x000fc4000d7c1270 */
[----:B------:R-:W-:Y:S02]  /*11ab70*/  ISETP.LT.AND P1, PT, R192, UR4, !P2 ;  /* 0x00000004c0007c0c */ /* 0x000fe4000d721270 */
[----:B------:R-:W-:Y:S02]  /*11ab80*/  ISETP.LT.AND P4, PT, R189, UR4, !P2 ;  /* 0x00000004bd007c0c */ /* 0x000fe4000d781270 */
[----:B------:R-:W-:Y:S02]  /*11ab90*/  ISETP.LT.AND P3, PT, R203, UR4, !P2 ;  /* 0x00000004cb007c0c */ /* 0x000fe4000d761270 */
[----:B------:R-:W-:Y:S02]  /*11aba0*/  ISETP.LT.AND P5, PT, R201, UR4, !P2 ;  /* 0x00000004c9007c0c */ /* 0x000fe4000d7a1270 */
[----:B------:R-:W-:-:S03]  /*11abb0*/  ISETP.LT.AND P2, PT, R202, UR4, !P2 ;  /* 0x00000004ca007c0c */ /* 0x000fc6000d741270 */
[----:B------:R1:W-:Y:S01]  /*11abc0*/  @P6 STG.E desc[UR60][R2.64], R98 ;  /* 0x0000006202006986 */ /* 0x0003e2000c10193c */
        /* <DEDUP_REMOVED lines=9> */
[----:B------:R1:W-:Y:S02]  /*11ac60*/  @P2 STG.E desc[UR60][R10.64], R70 ;  /* 0x000000460a002986 */ /* 0x0003e4000c10193c */
[----:B-1----:R-:W-:Y:S01]  /*11ac70*/  IMAD.WIDE R2, R194, 0x4, R30 ;  /* 0x00000004c2027825 */ /* 0x002fe200078e021e */
[----:B------:R-:W-:-:S03]  /*11ac80*/  ISETP.LT.AND P2, PT, R203, UR4, !P0 ;  /* 0x00000004cb007c0c */ /* 0x000fc6000c741270 */
[C---:B------:R-:W-:Y:S01]  /*11ac90*/  IMAD.WIDE R12, R194.reuse, 0x4, R28 ;  /* 0x00000004c20c7825 */ /* 0x040fe200078e021c */
[----:B------:R1:W-:Y:S03]  /*11aca0*/  @P6 STG.E desc[UR60][R2.64], R78 ;  /* 0x0000004e02006986 */ /* 0x0003e6000c10193c */
[C---:B------:R-:W-:Y:S01]  /*11acb0*/  IMAD.WIDE R4, R194.reuse, 0x4, R26 ;  /* 0x00000004c2047825 */ /* 0x040fe200078e021a */
[----:B------:R1:W-:Y:S01]  /*11acc0*/  @P1 STG.E desc[UR60][R12.64], R66 ;  /* 0x000000420c001986 */ /* 0x0003e2000c10193c */
[----:B------:R-:W-:Y:S02]  /*11acd0*/  ISETP.LT.AND P1, PT, R201, UR4, !P0 ;  /* 0x00000004c9007c0c */ /* 0x000fe4000c721270 */
[----:B------:R-:W-:Y:S01]  /*11ace0*/  IMAD.WIDE R6, R194, 0x4, R24 ;  /* 0x00000004c2067825 */ /* 0x000fe200078e0218 */
[----:B------:R-:W-:-:S03]  /*11acf0*/  ISETP.LT.AND P6, PT, R202, UR4, !P0 ;  /* 0x00000004ca007c0c */ /* 0x000fc6000c7c1270 */
[C---:B------:R-:W-:Y:S01]  /*11ad00*/  IMAD.WIDE R8, R194.reuse, 0x4, R22 ;  /* 0x00000004c2087825 */ /* 0x040fe200078e0216 */
[----:B------:R-:W-:Y:S01]  /*11ad10*/  ISETP.GE.AND P0, PT, R15, UR5, PT ;  /* 0x000000050f007c0c */ /* 0x000fe2000bf06270 */
[----:B------:R3:W-:Y:S02]  /*11ad20*/  @P5 STG.E desc[UR60][R4.64], R62 ;  /* 0x0000003e04005986 */ /* 0x0007e4000c10193c */
[----:B------:R-:W-:Y:S02]  /*11ad30*/  IMAD.WIDE R10, R194, 0x4, R20 ;  /* 0x00000004c20a7825 */ /* 0x000fe400078e0214 */
[----:B------:R3:W-:Y:S04]  /*11ad40*/  @P4 STG.E desc[UR60][R6.64], R58 ;  /* 0x0000003a06004986 */ /* 0x0007e8000c10193c */
[----:B------:R2:W-:Y:S01]  /*11ad50*/  @P3 STG.E desc[UR60][R8.64], R54 ;  /* 0x0000003608003986 */ /* 0x0005e2000c10193c */
[----:B------:R-:W-:-:S03]  /*11ad60*/  ISETP.LT.AND P3, PT, R196, UR4, !P0 ;  /* 0x00000004c4007c0c */ /* 0x000fc6000c761270 */
[----:B------:R2:W-:Y:S01]  /*11ad70*/  @P2 STG.E desc[UR60][R10.64], R74 ;  /* 0x0000004a0a002986 */ /* 0x0005e2000c10193c */
[----:B------:R-:W-:Y:S02]  /*11ad80*/  ISETP.LT.AND P2, PT, R195, UR4, !P0 ;  /* 0x00000004c3007c0c */ /* 0x000fe4000c741270 */
[----:B------:R-:W-:Y:S01]  /*11ad90*/  ISETP.LT.AND P5, PT, R193, UR4, !P0 ;  /* 0x00000004c1007c0c */ /* 0x000fe2000c7a1270 */
[----:B------:R-:W4:Y:S01]  /*11ada0*/  LDL.LU R15, [R1+0x5a74] ;  /* 0x005a7400010f7983 */ /* 0x000f220000300800 */
[----:B------:R-:W-:Y:S01]  /*11adb0*/  ISETP.LT.AND P4, PT, R192, UR4, !P0 ;  /* 0x00000004c0007c0c */ /* 0x000fe2000c781270 */
[----:B-1----:R-:W-:-:S04]  /*11adc0*/  IMAD.WIDE R2, R194, 0x4, R18 ;  /* 0x00000004c2027825 */ /* 0x002fc800078e0212 */
[----:B------:R-:W-:Y:S01]  /*11add0*/  IMAD.WIDE R12, R194, 0x4, R16 ;  /* 0x00000004c20c7825 */ /* 0x000fe200078e0210 */
[----:B------:R1:W-:Y:S01]  /*11ade0*/  @P1 STG.E desc[UR60][R2.64], R178 ;  /* 0x000000b202001986 */ /* 0x0003e2000c10193c */
[----:B------:R-:W-:-:S03]  /*11adf0*/  ISETP.LT.AND P1, PT, R189, UR4, !P0 ;  /* 0x00000004bd007c0c */ /* 0x000fc6000c721270 */
[----:B------:R1:W-:Y:S01]  /*11ae00*/  @P6 STG.E desc[UR60][R12.64], R174 ;  /* 0x000000ae0c006986 */ /* 0x0003e2000c10193c */
[----:B------:R-:W-:-:S03]  /*11ae10*/  ISETP.LT.AND P6, PT, R203, UR4, !P0 ;  /* 0x00000004cb007c0c */ /* 0x000fc6000c7c1270 */
[----:B------:R-:W4:Y:S01]  /*11ae20*/  LDL.LU R194, [R1+0xfe0] ;  /* 0x000fe00001c27983 */ /* 0x000f220000300800 */
[----:B---3--:R-:W-:-:S04]  /*11ae30*/  IMAD.WIDE R4, R198, 0x4, R30 ;  /* 0x00000004c6047825 */ /* 0x008fc800078e021e */
[----:B------:R-:W-:Y:S01]  /*11ae40*/  IMAD.WIDE R6, R198, 0x4, R28 ;  /* 0x00000004c6067825 */ /* 0x000fe200078e021c */
[----:B------:R3:W-:Y:S01]  /*11ae50*/  @P3 STG.E desc[UR60][R4.64], R107 ;  /* 0x0000006b04003986 */ /* 0x0007e2000c10193c */
[----:B--2---:R-:W-:Y:S02]  /*11ae60*/  ISETP.GE.AND P3, PT, R14, UR5, PT ;  /* 0x000000050e007c0c */ /* 0x004fe4000bf66270 */
[C---:B------:R-:W-:Y:S01]  /*11ae70*/  IMAD.WIDE R8, R198.reuse, 0x4, R26 ;  /* 0x00000004c6087825 */ /* 0x040fe200078e021a */
[----:B------:R2:W-:Y:S03]  /*11ae80*/  @P2 STG.E desc[UR60][R6.64], R103 ;  /* 0x0000006706002986 */ /* 0x0005e6000c10193c */
[----:B------:R-:W-:Y:S01]  /*11ae90*/  IMAD.WIDE R10, R198, 0x4, R24 ;  /* 0x00000004c60a7825 */ /* 0x000fe200078e0218 */
[----:B------:R-:W-:Y:S01]  /*11aea0*/  ISETP.LT.AND P2, PT, R201, UR4, !P0 ;  /* 0x00000004c9007c0c */ /* 0x000fe2000c741270 */
[----:B------:R4:W-:Y:S01]  /*11aeb0*/  @P5 STG.E desc[UR60][R8.64], R99 ;  /* 0x0000006308005986 */ /* 0x0009e2000c10193c */
[----:B------:R-:W-:-:S02]  /*11aec0*/  ISETP.LT.AND P0, PT, R202, UR4, !P0 ;  /* 0x00000004ca007c0c */ /* 0x000fc4000c701270 */
[----:B------:R-:W-:Y:S01]  /*11aed0*/  ISETP.LT.AND P5, PT, R196, UR4, !P3 ;  /* 0x00000004c4007c0c */ /* 0x000fe2000dfa1270 */
[----:B------:R-:W4:Y:S04]  /*11aee0*/  LDL.LU R14, [R1+0x5a70] ;  /* 0x005a7000010e7983 */ /* 0x000f280000300800 */
[----:B------:R4:W-:Y:S01]  /*11aef0*/  @P4 STG.E desc[UR60][R10.64], R95 ;  /* 0x0000005f0a004986 */ /* 0x0009e2000c10193c */
[----:B------:R-:W-:Y:S01]  /*11af00*/  ISETP.LT.AND P4, PT, R195, UR4, !P3 ;  /* 0x00000004c3007c0c */ /* 0x000fe2000df81270 */
[----:B-1----:R-:W-:-:S04]  /*11af10*/  IMAD.WIDE R2, R198, 0x4, R22 ;  /* 0x00000004c6027825 */ /* 0x002fc800078e0216 */
[C---:B------:R-:W-:Y:S01]  /*11af20*/  IMAD.WIDE R12, R198.reuse, 0x4, R20 ;  /* 0x00000004c60c7825 */ /* 0x040fe200078e0214 */
[----:B------:R1:W-:Y:S03]  /*11af30*/  @P1 STG.E desc[UR60][R2.64], R91 ;  /* 0x0000005b02001986 */ /* 0x0003e6000c10193c */
[C---:B---3--:R-:W-:Y:S01]  /*11af40*/  IMAD.WIDE R4, R198.reuse, 0x4, R18 ;  /* 0x00000004c6047825 */ /* 0x048fe200078e0212 */
[----:B------:R3:W-:Y:S03]  /*11af50*/  @P6 STG.E desc[UR60][R12.64], R87 ;  /* 0x000000570c006986 */ /* 0x0007e6000c10193c */
[----:B--2---:R-:W-:Y:S01]  /*11af60*/  IMAD.WIDE R6, R198, 0x4, R16 ;  /* 0x00000004c6067825 */ /* 0x004fe200078e0210 */
[----:B------:R2:W-:Y:S03]  /*11af70*/  @P2 STG.E desc[UR60][R4.64], R83 ;  /* 0x0000005304002986 */ /* 0x0005e6000c10193c */
[C---:B----4-:R-:W-:Y:S01]  /*11af80*/  IMAD.WIDE R8, R200.reuse, 0x4, R30 ;  /* 0x00000004c8087825 */ /* 0x050fe200078e021e */
[----:B------:R4:W-:Y:S03]  /*11af90*/  @P0 STG.E desc[UR60][R6.64], R71 ;  /* 0x0000004706000986 */ /* 0x0009e6000c10193c */
[C---:B------:R-:W-:Y:S01]  /*11afa0*/  IMAD.WIDE R10, R200.reuse, 0x4, R28 ;  /* 0x00000004c80a7825 */ /* 0x040fe200078e021c */
[----:B------:R4:W-:Y:S03]  /*11afb0*/  @P5 STG.E desc[UR60][R8.64], R79 ;  /* 0x0000004f08005986 */ /* 0x0009e6000c10193c */
[C---:B-1----:R-:W-:Y:S01]  /*11afc0*/  IMAD.WIDE R2, R200.reuse, 0x4, R26 ;  /* 0x00000004c8027825 */ /* 0x042fe200078e021a */
[----:B------:R1:W-:Y:S03]  /*11afd0*/  @P4 STG.E desc[UR60][R10.64], R67 ;  /* 0x000000430a004986 */ /* 0x0003e6000c10193c */
[----:B---3--:R-:W-:-:S04]  /*11afe0*/  IMAD.WIDE R12, R200, 0x4, R24 ;  /* 0x00000004c80c7825 */ /* 0x008fc800078e0218 */
[----:B--2---:R-:W-:-:S04]  /*11aff0*/  IMAD.WIDE R4, R200, 0x4, R22 ;  /* 0x00000004c8047825 */ /* 0x004fc800078e0216 */
[----:B----4-:R-:W-:-:S04]  /*11b000*/  IMAD.WIDE R6, R200, 0x4, R20 ;  /* 0x00000004c8067825 */ /* 0x010fc800078e0214 */
[----:B------:R-:W-:-:S04]  /*11b010*/  IMAD.WIDE R8, R200, 0x4, R18 ;  /* 0x00000004c8087825 */ /* 0x000fc800078e0212 */
[----:B-1----:R-:W-:Y:S02]  /*11b020*/  IMAD.WIDE R10, R200, 0x4, R16 ;  /* 0x00000004c80a7825 */ /* 0x002fe400078e0210 */
[----:B------:R-:W2:Y:S04]  /*11b030*/  LDL.LU R200, [R1+0xfdc] ;  /* 0x000fdc0001c87983 */ /* 0x000ea80000300800 */
[----:B------:R-:W3:Y:S01]  /*11b040*/  LDL.LU R34, [R1+0x5a6c] ;  /* 0x005a6c0001227983 */ /* 0x000ee20000300800 */
[----:B------:R-:W-:Y:S02]  /*11b050*/  ISETP.LT.AND P6, PT, R193, UR4, !P3 ;  /* 0x00000004c1007c0c */ /* 0x000fe4000dfc1270 */
[----:B------:R-:W-:Y:S01]  /*11b060*/  ISETP.LT.AND P1, PT, R192, UR4, !P3 ;  /* 0x00000004c0007c0c */ /* 0x000fe2000df21270 */
[----:B------:R-:W4:Y:S01]  /*11b070*/  LDL.LU R198, [R1+0xfd8] ;  /* 0x000fd80001c67983 */ /* 0x000f220000300800 */
[----:B------:R-:W-:-:S02]  /*11b080*/  ISETP.LT.AND P0, PT, R189, UR4, !P3 ;  /* 0x00000004bd007c0c */ /* 0x000fc4000df01270 */
[----:B------:R-:W-:-:S07]  /*11b090*/  ISETP.LT.AND P4, PT, R203, UR4, !P3 ;  /* 0x00000004cb007c0c */ /* 0x000fce000df81270 */
[----:B------:R-:W-:Y:S04]  /*11b0a0*/  @P6 STG.E desc[UR60][R2.64], R63 ;  /* 0x0000003f02006986 */ /* 0x000fe8000c10193c */
[----:B------:R-:W-:Y:S04]  /*11b0b0*/  @P1 STG.E desc[UR60][R12.64], R59 ;  /* 0x0000003b0c001986 */ /* 0x000fe8000c10193c */
[----:B------:R-:W-:Y:S04]  /*11b0c0*/  @P0 STG.E desc[UR60][R4.64], R55 ;  /* 0x0000003704000986 */ /* 0x000fe8000c10193c */
[----:B------:R-:W-:Y:S04]  /*11b0d0*/  @P4 STG.E desc[UR60][R6.64], R75 ;  /* 0x0000004b06004986 */ /* 0x000fe8000c10193c */
[----:B------:R1:W3:Y:S04]  /*11b0e0*/  LDS.128 R4, [R0] ;  /* 0x0000000000047984 */ /* 0x0002e80000000c00 */
[----:B-1----:R-:W4:Y:S01]  /*11b0f0*/  LDL.LU R0, [R1+0x5a68] ;  /* 0x005a680001007983 */ /* 0x002f220000300800 */
[----:B------:R-:W-:-:S02]  /*11b100*/  ISETP.LT.AND P5, PT, R201, UR4, !P3 ;  /* 0x00000004c9007c0c */ /* 0x000fc4000dfa1270 */
[----:B------:R-:W-:Y:S02]  /*11b110*/  ISETP.LT.AND P3, PT, R202, UR4, !P3 ;  /* 0x00000004ca007c0c */ /* 0x000fe4000df61270 */
[----:B------:R-:W-:-:S04]  /*11b120*/  ISETP.GE.AND P2, PT, R15, UR5, PT ;  /* 0x000000050f007c0c */ /* 0x000fc8000bf46270 */
[----:B------:R-:W-:Y:S02]  /*11b130*/  ISETP.LT.AND P6, PT, R196, UR4, !P2 ;  /* 0x00000004c4007c0c */ /* 0x000fe4000d7c1270 */
[----:B------:R-:W-:-:S03]  /*11b140*/  ISETP.LT.AND P1, PT, R195, UR4, !P2 ;  /* 0x00000004c3007c0c */ /* 0x000fc6000d721270 */
[----:B------:R1:W-:Y:S01]  /*11b150*/  @P5 STG.E desc[UR60][R8.64], R179 ;  /* 0x000000b308005986 */ /* 0x0003e2000c10193c */
[----:B------:R-:W-:-:S03]  /*11b160*/  ISETP.LT.AND P5, PT, R192, UR4, !P2 ;  /* 0x00000004c0007c0c */ /* 0x000fc6000d7a1270 */
[----:B------:R1:W-:Y:S01]  /*11b170*/  @P3 STG.E desc[UR60][R10.64], R175 ;  /* 0x000000af0a003986 */ /* 0x0003e2000c10193c */
[----:B------:R-:W-:Y:S02]  /*11b180*/  ISETP.LT.AND P3, PT, R193, UR4, !P2 ;  /* 0x00000004c1007c0c */ /* 0x000fe4000d761270 */
[----:B------:R-:W-:Y:S01]  /*11b190*/  ISETP.LT.AND P4, PT, R189, UR4, !P2 ;  /* 0x00000004bd007c0c */ /* 0x000fe2000d781270 */
[----:B------:R-:W-:-:S04]  /*11b1a0*/  IMAD.WIDE R2, R194, 0x4, R30 ;  /* 0x00000004c2027825 */ /* 0x000fc800078e021e */
[C---:B------:R-:W-:Y:S01]  /*11b1b0*/  IMAD.WIDE R12, R194.reuse, 0x4, R28 ;  /* 0x00000004c20c7825 */ /* 0x040fe200078e021c */
[----:B------:R1:W-:Y:S03]  /*11b1c0*/  @P6 STG.E desc[UR60][R2.64], R168 ;  /* 0x000000a802006986 */ /* 0x0003e6000c10193c */
[C---:B-1----:R-:W-:Y:S01]  /*11b1d0*/  IMAD.WIDE R8, R194.reuse, 0x4, R24 ;  /* 0x00000004c2087825 */ /* 0x042fe200078e0218 */
[----:B------:R1:W-:Y:S03]  /*11b1e0*/  @P1 STG.E desc[UR60][R12.64], R164 ;  /* 0x000000a40c001986 */ /* 0x0003e6000c10193c */
[----:B------:R-:W-:Y:S01]  /*11b1f0*/  IMAD.WIDE R10, R194, 0x4, R22 ;  /* 0x00000004c20a7825 */ /* 0x000fe200078e0216 */
[----:B------:R-:W-:Y:S02]  /*11b200*/  ISETP.LT.AND P1, PT, R203, UR4, !P2 ;  /* 0x00000004cb007c0c */ /* 0x000fe4000d721270 */
[----:B------:R-:W-:-:S02]  /*11b210*/  ISETP.LT.AND P6, PT, R201, UR4, !P2 ;  /* 0x00000004c9007c0c */ /* 0x000fc4000d7c1270 */
[----:B------:R-:W-:Y:S01]  /*11b220*/  ISETP.LT.AND P2, PT, R202, UR4, !P2 ;  /* 0x00000004ca007c0c */ /* 0x000fe2000d741270 */
[----:B------:R-:W-:-:S04]  /*11b230*/  IMAD.WIDE R2, R194, 0x4, R20 ;  /* 0x00000004c2027825 */ /* 0x000fc800078e0214 */
[----:B-1----:R-:W-:-:S04]  /*11b240*/  IMAD.WIDE R12, R194, 0x4, R18 ;  /* 0x00000004c20c7825 */ /* 0x002fc800078e0212 */
[----:B------:R-:W-:Y:S01]  /*11b250*/  IMAD.WIDE R32, R194, 0x4, R16 ;  /* 0x00000004c2207825 */ /* 0x000fe200078e0210 */
[----:B------:R-:W-:-:S03]  /*11b260*/  ISETP.GE.AND P0, PT, R14, UR5, PT ;  /* 0x000000050e007c0c */ /* 0x000fc6000bf06270 */
[----:B------:R-:W-:Y:S02]  /*11b270*/  IMAD.WIDE R14, R194, 0x4, R26 ;  /* 0x00000004c20e7825 */ /* 0x000fe400078e021a */
[----:B------:R-:W4:Y:S04]  /*11b280*/  LDL.LU R194, [R1+0xfd4] ;  /* 0x000fd40001c27983 */ /* 0x000f280000300800 */
[----:B------:R-:W-:Y:S04]  /*11b290*/  @P3 STG.E desc[UR60][R14.64], R124 ;  /* 0x0000007c0e003986 */ /* 0x000fe8000c10193c */
[----:B------:R2:W-:Y:S04]  /*11b2a0*/  @P5 STG.E desc[UR60][R8.64], R116 ;  /* 0x0000007408005986 */ /* 0x0005e8000c10193c */
[----:B------:R1:W-:Y:S01]  /*11b2b0*/  @P4 STG.E desc[UR60][R10.64], R128 ;  /* 0x000000800a004986 */ /* 0x0003e2000c10193c */
[----:B------:R-:W-:-:S02]  /*11b2c0*/  ISETP.LT.AND P4, PT, R196, UR4, !P0 ;  /* 0x00000004c4007c0c */ /* 0x000fc4000c781270 */
[----:B------:R-:W-:Y:S01]  /*11b2d0*/  ISETP.LT.AND P3, PT, R195, UR4, !P0 ;  /* 0x00000004c3007c0c */ /* 0x000fe2000c761270 */
[----:B------:R1:W-:Y:S04]  /*11b2e0*/  @P1 STG.E desc[UR60][R2.64], R156 ;  /* 0x0000009c02001986 */ /* 0x0003e8000c10193c */
[----:B------:R1:W-:Y:S04]  /*11b2f0*/  @P6 STG.E desc[UR60][R12.64], R160 ;  /* 0x000000a00c006986 */ /* 0x0003e8000c10193c */
[----:B------:R1:W-:Y:S01]  /*11b300*/  @P2 STG.E desc[UR60][R32.64], R152 ;  /* 0x0000009820002986 */ /* 0x0003e2000c10193c */
[----:B------:R-:W-:-:S02]  /*11b310*/  ISETP.LT.AND P5, PT, R193, UR4, !P0 ;  /* 0x00000004c1007c0c */ /* 0x000fc4000c7a1270 */
[----:B------:R-:W-:Y:S02]  /*11b320*/  ISETP.LT.AND P2, PT, R192, UR4, !P0 ;  /* 0x00000004c0007c0c */ /* 0x000fe4000c741270 */
[----:B------:R-:W-:Y:S02]  /*11b330*/  ISETP.LT.AND P1, PT, R189, UR4, !P0 ;  /* 0x00000004bd007c0c */ /* 0x000fe4000c721270 */
[----:B------:R-:W-:Y:S01]  /*11b340*/  ISETP.LT.AND P6, PT, R203, UR4, !P0 ;  /* 0x00000004cb007c0c */ /* 0x000fe2000c7c1270 */
[----:B--2---:R-:W-:-:S05]  /*11b350*/  IMAD.WIDE R8, R200, 0x4, R30 ;  /* 0x00000004c8087825 */ /* 0x004fca00078e021e */
[----:B------:R2:W-:Y:S01]  /*11b360*/  @P4 STG.E desc[UR60][R8.64], R148 ;  /* 0x0000009408004986 */ /* 0x0005e2000c10193c */
[----:B---3--:R-:W-:-:S03]  /*11b370*/  ISETP.GE.AND P4, PT, R34, UR5, PT ;  /* 0x0000000522007c0c */ /* 0x008fc6000bf86270 */
[----:B------:R-:W3:Y:S01]  /*11b380*/  LDL.LU R34, [R1+0x5a64] ;  /* 0x005a640001227983 */ /* 0x000ee20000300800 */
[----:B-1----:R-:W-:-:S05]  /*11b390*/  IMAD.WIDE R10, R200, 0x4, R28 ;  /* 0x00000004c80a7825 */ /* 0x002fca00078e021c */
[----:B------:R1:W-:Y:S01]  /*11b3a0*/  @P3 STG.E desc[UR60][R10.64], R144 ;  /* 0x000000900a003986 */ /* 0x0003e2000c10193c */
[----:B------:R-:W-:Y:S02]  /*11b3b0*/  ISETP.LT.AND P3, PT, R201, UR4, !P0 ;  /* 0x00000004c9007c0c */ /* 0x000fe4000c761270 */
[----:B------:R-:W-:Y:S01]  /*11b3c0*/  ISETP.LT.AND P0, PT, R202, UR4, !P0 ;  /* 0x00000004ca007c0c */ /* 0x000fe2000c701270 */
[----:B------:R-:W-:-:S04]  /*11b3d0*/  IMAD.WIDE R14, R200, 0x4, R26 ;  /* 0x00000004c80e7825 */ /* 0x000fc800078e021a */
[C---:B------:R-:W-:Y:S01]  /*11b3e0*/  IMAD.WIDE R2, R200.reuse, 0x4, R24 ;  /* 0x00000004c8027825 */ /* 0x040fe200078e0218 */
[----:B------:R4:W-:Y:S03]  /*11b3f0*/  @P5 STG.E desc[UR60][R14.64], R140 ;  /* 0x0000008c0e005986 */ /* 0x0009e6000c10193c */
[C---:B------:R-:W-:Y:S01]  /*11b400*/  IMAD.WIDE R12, R200.reuse, 0x4, R22 ;  /* 0x00000004c80c7825 */ /* 0x040fe200078e0216 */
[----:B------:R4:W-:Y:S03]  /*11b410*/  @P2 STG.E desc[UR60][R2.64], R132 ;  /* 0x0000008402002986 */ /* 0x0009e6000c10193c */
[C---:B------:R-:W-:Y:S01]  /*11b420*/  IMAD.WIDE R32, R200.reuse, 0x4, R20 ;  /* 0x00000004c8207825 */ /* 0x040fe200078e0214 */
[----:B------:R4:W-:Y:S03]  /*11b430*/  @P1 STG.E desc[UR60][R12.64], R136 ;  /* 0x000000880c001986 */ /* 0x0009e6000c10193c */
[C---:B--2---:R-:W-:Y:S01]  /*11b440*/  IMAD.WIDE R8, R200.reuse, 0x4, R18 ;  /* 0x00000004c8087825 */ /* 0x044fe200078e0212 */
[----:B------:R2:W-:Y:S03]  /*11b450*/  @P6 STG.E desc[UR60][R32.64], R180 ;  /* 0x000000b420006986 */ /* 0x0005e6000c10193c */
[----:B-1----:R-:W-:-:S02]  /*11b460*/  IMAD.WIDE R10, R200, 0x4, R16 ;  /* 0x00000004c80a7825 */ /* 0x002fc400078e0210 */
[----:B------:R-:W3:Y:S04]  /*11b470*/  LDL.LU R200, [R1+0xfd0] ;  /* 0x000fd00001c87983 */ /* 0x000ee80000300800 */
[----:B------:R1:W-:Y:S04]  /*11b480*/  @P3 STG.E desc[UR60][R8.64], R120 ;  /* 0x0000007808003986 */ /* 0x0003e8000c10193c */
[----:B------:R1:W-:Y:S01]  /*11b490*/  @P0 STG.E desc[UR60][R10.64], R4 ;  /* 0x000000040a000986 */ /* 0x0003e2000c10193c */
[----:B----4-:R-:W-:-:S03]  /*11b4a0*/  ISETP.GE.AND P0, PT, R0, UR5, PT ;  /* 0x0000000500007c0c */ /* 0x010fc6000bf06270 */
[----:B------:R-:W4:Y:S01]  /*11b4b0*/  LDL.LU R0, [R1+0x5a60] ;  /* 0x005a600001007983 */ /* 0x000f220000300800 */
[----:B------:R-:W-:Y:S02]  /*11b4c0*/  ISETP.LT.AND P5, PT, R196, UR4, !P4 ;  /* 0x00000004c4007c0c */ /* 0x000fe4000e7a1270 */
[----:B------:R-:W-:Y:S02]  /*11b4d0*/  ISETP.LT.AND P6, PT, R195, UR4, !P4 ;  /* 0x00000004c3007c0c */ /* 0x000fe4000e7c1270 */
[----:B------:R-:W-:Y:S02]  /*11b4e0*/  ISETP.LT.AND P2, PT, R193, UR4, !P4 ;  /* 0x00000004c1007c0c */ /* 0x000fe4000e741270 */
[----:B------:R-:W-:Y:S01]  /*11b4f0*/  ISETP.LT.AND P1, PT, R192, UR4, !P4 ;  /* 0x00000004c0007c0c */ /* 0x000fe2000e721270 */
[----:B------:R-:W-:-:S04]  /*11b500*/  IMAD.WIDE R14, R198, 0x4, R30 ;  /* 0x00000004c60e7825 */ /* 0x000fc800078e021e */
[----:B------:R-:W-:-:S04]  /*11b510*/  IMAD.WIDE R2, R198, 0x4, R28 ;  /* 0x00000004c6027825 */ /* 0x000fc800078e021c */
[C---:B------:R-:W-:Y:S01]  /*11b520*/  IMAD.WIDE R12, R198.reuse, 0x4, R26 ;  /* 0x00000004c60c7825 */ /* 0x040fe200078e021a */
[----:B------:R-:W-:Y:S03]  /*11b530*/  @P5 STG.E desc[UR60][R14.64], R169 ;  /* 0x000000a90e005986 */ /* 0x000fe6000c10193c */
[----:B--2---:R-:W-:Y:S01]  /*11b540*/  IMAD.WIDE R32, R198, 0x4, R24 ;  /* 0x00000004c6207825 */ /* 0x004fe200078e0218 */
[----:B------:R2:W-:Y:S01]  /*11b550*/  @P6 STG.E desc[UR60][R2.64], R165 ;  /* 0x000000a502006986 */ /* 0x0005e2000c10193c */
[----:B------:R-:W-:Y:S02]  /*11b560*/  ISETP.LT.AND P3, PT, R189, UR4, !P4 ;  /* 0x00000004bd007c0c */ /* 0x000fe4000e761270 */
[----:B------:R-:W-:Y:S01]  /*11b570*/  ISETP.LT.AND P5, PT, R203, UR4, !P4 ;  /* 0x00000004cb007c0c */ /* 0x000fe2000e7a1270 */
[----:B------:R2:W-:Y:S01]  /*11b580*/  @P2 STG.E desc[UR60][R12.64], R125 ;  /* 0x0000007d0c002986 */ /* 0x0005e2000c10193c */
[----:B------:R-:W-:-:S03]  /*11b590*/  ISETP.LT.AND P6, PT, R196, UR4, !P0 ;  /* 0x00000004c4007c0c */ /* 0x000fc6000c7c1270 */
[----:B------:R2:W-:Y:S01]  /*11b5a0*/  @P1 STG.E desc[UR60][R32.64], R117 ;  /* 0x0000007520001986 */ /* 0x0005e2000c10193c */
[----:B------:R-:W-:Y:S02]  /*11b5b0*/  ISETP.LT.AND P1, PT, R201, UR4, !P4 ;  /* 0x00000004c9007c0c */ /* 0x000fe4000e721270 */
[----:B------:R-:W-:Y:S02]  /*11b5c0*/  ISETP.LT.AND P4, PT, R202, UR4, !P4 ;  /* 0x00000004ca007c0c */ /* 0x000fe4000e781270 */
[----:B------:R-:W-:Y:S01]  /*11b5d0*/  ISETP.LT.AND P2, PT, R195, UR4, !P0 ;  /* 0x00000004c3007c0c */ /* 0x000fe2000c741270 */
[----:B-1----:R-:W-:-:S04]  /*11b5e0*/  IMAD.WIDE R8, R198, 0x4, R22 ;  /* 0x00000004c6087825 */ /* 0x002fc800078e0216 */
[C---:B------:R-:W-:Y:S01]  /*11b5f0*/  IMAD.WIDE R10, R198.reuse, 0x4, R20 ;  /* 0x00000004c60a7825 */ /* 0x040fe200078e0214 */
[----:B------:R1:W-:Y:S03]  /*11b600*/  @P3 STG.E desc[UR60][R8.64], R129 ;  /* 0x0000008108003986 */ /* 0x0003e6000c10193c */
[C---:B--2---:R-:W-:Y:S01]  /*11b610*/  IMAD.WIDE R2, R198.reuse, 0x4, R18 ;  /* 0x00000004c6027825 */ /* 0x044fe200078e0212 */
[----:B------:R2:W-:Y:S03]  /*11b620*/  @P5 STG.E desc[UR60][R10.64], R157 ;  /* 0x0000009d0a005986 */ /* 0x0005e6000c10193c */
[----:B------:R-:W-:Y:S01]  /*11b630*/  IMAD.WIDE R12, R198, 0x4, R16 ;  /* 0x00000004c60c7825 */ /* 0x000fe200078e0210 */
[----:B------:R2:W-:Y:S01]  /*11b640*/  @P1 STG.E desc[UR60][R2.64], R161 ;  /* 0x000000a102001986 */ /* 0x0005e2000c10193c */
[----:B------:R-:W-:-:S03]  /*11b650*/  ISETP.LT.AND P5, PT, R193, UR4, !P0 ;  /* 0x00000004c1007c0c */ /* 0x000fc6000c7a1270 */
[----:B------:R2:W-:Y:S01]  /*11b660*/  @P4 STG.E desc[UR60][R12.64], R153 ;  /* 0x000000990c004986 */ /* 0x0005e2000c10193c */
[----:B------:R-:W-:Y:S02]  /*11b670*/  ISETP.LT.AND P3, PT, R192, UR4, !P0 ;  /* 0x00000004c0007c0c */ /* 0x000fe4000c761270 */
[----:B------:R-:W-:Y:S02]  /*11b680*/  ISETP.LT.AND P1, PT, R203, UR4, !P0 ;  /* 0x00000004cb007c0c */ /* 0x000fe4000c721270 */
[----:B------:R-:W-:Y:S01]  /*11b690*/  ISETP.LT.AND P4, PT, R201, UR4, !P0 ;  /* 0x00000004c9007c0c */ /* 0x000fe2000c781270 */
[----:B------:R-:W-:-:S04]  /*11b6a0*/  IMAD.WIDE R14, R194, 0x4, R30 ;  /* 0x00000004c20e7825 */ /* 0x000fc800078e021e */
[----:B------:R-:W-:Y:S01]  /*11b6b0*/  IMAD.WIDE R32, R194, 0x4, R28 ;  /* 0x00000004c2207825 */ /* 0x000fe200078e021c */
[----:B------:R2:W-:Y:S01]  /*11b6c0*/  @P6 STG.E desc[UR60][R14.64], R149 ;  /* 0x000000950e006986 */ /* 0x0005e2000c10193c */
[----:B------:R-:W-:-:S03]  /*11b6d0*/  ISETP.LT.AND P6, PT, R202, UR4, !P0 ;  /* 0x00000004ca007c0c */ /* 0x000fc6000c7c1270 */
[----:B------:R2:W-:Y:S01]  /*11b6e0*/  @P2 STG.E desc[UR60][R32.64], R145 ;  /* 0x0000009120002986 */ /* 0x0005e2000c10193c */
[----:B------:R-:W-:Y:S01]  /*11b6f0*/  ISETP.LT.AND P2, PT, R189, UR4, !P0 ;  /* 0x00000004bd007c0c */ /* 0x000fe2000c741270 */
[----:B-1----:R-:W-:-:S05]  /*11b700*/  IMAD.WIDE R8, R194, 0x4, R26 ;  /* 0x00000004c2087825 */ /* 0x002fca00078e021a */
[----:B------:R1:W-:Y:S01]  /*11b710*/  @P5 STG.E desc[UR60][R8.64], R141 ;  /* 0x0000008d08005986 */ /* 0x0003e2000c10193c */
[----:B--2---:R-:W-:-:S04]  /*11b720*/  IMAD.WIDE R10, R194, 0x4, R24 ;  /* 0x00000004c20a7825 */ /* 0x004fc800078e0218 */
[C---:B------:R-:W-:Y:S01]  /*11b730*/  IMAD.WIDE R2, R194.reuse, 0x4, R22 ;  /* 0x00000004c2027825 */ /* 0x040fe200078e0216 */
[----:B------:R2:W-:Y:S03]  /*11b740*/  @P3 STG.E desc[UR60][R10.64], R133 ;  /* 0x000000850a003986 */ /* 0x0005e6000c10193c */
[C---:B------:R-:W-:Y:S01]  /*11b750*/  IMAD.WIDE R12, R194.reuse, 0x4, R20 ;  /* 0x00000004c20c7825 */ /* 0x040fe200078e0214 */
[----:B------:R2:W-:Y:S03]  /*11b760*/  @P2 STG.E desc[UR60][R2.64], R137 ;  /* 0x0000008902002986 */ /* 0x0005e6000c10193c */
[C---:B------:R-:W-:Y:S01]  /*11b770*/  IMAD.WIDE R14, R194.reuse, 0x4, R18 ;  /* 0x00000004c20e7825 */ /* 0x040fe200078e0212 */
[----:B------:R-:W-:Y:S03]  /*11b780*/  @P1 STG.E desc[UR60][R12.64], R181 ;  /* 0x000000b50c001986 */ /* 0x000fe6000c10193c */
[----:B------:R-:W-:Y:S01]  /*11b790*/  IMAD.WIDE R32, R194, 0x4, R16 ;  /* 0x00000004c2207825 */ /* 0x000fe200078e0210 */
[----:B------:R-:W-:Y:S01]  /*11b7a0*/  @P4 STG.E desc[UR60][R14.64], R121 ;  /* 0x000000790e004986 */ /* 0x000fe2000c10193c */
[----:B---3--:R-:W-:-:S03]  /*11b7b0*/  ISETP.GE.AND P0, PT, R34, UR5, PT ;  /* 0x0000000522007c0c */ /* 0x008fc6000bf06270 */
[----:B------:R-:W3:Y:S04]  /*11b7c0*/  LDL.LU R34, [R1+0x5a5c] ;  /* 0x005a5c0001227983 */ /* 0x000ee80000300800 */
[----:B------:R-:W3:Y:S01]  /*11b7d0*/  LDL.LU R198, [R1+0xfc8] ;  /* 0x000fc80001c67983 */ /* 0x000ee20000300800 */
[----:B------:R-:W-:-:S03]  /*11b7e0*/  ISETP.LT.AND P5, PT, R196, UR4, !P0 ;  /* 0x00000004c4007c0c */ /* 0x000fc6000c7a1270 */
[----:B------:R2:W-:Y:S01]  /*11b7f0*/  @P6 STG.E desc[UR60][R32.64], R5 ;  /* 0x0000000520006986 */ /* 0x0005e2000c10193c */
[----:B------:R-:W-:Y:S01]  /*11b800*/  ISETP.LT.AND P3, PT, R195, UR4, !P0 ;  /* 0x00000004c3007c0c */ /* 0x000fe2000c761270 */
[----:B-1----:R-:W-:-:S08]  /*11b810*/  IMAD.WIDE R8, R200, 0x4, R30 ;  /* 0x00000004c8087825 */ /* 0x002fd000078e021e */
[----:B------:R1:W-:Y:S01]  /*11b820*/  @P5 STG.E desc[UR60][R8.64], R170 ;  /* 0x000000aa08005986 */ /* 0x0003e2000c10193c */
[----:B----4-:R-:W-:-:S03]  /*11b830*/  ISETP.GE.AND P5, PT, R0, UR5, PT ;  /* 0x0000000500007c0c */ /* 0x010fc6000bfa6270 */
[----:B------:R-:W4:Y:S04]  /*11b840*/  LDL.LU R0, [R1+0x5a58] ;  /* 0x005a580001007983 */ /* 0x000f280000300800 */
[----:B------:R-:W4:Y:S01]  /*11b850*/  LDL.LU R194, [R1+0xfc4] ;  /* 0x000fc40001c27983 */ /* 0x000f220000300800 */
[----:B--2---:R-:W-:-:S04]  /*11b860*/  IMAD.WIDE R10, R200, 0x4, R28 ;  /* 0x00000004c80a7825 */ /* 0x004fc800078e021c */
[C---:B------:R-:W-:Y:S01]  /*11b870*/  IMAD.WIDE R2, R200.reuse, 0x4, R26 ;  /* 0x00000004c8027825 */ /* 0x040fe200078e021a */
[----:B------:R2:W-:Y:S03]  /*11b880*/  @P3 STG.E desc[UR60][R10.64], R166 ;  /* 0x000000a60a003986 */ /* 0x0005e6000c10193c */
[----:B------:R-:W-:-:S04]  /*11b890*/  IMAD.WIDE R4, R200, 0x4, R24 ;  /* 0x00000004c8047825 */ /* 0x000fc800078e0218 */
[----:B------:R-:W-:-:S04]  /*11b8a0*/  IMAD.WIDE R12, R200, 0x4, R22 ;  /* 0x00000004c80c7825 */ /* 0x000fc800078e0216 */
[----:B------:R-:W-:-:S04]  /*11b8b0*/  IMAD.WIDE R14, R200, 0x4, R20 ;  /* 0x00000004c80e7825 */ /* 0x000fc800078e0214 */
[----:B-1----:R-:W-:-:S04]  /*11b8c0*/  IMAD.WIDE R8, R200, 0x4, R18 ;  /* 0x00000004c8087825 */ /* 0x002fc800078e0212 */
[----:B--2---:R-:W-:Y:S02]  /*11b8d0*/  IMAD.WIDE R10, R200, 0x4, R16 ;  /* 0x00000004c80a7825 */ /* 0x004fe400078e0210 */
[----:B------:R-:W2:Y:S01]  /*11b8e0*/  LDL.LU R200, [R1+0x102c] ;  /* 0x00102c0001c87983 */ /* 0x000ea20000300800 */
[----:B------:R-:W-:Y:S02]  /*11b8f0*/  ISETP.LT.AND P1, PT, R193, UR4, !P0 ;  /* 0x00000004c1007c0c */ /* 0x000fe4000c721270 */
[----:B------:R-:W-:Y:S02]  /*11b900*/  ISETP.LT.AND P6, PT, R192, UR4, !P0 ;  /* 0x00000004c0007c0c */ /* 0x000fe4000c7c1270 */
[----:B------:R-:W-:Y:S02]  /*11b910*/  ISETP.LT.AND P4, PT, R189, UR4, !P0 ;  /* 0x00000004bd007c0c */ /* 0x000fe4000c781270 */
[----:B------:R-:W-:Y:S02]  /*11b920*/  ISETP.LT.AND P2, PT, R203, UR4, !P0 ;  /* 0x00000004cb007c0c */ /* 0x000fe4000c741270 */
[----:B------:R-:W-:-:S02]  /*11b930*/  ISETP.LT.AND P3, PT, R201, UR4, !P0 ;  /* 0x00000004c9007c0c */ /* 0x000fc4000c761270 */
[----:B------:R-:W-:-:S03]  /*11b940*/  ISETP.LT.AND P0, PT, R202, UR4, !P0 ;  /* 0x00000004ca007c0c */ /* 0x000fc6000c701270 */
[----:B------:R3:W-:Y:S04]  /*11b950*/  @P1 STG.E desc[UR60][R2.64], R126 ;  /* 0x0000007e02001986 */ /* 0x0007e8000c10193c */
[----:B------:R1:W-:Y:S04]  /*11b960*/  @P6 STG.E desc[UR60][R4.64], R118 ;  /* 0x0000007604006986 */ /* 0x0003e8000c10193c */
[----:B------:R1:W-:Y:S04]  /*11b970*/  @P4 STG.E desc[UR60][R12.64], R130 ;  /* 0x000000820c004986 */ /* 0x0003e8000c10193c */
[----:B------:R1:W-:Y:S01]  /*11b980*/  @P2 STG.E desc[UR60][R14.64], R158 ;  /* 0x0000009e0e002986 */ /* 0x0003e2000c10193c */
[----:B------:R-:W-:-:S02]  /*11b990*/  ISETP.LT.AND P2, PT, R196, UR4, !P5 ;  /* 0x00000004c4007c0c */ /* 0x000fc4000ef41270 */
[----:B------:R-:W-:Y:S02]  /*11b9a0*/  ISETP.LT.AND P1, PT, R195, UR4, !P5 ;  /* 0x00000004c3007c0c */ /* 0x000fe4000ef21270 */
[----:B------:R-:W-:Y:S01]  /*11b9b0*/  ISETP.LT.AND P6, PT, R193, UR4, !P5 ;  /* 0x00000004c1007c0c */ /* 0x000fe2000efc1270 */
[----:B------:R1:W-:Y:S01]  /*11b9c0*/  @P3 STG.E desc[UR60][R8.64], R162 ;  /* 0x000000a208003986 */ /* 0x0003e2000c10193c */
[----:B------:R-:W-:-:S03]  /*11b9d0*/  ISETP.LT.AND P4, PT, R192, UR4, !P5 ;  /* 0x00000004c0007c0c */ /* 0x000fc6000ef81270 */
[----:B------:R1:W-:Y:S01]  /*11b9e0*/  @P0 STG.E desc[UR60][R10.64], R154 ;  /* 0x0000009a0a000986 */ /* 0x0003e2000c10193c */
[----:B------:R-:W-:Y:S01]  /*11b9f0*/  ISETP.LT.AND P0, PT, R189, UR4, !P5 ;  /* 0x00000004bd007c0c */ /* 0x000fe2000ef01270 */
[----:B---3--:R-:W-:-:S05]  /*11ba00*/  IMAD.WIDE R2, R198, 0x4, R30 ;  /* 0x00000004c6027825 */ /* 0x008fca00078e021e */
[----:B------:R3:W-:Y:S01]  /*11ba10*/  @P2 STG.E desc[UR60][R2.64], R150 ;  /* 0x0000009602002986 */ /* 0x0007e2000c10193c */
[----:B------:R-:W-:Y:S01]  /*11ba20*/  ISETP.LT.AND P2, PT, R203, UR4, !P5 ;  /* 0x00000004cb007c0c */ /* 0x000fe2000ef41270 */
[----:B-1----:R-:W-:-:S04]  /*11ba30*/  IMAD.WIDE R4, R198, 0x4, R28 ;  /* 0x00000004c6047825 */ /* 0x002fc800078e021c */
[C---:B------:R-:W-:Y:S01]  /*11ba40*/  IMAD.WIDE R12, R198.reuse, 0x4, R26 ;  /* 0x00000004c60c7825 */ /* 0x040fe200078e021a */
[----:B------:R1:W-:Y:S03]  /*11ba50*/  @P1 STG.E desc[UR60][R4.64], R146 ;  /* 0x0000009204001986 */ /* 0x0003e6000c10193c */
[----:B------:R-:W-:Y:S01]  /*11ba60*/  IMAD.WIDE R14, R198, 0x4, R24 ;  /* 0x00000004c60e7825 */ /* 0x000fe200078e0218 */
[----:B------:R-:W-:Y:S01]  /*11ba70*/  ISETP.GE.AND P3, PT, R34, UR5, PT ;  /* 0x0000000522007c0c */ /* 0x000fe2000bf66270 */
[----:B------:R4:W-:Y:S02]  /*11ba80*/  @P6 STG.E desc[UR60][R12.64], R142 ;  /* 0x0000008e0c006986 */ /* 0x0009e4000c10193c */
[C---:B------:R-:W-:Y:S02]  /*11ba90*/  IMAD.WIDE R8, R198.reuse, 0x4, R22 ;  /* 0x00000004c6087825 */ /* 0x040fe400078e0216 */
[----:B------:R4:W-:Y:S02]  /*11baa0*/  @P4 STG.E desc[UR60][R14.64], R134 ;  /* 0x000000860e004986 */ /* 0x0009e4000c10193c */
[----:B------:R-:W-:Y:S01]  /*11bab0*/  IMAD.WIDE R10, R198, 0x4, R20 ;  /* 0x00000004c60a7825 */ /* 0x000fe200078e0214 */
[----:B------:R-:W-:Y:S01]  /*11bac0*/  ISETP.LT.AND P4, PT, R201, UR4, !P5 ;  /* 0x00000004c9007c0c */ /* 0x000fe2000ef81270 */
[----:B------:R4:W-:Y:S01]  /*11bad0*/  @P0 STG.E desc[UR60][R8.64], R138 ;  /* 0x0000008a08000986 */ /* 0x0009e2000c10193c */
[----:B------:R-:W-:-:S02]  /*11bae0*/  ISETP.LT.AND P5, PT, R202, UR4, !P5 ;  /* 0x00000004ca007c0c */ /* 0x000fc4000efa1270 */
[----:B------:R-:W-:Y:S01]  /*11baf0*/  ISETP.LT.AND P6, PT, R196, UR4, !P3 ;  /* 0x00000004c4007c0c */ /* 0x000fe2000dfc1270 */
[----:B------:R4:W-:Y:S01]  /*11bb00*/  @P2 STG.E desc[UR60][R10.64], R182 ;  /* 0x000000b60a002986 */ /* 0x0009e2000c10193c */
[----:B------:R-:W-:Y:S02]  /*11bb10*/  ISETP.LT.AND P0, PT, R195, UR4, !P3 ;  /* 0x00000004c3007c0c */ /* 0x000fe4000df01270 */
[----:B------:R-:W-:Y:S01]  /*11bb20*/  ISETP.LT.AND P2, PT, R193, UR4, !P3 ;  /* 0x00000004c1007c0c */ /* 0x000fe2000df41270 */
[----:B---3--:R-:W-:-:S04]  /*11bb30*/  IMAD.WIDE R2, R198, 0x4, R18 ;  /* 0x00000004c6027825 */ /* 0x008fc800078e0212 */
[----:B-1----:R-:W-:Y:S01]  /*11bb40*/  IMAD.WIDE R4, R198, 0x4, R16 ;  /* 0x00000004c6047825 */ /* 0x002fe200078e0210 */
[----:B------:R1:W-:Y:S01]  /*11bb50*/  @P4 STG.E desc[UR60][R2.64], R122 ;  /* 0x0000007a02004986 */ /* 0x0003e2000c10193c */
[----:B------:R-:W-:Y:S02]  /*11bb60*/  ISETP.LT.AND P4, PT, R192, UR4, !P3 ;  /* 0x00000004c0007c0c */ /* 0x000fe4000df81270 */
[C---:B----4-:R-:W-:Y:S01]  /*11bb70*/  IMAD.WIDE R12, R194.reuse, 0x4, R30 ;  /* 0x00000004c20c7825 */ /* 0x050fe200078e021e */
[----:B------:R3:W-:Y:S03]  /*11bb80*/  @P5 STG.E desc[UR60][R4.64], R6 ;  /* 0x0000000604005986 */ /* 0x0007e6000c10193c */
[C---:B------:R-:W-:Y:S01]  /*11bb90*/  IMAD.WIDE R14, R194.reuse, 0x4, R28 ;  /* 0x00000004c20e7825 */ /* 0x040fe200078e021c */
[----:B------:R4:W-:Y:S03]  /*11bba0*/  @P6 STG.E desc[UR60][R12.64], R171 ;  /* 0x000000ab0c006986 */ /* 0x0009e6000c10193c */
[----:B------:R-:W-:Y:S01]  /*11bbb0*/  IMAD.WIDE R8, R194, 0x4, R26 ;  /* 0x00000004c2087825 */ /* 0x000fe200078e021a */
[----:B------:R-:W-:Y:S01]  /*11bbc0*/  ISETP.GE.AND P1, PT, R0, UR5, PT ;  /* 0x0000000500007c0c */ /* 0x000fe2000bf26270 */
[----:B------:R-:W-:Y:S01]  /*11bbd0*/  @P0 STG.E desc[UR60][R14.64], R167 ;  /* 0x000000a70e000986 */ /* 0x000fe2000c10193c */
[----:B------:R-:W-:-:S02]  /*11bbe0*/  ISETP.LT.AND P5, PT, R189, UR4, !P3 ;  /* 0x00000004bd007c0c */ /* 0x000fc4000dfa1270 */
[----:B------:R-:W-:Y:S01]  /*11bbf0*/  ISETP.LT.AND P6, PT, R203, UR4, !P3 ;  /* 0x00000004cb007c0c */ /* 0x000fe2000dfc1270 */
[----:B------:R2:W-:Y:S01]  /*11bc00*/  @P2 STG.E desc[UR60][R8.64], R127 ;  /* 0x0000007f08002986 */ /* 0x0005e2000c10193c */
[----:B------:R-:W-:Y:S02]  /*11bc10*/  ISETP.LT.AND P2, PT, R201, UR4, !P3 ;  /* 0x00000004c9007c0c */ /* 0x000fe4000df41270 */
[----:B------:R-:W-:Y:S02]  /*11bc20*/  ISETP.LT.AND P3, PT, R202, UR4, !P3 ;  /* 0x00000004ca007c0c */ /* 0x000fe4000df61270 */
[----:B------:R-:W-:Y:S01]  /*11bc30*/  ISETP.LT.AND P0, PT, R196, UR4, !P1 ;  /* 0x00000004c4007c0c */ /* 0x000fe2000cf01270 */
[----:B------:R-:W-:-:S04]  /*11bc40*/  IMAD.WIDE R10, R194, 0x4, R24 ;  /* 0x00000004c20a7825 */ /* 0x000fc800078e0218 */
[C---:B-1----:R-:W-:Y:S01]  /*11bc50*/  IMAD.WIDE R2, R194.reuse, 0x4, R22 ;  /* 0x00000004c2027825 */ /* 0x042fe200078e0216 */
[----:B------:R1:W-:Y:S03]  /*11bc60*/  @P4 STG.E desc[UR60][R10.64], R119 ;  /* 0x000000770a004986 */ /* 0x0003e6000c10193c */
[----:B---3--:R-:W-:Y:S01]  /*11bc70*/  IMAD.WIDE R4, R194, 0x4, R20 ;  /* 0x00000004c2047825 */ /* 0x008fe200078e0214 */
[----:B------:R-:W-:-:S03]  /*11bc80*/  ISETP.LT.AND P4, PT, R195, UR4, !P1 ;  /* 0x00000004c3007c0c */ /* 0x000fc6000cf81270 */
[C---:B----4-:R-:W-:Y:S01]  /*11bc90*/  IMAD.WIDE R12, R194.reuse, 0x4, R18 ;  /* 0x00000004c20c7825 */ /* 0x050fe200078e0212 */
[----:B------:R1:W-:Y:S03]  /*11bca0*/  @P5 STG.E desc[UR60][R2.64], R131 ;  /* 0x0000008302005986 */ /* 0x0003e6000c10193c */
[----:B--2---:R-:W-:Y:S01]  /*11bcb0*/  IMAD.WIDE R8, R194, 0x4, R16 ;  /* 0x00000004c2087825 */ /* 0x004fe200078e0210 */
[----:B------:R-:W-:Y:S01]  /*11bcc0*/  ISETP.LT.AND P5, PT, R193, UR4, !P1 ;  /* 0x00000004c1007c0c */ /* 0x000fe2000cfa1270 */
[----:B------:R1:W-:Y:S02]  /*11bcd0*/  @P6 STG.E desc[UR60][R4.64], R159 ;  /* 0x0000009f04006986 */ /* 0x0003e4000c10193c */
[----:B------:R-:W-:Y:S01]  /*11bce0*/  IMAD.WIDE R30, R200, 0x4, R30 ;  /* 0x00000004c81e7825 */ /* 0x000fe200078e021e */
[----:B------:R-:W-:Y:S01]  /*11bcf0*/  ISETP.LT.AND P6, PT, R192, UR4, !P1 ;  /* 0x00000004c0007c0c */ /* 0x000fe2000cfc1270 */
[----:B------:R1:W-:Y:S01]  /*11bd00*/  @P2 STG.E desc[UR60][R12.64], R163 ;  /* 0x000000a30c002986 */ /* 0x0003e2000c10193c */
        /* <DEDUP_REMOVED lines=13> */
[C---:B------:R-:W-:Y:S01]  /*11bde0*/  IMAD.WIDE R20, R200.reuse, 0x4, R20 ;  /* 0x00000004c8147825 */ /* 0x040fe200078e0214 */
[----:B------:R1:W-:Y:S03]  /*11bdf0*/  @P2 STG.E desc[UR60][R22.64], R139 ;  /* 0x0000008b16002986 */ /* 0x0003e6000c10193c */
[C---:B------:R-:W-:Y:S01]  /*11be00*/  IMAD.WIDE R18, R200.reuse, 0x4, R18 ;  /* 0x00000004c8127825 */ /* 0x040fe200078e0212 */
[----:B------:R1:W-:Y:S04]  /*11be10*/  @P3 STG.E desc[UR60][R20.64], R183 ;  /* 0x000000b714003986 */ /* 0x0003e8000c10193c */
[----:B------:R1:W-:Y:S01]  /*11be20*/  @P0 STG.E desc[UR60][R18.64], R123 ;  /* 0x0000007b12000986 */ /* 0x0003e2000c10193c */
[----:B------:R-:W-:Y:S01]  /*11be30*/  IMAD.WIDE R16, R200, 0x4, R16 ;  /* 0x00000004c8107825 */ /* 0x000fe200078e0210 */
[----:B------:R-:W-:Y:S06]  /*11be40*/  @!P1 EXIT ;  /* 0x000000000000994d */ /* 0x000fec0003800000 */
[----:B------:R-:W-:Y:S01]  /*11be50*/  STG.E desc[UR60][R16.64], R7 ;  /* 0x0000000710007986 */ /* 0x000fe2000c10193c */
[----:B------:R-:W-:Y:S05]  /*11be60*/  EXIT ;  /* 0x000000000000794d */ /* 0x000fea0003800000 */
.L_x_2:
[----:B------:R-:W-:-:S00]  /*11be70*/  BRA `(.L_x_2) ;  /* 0xfffffffc00fc7947 */ /* 0x000fc0000383ffff */
[----:B------:R-:W-:-:S00]  /*11be80*/  NOP ;  /* 0x0000000000007918 */ /* 0x000fc00000000000 */
[----:B------:R-:W-:-:S00]  /*11be90*/  NOP ;  /* 0x0000000000007918 */ /* 0x000fc00000000000 */
[----:B------:R-:W-:-:S00]  /*11bea0*/  NOP ;  /* 0x0000000000007918 */ /* 0x000fc00000000000 */
[----:B------:R-:W-:-:S00]  /*11beb0*/  NOP ;  /* 0x0000000000007918 */ /* 0x000fc00000000000 */
[----:B------:R-:W-:-:S00]  /*11bec0*/  NOP ;  /* 0x0000000000007918 */ /* 0x000fc00000000000 */
[----:B------:R-:W-:-:S00]  /*11bed0*/  NOP ;  /* 0x0000000000007918 */ /* 0x000fc00000000000 */
[----:B------:R-:W-:-:S00]  /*11bee0*/  NOP ;  /* 0x0000000000007918 */ /* 0x000fc00000000000 */
[----:B------:R-:W-:-:S00]  /*11bef0*/  NOP ;  /* 0x0000000000007918 */ /* 0x000fc00000000000 */
.L_x_3:


//--------------------- .nv.shared.matmul_kernel  --------------------------
	.section	.nv.shared.matmul_kernel,"aw",@nobits
	.sectionflags	@""
	.align	16
	.zero		1024


//--------------------- .nv.shared.reserved.0     --------------------------
	.section	.nv.shared.reserved.0,"aw",@nobits
	.weak		__nv_reservedSMEM_offset_0_alias
	.size		__nv_reservedSMEM_offset_0_alias, 0, 0
	.other		__nv_reservedSMEM_offset_0_alias,@"STO_CUDA_RESERVED_SHARED STV_DEFAULT"
__nv_reservedSMEM_offset_0_alias:
	.zero		0


//--------------------- .nv.constant0.matmul_kernel --------------------------
	.section	.nv.constant0.matmul_kernel,"a",@progbits
	.sectionflags	@""
	.align	4
.nv.constant0.matmul_kernel:
	.zero		608


//--------------------- SYMBOLS --------------------------

	.type		.nv.reservedSmem.offset0,@object
	.size		.nv.reservedSmem.offset0,0x4
